	.target	sm_80

	.elftype	@"ET_EXEC"


//--------------------- .note.nv.tkinfo           --------------------------
	.section	.note.nv.tkinfo,"",@"SHT_NOTE"
	.sectionflags	@"SHF_NOTE_NV_TKINFO"
	.tkinfo
        /*0018*/ 	.word	0x00000002
        /*0030*/ 	.string	""
        /*0030*/ 	.string	"ptxas"
        /*0030*/ 	.string	"Cuda compilation tools, release 13.0, V13.0.88"
        /*0030*/ 	.string	"Build cuda_13.0.r13.0/compiler.36424714_0"
        /*0030*/ 	.string	"-v  -suppress-debug-info  -lineinfo  -arch sm_80 "



//--------------------- .note.nv.cuinfo           --------------------------
	.section	.note.nv.cuinfo,"",@"SHT_NOTE"
	.sectionflags	@"SHF_NOTE_NV_CUINFO"
        /*0018*/ 	.short	0x0002
        /*001a*/ 	.short	0x0050
        /*001c*/ 	.short	0x0082
	.zero		2


//--------------------- .nv.info                  --------------------------
	.section	.nv.info,"",@"SHT_CUDA_INFO"
	.align	4


	//----- nvinfo : EIATTR_REGCOUNT
	.align		4
        /*0000*/ 	.byte	0x04, 0x2f
        /*0002*/ 	.short	(.L_1 - .L_0)
	.align		4
.L_0:
        /*0004*/ 	.word	index@(matmul_kernel)
        /*0008*/ 	.word	0x000000ff


	//----- nvinfo : EIATTR_FRAME_SIZE
	.align		4
.L_1:
        /*000c*/ 	.byte	0x04, 0x11
        /*000e*/ 	.short	(.L_3 - .L_2)
	.align		4
.L_2:
        /*0010*/ 	.word	index@(matmul_kernel)
        /*0014*/ 	.word	0x000041a0


	//----- nvinfo : EIATTR_MIN_STACK_SIZE
	.align		4
.L_3:
        /*0018*/ 	.byte	0x04, 0x12
        /*001a*/ 	.short	(.L_5 - .L_4)
	.align		4
.L_4:
        /*001c*/ 	.word	index@(matmul_kernel)
        /*0020*/ 	.word	0x000041a0
.L_5:


//--------------------- .nv.info.matmul_kernel    --------------------------
	.section	.nv.info.matmul_kernel,"",@"SHT_CUDA_INFO"
	.sectionflags	@""
	.align	4


	//----- nvinfo : EIATTR_CUDA_API_VERSION
	.align		4
        /*0000*/ 	.byte	0x04, 0x37
        /*0002*/ 	.short	(.L_7 - .L_6)
.L_6:
        /*0004*/ 	.word	0x00000082


	//----- nvinfo : EIATTR_SW2861232_WAR
	.align		4
.L_7:
        /*0008*/ 	.byte	0x01, 0x35
	.zero		2


	//----- nvinfo : EIATTR_PARAM_CBANK
	.align		4
        /*000c*/ 	.byte	0x04, 0x0a
        /*000e*/ 	.short	(.L_9 - .L_8)
	.align		4
.L_8:
        /*0010*/ 	.word	index@(.nv.constant0.matmul_kernel)
        /*0014*/ 	.short	0x0160
        /*0016*/ 	.short	0x0050


	//----- nvinfo : EIATTR_CBANK_PARAM_SIZE
	.align		4
.L_9:
        /*0018*/ 	.byte	0x03, 0x19
        /*001a*/ 	.short	0x0050


	//----- nvinfo : EIATTR_KPARAM_INFO
	.align		4
        /*001c*/ 	.byte	0x04, 0x17
        /*001e*/ 	.short	(.L_11 - .L_10)
.L_10:
        /*0020*/ 	.word	0x00000000
        /*0024*/ 	.short	0x000d
        /*0026*/ 	.short	0x0048
        /*0028*/ 	.byte	0x00, 0xf4, 0x21, 0x00


	//----- nvinfo : EIATTR_KPARAM_INFO
	.align		4
.L_11:
        /*002c*/ 	.byte	0x04, 0x17
        /*002e*/ 	.short	(.L_13 - .L_12)
.L_12:
        /*0030*/ 	.word	0x00000000
        /*0034*/ 	.short	0x000c
        /*0036*/ 	.short	0x0040
        /*0038*/ 	.byte	0x00, 0xf4, 0x21, 0x00


	//----- nvinfo : EIATTR_KPARAM_INFO
	.align		4
.L_13:
        /*003c*/ 	.byte	0x04, 0x17
        /*003e*/ 	.short	(.L_15 - .L_14)
.L_14:
        /*0040*/ 	.word	0x00000000
        /*0044*/ 	.short	0x000b
        /*0046*/ 	.short	0x0038
        /*0048*/ 	.byte	0x00, 0xf0, 0x11, 0x00


	//----- nvinfo : EIATTR_KPARAM_INFO
	.align		4
.L_15:
        /*004c*/ 	.byte	0x04, 0x17
        /*004e*/ 	.short	(.L_17 - .L_16)
.L_16:
        /*0050*/ 	.word	0x00000000
        /*0054*/ 	.short	0x000a
        /*0056*/ 	.short	0x0034
        /*0058*/ 	.byte	0x00, 0xf0, 0x11, 0x00


	//----- nvinfo : EIATTR_KPARAM_INFO
	.align		4
.L_17:
        /*005c*/ 	.byte	0x04, 0x17
        /*005e*/ 	.short	(.L_19 - .L_18)
.L_18:
        /*0060*/ 	.word	0x00000000
        /*0064*/ 	.short	0x0009
        /*0066*/ 	.short	0x0030
        /*0068*/ 	.byte	0x00, 0xf0, 0x11, 0x00


	//----- nvinfo : EIATTR_KPARAM_INFO
	.align		4
.L_19:
        /*006c*/ 	.byte	0x04, 0x17
        /*006e*/ 	.short	(.L_21 - .L_20)
.L_20:
        /*0070*/ 	.word	0x00000000
        /*0074*/ 	.short	0x0008
        /*0076*/ 	.short	0x002c
        /*0078*/ 	.byte	0x00, 0xf0, 0x11, 0x00


	//----- nvinfo : EIATTR_KPARAM_INFO
	.align		4
.L_21:
        /*007c*/ 	.byte	0x04, 0x17
        /*007e*/ 	.short	(.L_23 - .L_22)
.L_22:
        /*0080*/ 	.word	0x00000000
        /*0084*/ 	.short	0x0007
        /*0086*/ 	.short	0x0028
        /*0088*/ 	.byte	0x00, 0xf0, 0x11, 0x00


	//----- nvinfo : EIATTR_KPARAM_INFO
	.align		4
.L_23:
        /*008c*/ 	.byte	0x04, 0x17
        /*008e*/ 	.short	(.L_25 - .L_24)
.L_24:
        /*0090*/ 	.word	0x00000000
        /*0094*/ 	.short	0x0006
        /*0096*/ 	.short	0x0024
        /*0098*/ 	.byte	0x00, 0xf0, 0x11, 0x00


	//----- nvinfo : EIATTR_KPARAM_INFO
	.align		4
.L_25:
        /*009c*/ 	.byte	0x04, 0x17
        /*009e*/ 	.short	(.L_27 - .L_26)
.L_26:
        /*00a0*/ 	.word	0x00000000
        /*00a4*/ 	.short	0x0005
        /*00a6*/ 	.short	0x0020
        /*00a8*/ 	.byte	0x00, 0xf0, 0x11, 0x00


	//----- nvinfo : EIATTR_KPARAM_INFO
	.align		4
.L_27:
        /*00ac*/ 	.byte	0x04, 0x17
        /*00ae*/ 	.short	(.L_29 - .L_28)
.L_28:
        /*00b0*/ 	.word	0x00000000
        /*00b4*/ 	.short	0x0004
        /*00b6*/ 	.short	0x001c
        /*00b8*/ 	.byte	0x00, 0xf0, 0x11, 0x00


	//----- nvinfo : EIATTR_KPARAM_INFO
	.align		4
.L_29:
        /*00bc*/ 	.byte	0x04, 0x17
        /*00be*/ 	.short	(.L_31 - .L_30)
.L_30:
        /*00c0*/ 	.word	0x00000000
        /*00c4*/ 	.short	0x0003
        /*00c6*/ 	.short	0x0018
        /*00c8*/ 	.byte	0x00, 0xf0, 0x11, 0x00


	//----- nvinfo : EIATTR_KPARAM_INFO
	.align		4
.L_31:
        /*00cc*/ 	.byte	0x04, 0x17
        /*00ce*/ 	.short	(.L_33 - .L_32)
.L_32:
        /*00d0*/ 	.word	0x00000000
        /*00d4*/ 	.short	0x0002
        /*00d6*/ 	.short	0x0010
        /*00d8*/ 	.byte	0x00, 0xf4, 0x21, 0x00


	//----- nvinfo : EIATTR_KPARAM_INFO
	.align		4
.L_33:
        /*00dc*/ 	.byte	0x04, 0x17
        /*00de*/ 	.short	(.L_35 - .L_34)
.L_34:
        /*00e0*/ 	.word	0x00000000
        /*00e4*/ 	.short	0x0001
        /*00e6*/ 	.short	0x0008
        /*00e8*/ 	.byte	0x00, 0xf4, 0x21, 0x00


	//----- nvinfo : EIATTR_KPARAM_INFO
	.align		4
.L_35:
        /*00ec*/ 	.byte	0x04, 0x17
        /*00ee*/ 	.short	(.L_37 - .L_36)
.L_36:
        /*00f0*/ 	.word	0x00000000
        /*00f4*/ 	.short	0x0000
        /*00f6*/ 	.short	0x0000
        /*00f8*/ 	.byte	0x00, 0xf4, 0x21, 0x00


	//----- nvinfo : EIATTR_MAXREG_COUNT
	.align		4
.L_37:
        /*00fc*/ 	.byte	0x03, 0x1b
        /*00fe*/ 	.short	0x00ff


	//----- nvinfo : EIATTR_NUM_BARRIERS
	.align		4
        /*0100*/ 	.byte	0x02, 0x4c
        /*0102*/ 	.byte	0x01
	.zero		1


	//----- nvinfo : EIATTR_ANNOTATIONS
	.align		4
        /*0104*/ 	.byte	0x04, 0x55
        /*0106*/ 	.short	(.L_39 - .L_38)


	//   ....[0]....
.L_38:
        /*0108*/ 	.word	0x00000001
        /*010c*/ 	.byte	0x80, 0x06, 0x00, 0x00, 0x01, 0x00, 0x00, 0x00, 0xc0, 0x06, 0x00, 0x00, 0x01, 0x00, 0x00, 0x00
        /* <DEDUP_REMOVED lines=2114> */
        /*853c*/ 	.byte	0x80, 0x90, 0x03, 0x00, 0x01, 0x00, 0x00, 0x00, 0x90, 0x90, 0x03, 0x00


	//----- nvinfo : EIATTR_MERCURY_ISA_VERSION
	.align		4
.L_39:
        /*8548*/ 	.byte	0x03, 0x5f
        /*854a*/ 	.short	0x0000


	//----- nvinfo : EIATTR_EXIT_INSTR_OFFSETS
	.align		4
        /*854c*/ 	.byte	0x04, 0x1c
        /*854e*/ 	.short	(.L_41 - .L_40)


	//   ....[0]....
.L_40:
        /*8550*/ 	.word	0x000ae490


	//   ....[1]....
        /*8554*/ 	.word	0x000ae4b0


	//----- nvinfo : EIATTR_REQNTID
	.align		4
.L_41:
        /*8558*/ 	.byte	0x04, 0x10
        /*855a*/ 	.short	(.L_43 - .L_42)
.L_42:
        /*855c*/ 	.word	0x00000080
        /*8560*/ 	.word	0x00000001
        /*8564*/ 	.word	0x00000001
.L_43:


//--------------------- .nv.callgraph             --------------------------
	.section	.nv.callgraph,"",@"SHT_CUDA_CALLGRAPH"
	.align	4
	.sectionentsize	8
	.align		4
        /*0000*/ 	.word	0x00000000
	.align		4
        /*0004*/ 	.word	0xffffffff
	.align		4
        /*0008*/ 	.word	0x00000000
	.align		4
        /*000c*/ 	.word	0xfffffffe
	.align		4
        /*0010*/ 	.word	0x00000000
	.align		4
        /*0014*/ 	.word	0xfffffffd
	.align		4
        /*0018*/ 	.word	0x00000000
	.align		4
        /*001c*/ 	.word	0xfffffffc


//--------------------- .nv.rel.action            --------------------------
	.section	.nv.rel.action,"",@"SHT_CUDA_RELOCINFO"
	.align	8
	.sectionentsize	8
        /*0000*/ 	.byte	0x73, 0x00, 0x00, 0x00, 0x00, 0x00, 0x00, 0x00, 0x00, 0x00, 0x00, 0x11, 0x25, 0x00, 0x05, 0x36


//--------------------- .nv.constant0.matmul_kernel --------------------------
	.section	.nv.constant0.matmul_kernel,"a",@progbits
	.sectionflags	@""
	.align	4
.nv.constant0.matmul_kernel:
	.zero		432


//--------------------- .text.matmul_kernel       --------------------------
	.section	.text.matmul_kernel,"ax",@progbits
	.sectioninfo	@"SHI_REGISTERS=255"
	.align	128
        .global         matmul_kernel
        .type           matmul_kernel,@function
        .size           matmul_kernel,(.L_x_3 - matmul_kernel)
        .other          matmul_kernel,@"STO_CUDA_ENTRY STV_DEFAULT"
matmul_kernel:
.text.matmul_kernel:
[----:B------:R-:W-:Y:S02]  /*0000*/  IMAD.MOV.U32 R1, RZ, RZ, c[0x0][0x28] ;  /* 0x00000a00ff017624 */ /* 0x000fe400078e00ff */
[----:B------:R-:W-:Y:S01]  /*0010*/  IMAD.MOV.U32 R0, RZ, RZ, c[0x0][0x17c] ;  /* 0x00005f00ff007624 */ /* 0x000fe200078e00ff */
[----:B------:R-:W1:Y:S01]  /*0020*/  S2R R5, SR_CTAID.X ;  /* 0x0000000000057919 */ /* 0x000e620000002500 */
[----:B------:R-:W-:Y:S01]  /*0030*/  IABS R251, c[0x0][0x17c] ;  /* 0x00005f0000fb7a13 */ /* 0x000fe20000000000 */
[----:B------:R-:W-:Y:S01]  /*0040*/  IMAD.MOV.U32 R11, RZ, RZ, c[0x0][0x180] ;  /* 0x00006000ff0b7624 */ /* 0x000fe200078e00ff */
[----:B------:R-:W-:Y:S01]  /*0050*/  IABS R31, c[0x0][0x178] ;  /* 0x00005e00001f7a13 */ /* 0x000fe20000000000 */
[----:B------:R-:W2:Y:S01]  /*0060*/  S2R R23, SR_TID.X ;  /* 0x0000000000177919 */ /* 0x000ea20000002100 */
[----:B------:R-:W-:Y:S02]  /*0070*/  IADD3 R0, R0, 0x1ff, RZ ;  /* 0x000001ff00007810 */ /* 0x000fe40007ffe0ff */
[----:B------:R-:W-:Y:S02]  /*0080*/  IADD3 R1, R1, -0x41a0, RZ ;  /* 0xffffbe6001017810 */ /* 0x000fe40007ffe0ff */
[----:B------:R-:W-:-:S04]  /*0090*/  SHF.R.S32.HI R3, RZ, 0x1f, R0 ;  /* 0x0000001fff037819 */ /* 0x000fc80000011400 */
[----:B------:R-:W-:-:S04]  /*00a0*/  LEA.HI R3, R3, R0, RZ, 0x9 ;  /* 0x0000000003037211 */ /* 0x000fc800078f48ff */
[----:B------:R-:W-:-:S05]  /*00b0*/  SHF.R.S32.HI R3, RZ, 0x9, R3 ;  /* 0x00000009ff037819 */ /* 0x000fca0000011403 */
[----:B------:R-:W-:Y:S01]  /*00c0*/  IMAD.SHL.U32 R4, R3, 0x8, RZ ;  /* 0x0000000803047824 */ /* 0x000fe200078e00ff */
[----:B-1----:R-:W-:-:S04]  /*00d0*/  IABS R8, R5 ;  /* 0x0000000500087213 */ /* 0x002fc80000000000 */
[-C--:B------:R-:W-:Y:S02]  /*00e0*/  IABS R7, R4.reuse ;  /* 0x0000000400077213 */ /* 0x080fe40000000000 */
[----:B------:R-:W-:Y:S02]  /*00f0*/  IABS R10, R4 ;  /* 0x00000004000a7213 */ /* 0x000fe40000000000 */
[----:B------:R-:W1:Y:S01]  /*0100*/  I2F.RP R0, R7 ;  /* 0x0000000700007306 */ /* 0x000e620000209400 */
[----:B--2---:R-:W-:-:S07]  /*0110*/  LOP3.LUT R23, R23, 0x7f, RZ, 0xc0, !PT ;  /* 0x0000007f17177812 */ /* 0x004fce00078ec0ff */
[----:B-1----:R-:W1:Y:S02]  /*0120*/  MUFU.RCP R0, R0 ;  /* 0x0000000000007308 */ /* 0x002e640000001000 */
[----:B-1----:R-:W-:Y:S01]  /*0130*/  IADD3 R2, R0, 0xffffffe, RZ ;  /* 0x0ffffffe00027810 */ /* 0x002fe20007ffe0ff */
[----:B------:R-:W-:-:S05]  /*0140*/  IMAD.MOV R0, RZ, RZ, -R10 ;  /* 0x000000ffff007224 */ /* 0x000fca00078e0a0a */
[----:B------:R1:W2:Y:S02]  /*0150*/  F2I.FTZ.U32.TRUNC.NTZ R3, R2 ;  /* 0x0000000200037305 */ /* 0x0002a4000021f000 */
[----:B-1----:R-:W-:Y:S02]  /*0160*/  IMAD.MOV.U32 R2, RZ, RZ, RZ ;  /* 0x000000ffff027224 */ /* 0x002fe400078e00ff */
[----:B--2---:R-:W-:-:S04]  /*0170*/  IMAD.MOV R6, RZ, RZ, -R3 ;  /* 0x000000ffff067224 */ /* 0x004fc800078e0a03 */
[----:B------:R-:W-:Y:S02]  /*0180*/  IMAD R9, R6, R7, RZ ;  /* 0x0000000706097224 */ /* 0x000fe400078e02ff */
[----:B------:R-:W-:Y:S02]  /*0190*/  IMAD.MOV.U32 R6, RZ, RZ, R8 ;  /* 0x000000ffff067224 */ /* 0x000fe400078e0008 */
[----:B------:R-:W-:-:S06]  /*01a0*/  IMAD.HI.U32 R3, R3, R9, R2 ;  /* 0x0000000903037227 */ /* 0x000fcc00078e0002 */
[----:B------:R-:W-:-:S04]  /*01b0*/  IMAD.HI.U32 R3, R3, R6, RZ ;  /* 0x0000000603037227 */ /* 0x000fc800078e00ff */
[----:B------:R-:W-:Y:S02]  /*01c0*/  IMAD R0, R3, R0, R6 ;  /* 0x0000000003007224 */ /* 0x000fe400078e0206 */
[----:B------:R-:W1:Y:S03]  /*01d0*/  I2F.RP R6, R251 ;  /* 0x000000fb00067306 */ /* 0x000e660000209400 */
[----:B------:R-:W-:-:S13]  /*01e0*/  ISETP.GT.U32.AND P1, PT, R7, R0, PT ;  /* 0x000000000700720c */ /* 0x000fda0003f24070 */
[----:B------:R-:W-:Y:S01]  /*01f0*/  @!P1 IMAD.IADD R0, R0, 0x1, -R7 ;  /* 0x0000000100009824 */ /* 0x000fe200078e0a07 */
[----:B------:R-:W-:Y:S01]  /*0200*/  @!P1 IADD3 R3, R3, 0x1, RZ ;  /* 0x0000000103039810 */ /* 0x000fe20007ffe0ff */
[----:B-1----:R-:W-:Y:S01]  /*0210*/  MUFU.RCP R6, R6 ;  /* 0x0000000600067308 */ /* 0x002fe20000001000 */
[----:B------:R-:W-:Y:S02]  /*0220*/  ISETP.NE.AND P1, PT, R4, RZ, PT ;  /* 0x000000ff0400720c */ /* 0x000fe40003f25270 */
[----:B------:R-:W-:Y:S02]  /*0230*/  ISETP.GE.U32.AND P0, PT, R0, R7, PT ;  /* 0x000000070000720c */ /* 0x000fe40003f06070 */
[----:B------:R-:W-:-:S04]  /*0240*/  LOP3.LUT R0, R5, R4, RZ, 0x3c, !PT ;  /* 0x0000000405007212 */ /* 0x000fc800078e3cff */
[----:B------:R-:W-:Y:S01]  /*0250*/  ISETP.GE.AND P2, PT, R0, RZ, PT ;  /* 0x000000ff0000720c */ /* 0x000fe20003f46270 */
[----:B------:R-:W-:-:S05]  /*0260*/  IMAD.MOV.U32 R0, RZ, RZ, c[0x0][0x178] ;  /* 0x00005e00ff007624 */ /* 0x000fca00078e00ff */
[----:B------:R-:W-:Y:S02]  /*0270*/  IADD3 R0, R0, 0x7f, RZ ;  /* 0x0000007f00007810 */ /* 0x000fe40007ffe0ff */
[----:B------:R-:W-:-:S05]  /*0280*/  @P0 IADD3 R3, R3, 0x1, RZ ;  /* 0x0000000103030810 */ /* 0x000fca0007ffe0ff */
[----:B------:R-:W-:Y:S01]  /*0290*/  IMAD.MOV.U32 R2, RZ, RZ, R3 ;  /* 0x000000ffff027224 */ /* 0x000fe200078e0003 */
[----:B------:R-:W-:-:S03]  /*02a0*/  SHF.R.S32.HI R3, RZ, 0x1f, R0 ;  /* 0x0000001fff037819 */ /* 0x000fc60000011400 */
[----:B------:R-:W-:Y:S01]  /*02b0*/  @!P2 IMAD.MOV R2, RZ, RZ, -R2 ;  /* 0x000000ffff02a224 */ /* 0x000fe200078e0a02 */
[----:B------:R-:W-:Y:S02]  /*02c0*/  @!P1 LOP3.LUT R2, RZ, R4, RZ, 0x33, !PT ;  /* 0x00000004ff029212 */ /* 0x000fe400078e33ff */
[----:B------:R-:W-:-:S03]  /*02d0*/  LEA.HI R3, R3, R0, RZ, 0x7 ;  /* 0x0000000003037211 */ /* 0x000fc600078f38ff */
[----:B------:R-:W-:Y:S02]  /*02e0*/  IMAD.SHL.U32 R8, R2, 0x8, RZ ;  /* 0x0000000802087824 */ /* 0x000fe400078e00ff */
[----:B------:R-:W-:-:S03]  /*02f0*/  IMAD.MOV R2, RZ, RZ, -R2 ;  /* 0x000000ffff027224 */ /* 0x000fc600078e0a02 */
[----:B------:R-:W-:Y:S01]  /*0300*/  LEA.HI.SX32 R3, R3, -R8, 0x19 ;  /* 0x8000000803037211 */ /* 0x000fe200078fcaff */
[----:B------:R-:W-:Y:S02]  /*0310*/  IMAD R10, R4, R2, R5 ;  /* 0x00000002040a7224 */ /* 0x000fe400078e0205 */
[----:B------:R-:W-:Y:S01]  /*0320*/  IMAD.MOV.U32 R2, RZ, RZ, RZ ;  /* 0x000000ffff027224 */ /* 0x000fe200078e00ff */
[----:B------:R-:W-:-:S04]  /*0330*/  IMNMX R9, R3, 0x8, PT ;  /* 0x0000000803097817 */ /* 0x000fc80003800200 */
[-C--:B------:R-:W-:Y:S02]  /*0340*/  IABS R7, R9.reuse ;  /* 0x0000000900077213 */ /* 0x080fe40000000000 */
[----:B------:R-:W-:Y:S02]  /*0350*/  IABS R4, R9 ;  /* 0x0000000900047213 */ /* 0x000fe40000000000 */
[----:B------:R-:W1:Y:S01]  /*0360*/  I2F.RP R0, R7 ;  /* 0x0000000700007306 */ /* 0x000e620000209400 */
[----:B------:R-:W-:-:S07]  /*0370*/  ISETP.NE.AND P2, PT, R9, RZ, PT ;  /* 0x000000ff0900720c */ /* 0x000fce0003f45270 */
[----:B-1----:R-:W1:Y:S02]  /*0380*/  MUFU.RCP R0, R0 ;  /* 0x0000000000007308 */ /* 0x002e640000001000 */
[----:B-1----:R-:W-:Y:S02]  /*0390*/  IADD3 R3, R0, 0xffffffe, RZ ;  /* 0x0ffffffe00037810 */ /* 0x002fe40007ffe0ff */
[----:B------:R-:W-:-:S04]  /*03a0*/  IABS R0, R10 ;  /* 0x0000000a00007213 */ /* 0x000fc80000000000 */
[----:B------:R-:W1:Y:S02]  /*03b0*/  F2I.FTZ.U32.TRUNC.NTZ R3, R3 ;  /* 0x0000000300037305 */ /* 0x000e64000021f000 */
[----:B-1----:R-:W-:-:S04]  /*03c0*/  IMAD.MOV R12, RZ, RZ, -R3 ;  /* 0x000000ffff0c7224 */ /* 0x002fc800078e0a03 */
[----:B------:R-:W-:-:S04]  /*03d0*/  IMAD R5, R12, R7, RZ ;  /* 0x000000070c057224 */ /* 0x000fc800078e02ff */
[----:B------:R-:W-:Y:S02]  /*03e0*/  IMAD.HI.U32 R2, R3, R5, R2 ;  /* 0x0000000503027227 */ /* 0x000fe400078e0002 */
[----:B------:R-:W1:Y:S02]  /*03f0*/  I2F.RP R3, R31 ;  /* 0x0000001f00037306 */ /* 0x000e640000209400 */
[----:B------:R-:W-:Y:S02]  /*0400*/  IMAD.MOV.U32 R5, RZ, RZ, R0 ;  /* 0x000000ffff057224 */ /* 0x000fe400078e0000 */
[----:B------:R-:W-:Y:S01]  /*0410*/  IMAD.MOV R0, RZ, RZ, -R4 ;  /* 0x000000ffff007224 */ /* 0x000fe200078e0a04 */
[----:B------:R-:W-:Y:S01]  /*0420*/  IADD3 R4, R6, 0xffffffe, RZ ;  /* 0x0ffffffe06047810 */ /* 0x000fe20007ffe0ff */
[----:B------:R-:W-:Y:S01]  /*0430*/  IMAD.HI.U32 R2, R2, R5, RZ ;  /* 0x0000000502027227 */ /* 0x000fe200078e00ff */
[----:B------:R-:W-:-:S03]  /*0440*/  IADD3 R6, R11, -0x78, RZ ;  /* 0xffffff880b067810 */ /* 0x000fc60007ffe0ff */
[----:B------:R-:W-:Y:S02]  /*0450*/  IMAD R0, R2, R0, R5 ;  /* 0x0000000002007224 */ /* 0x000fe400078e0205 */
[----:B------:R-:W2:Y:S03]  /*0460*/  F2I.FTZ.U32.TRUNC.NTZ R5, R4 ;  /* 0x0000000400057305 */ /* 0x000ea6000021f000 */
[----:B------:R-:W-:-:S05]  /*0470*/  ISETP.GT.U32.AND P1, PT, R7, R0, PT ;  /* 0x000000000700720c */ /* 0x000fca0003f24070 */
[----:B-1----:R-:W1:Y:S08]  /*0480*/  MUFU.RCP R3, R3 ;  /* 0x0000000300037308 */ /* 0x002e700000001000 */
[----:B------:R-:W-:Y:S01]  /*0490*/  @!P1 IMAD.IADD R0, R0, 0x1, -R7 ;  /* 0x0000000100009824 */ /* 0x000fe200078e0a07 */
[----:B------:R-:W-:Y:S01]  /*04a0*/  @!P1 IADD3 R2, R2, 0x1, RZ ;  /* 0x0000000102029810 */ /* 0x000fe20007ffe0ff */
[----:B--2---:R-:W-:-:S03]  /*04b0*/  IMAD.MOV R4, RZ, RZ, -R5 ;  /* 0x000000ffff047224 */ /* 0x004fc600078e0a05 */
[----:B------:R-:W-:Y:S01]  /*04c0*/  ISETP.GE.U32.AND P0, PT, R0, R7, PT ;  /* 0x000000070000720c */ /* 0x000fe20003f06070 */
[----:B------:R-:W-:Y:S01]  /*04d0*/  IMAD R95, R4, R251, RZ ;  /* 0x000000fb045f7224 */ /* 0x000fe200078e02ff */
[----:B------:R-:W-:Y:S01]  /*04e0*/  LOP3.LUT R0, R10, R9, RZ, 0x3c, !PT ;  /* 0x000000090a007212 */ /* 0x000fe200078e3cff */
[----:B------:R-:W-:Y:S01]  /*04f0*/  IMAD.MOV.U32 R4, RZ, RZ, RZ ;  /* 0x000000ffff047224 */ /* 0x000fe200078e00ff */
[----:B-1----:R-:W-:Y:S02]  /*0500*/  IADD3 R3, R3, 0xffffffe, RZ ;  /* 0x0ffffffe03037810 */ /* 0x002fe40007ffe0ff */
[----:B------:R-:W-:Y:S01]  /*0510*/  ISETP.GE.AND P3, PT, R0, RZ, PT ;  /* 0x000000ff0000720c */ /* 0x000fe20003f66270 */
[----:B------:R-:W-:Y:S01]  /*0520*/  IMAD.HI.U32 R95, R5, R95, R4 ;  /* 0x0000005f055f7227 */ /* 0x000fe200078e0004 */
[----:B------:R-:W-:Y:S02]  /*0530*/  IADD3 R0, R11, -0x7c, RZ ;  /* 0xffffff840b007810 */ /* 0x000fe40007ffe0ff */
[----:B------:R-:W1:Y:S02]  /*0540*/  F2I.FTZ.U32.TRUNC.NTZ R3, R3 ;  /* 0x0000000300037305 */ /* 0x000e64000021f000 */
[----:B------:R-:W-:-:S02]  /*0550*/  ISETP.GE.U32.AND P1, PT, R0, 0x7fffff05, PT ;  /* 0x7fffff050000780c */ /* 0x000fc40003f26070 */
[----:B------:R-:W-:Y:S02]  /*0560*/  @P0 IADD3 R2, R2, 0x1, RZ ;  /* 0x0000000102020810 */ /* 0x000fe40007ffe0ff */
[----:B------:R-:W-:-:S03]  /*0570*/  IADD3 R0, R11, -0x74, RZ ;  /* 0xffffff8c0b007810 */ /* 0x000fc60007ffe0ff */
[----:B------:R-:W-:Y:S01]  /*0580*/  @!P3 IMAD.MOV R2, RZ, RZ, -R2 ;  /* 0x000000ffff02b224 */ /* 0x000fe200078e0a02 */
[----:B------:R-:W-:Y:S02]  /*0590*/  @!P2 LOP3.LUT R2, RZ, R9, RZ, 0x33, !PT ;  /* 0x00000009ff02a212 */ /* 0x000fe400078e33ff */
[----:B------:R-:W-:Y:S02]  /*05a0*/  ISETP.GE.U32.AND P3, PT, R0, 0x7fffff0d, PT ;  /* 0x7fffff0d0000780c */ /* 0x000fe40003f66070 */
[----:B------:R-:W-:Y:S01]  /*05b0*/  ISETP.GE.U32.AND P2, PT, R6, 0x7fffff09, PT ;  /* 0x7fffff090600780c */ /* 0x000fe20003f46070 */
[----:B------:R-:W-:Y:S02]  /*05c0*/  IMAD.SHL.U32 R248, R2, 0x200, RZ ;  /* 0x0000020002f87824 */ /* 0x000fe400078e00ff */
[--C-:B-1----:R-:W-:Y:S02]  /*05d0*/  IMAD.MOV R6, RZ, RZ, -R3.reuse ;  /* 0x000000ffff067224 */ /* 0x102fe400078e0a03 */
[----:B------:R-:W-:Y:S01]  /*05e0*/  IMAD.MOV R22, RZ, RZ, -R2 ;  /* 0x000000ffff167224 */ /* 0x000fe200078e0a02 */
[C---:B------:R-:W-:Y:S01]  /*05f0*/  IADD3 R33, R248.reuse, 0x2, RZ ;  /* 0x00000002f8217810 */ /* 0x040fe20007ffe0ff */
[----:B------:R-:W-:Y:S01]  /*0600*/  IMAD.MOV.U32 R2, RZ, RZ, RZ ;  /* 0x000000ffff027224 */ /* 0x000fe200078e00ff */
[----:B------:R-:W-:Y:S01]  /*0610*/  IADD3 R161, R248, 0x1, RZ ;  /* 0x00000001f8a17810 */ /* 0x000fe20007ffe0ff */
[----:B------:R-:W-:Y:S01]  /*0620*/  IMAD R21, R6, R31, RZ ;  /* 0x0000001f06157224 */ /* 0x000fe200078e02ff */
[----:B------:R-:W-:Y:S01]  /*0630*/  IABS R126, R33 ;  /* 0x00000021007e7213 */ /* 0x000fe20000000000 */
[----:B------:R-:W-:Y:S01]  /*0640*/  IMAD R22, R9, R22, R10 ;  /* 0x0000001609167224 */ /* 0x000fe200078e020a */
[----:B------:R-:W-:Y:S01]  /*0650*/  IABS R32, R248 ;  /* 0x000000f800207213 */ /* 0x000fe20000000000 */
[----:B------:R-:W-:Y:S01]  /*0660*/  IMAD.HI.U32 R21, R3, R21, R2 ;  /* 0x0000001503157227 */ /* 0x000fe200078e0002 */
[----:B------:R-:W-:Y:S01]  /*0670*/  IABS R30, R161 ;  /* 0x000000a1001e7213 */ /* 0x000fe20000000000 */
[----:B------:R-:W-:Y:S01]  /*0680*/  STL [R1+0x54c], R248 ;  /* 0x00054cf801007387 */ /* 0x000fe20000100800 */
[C---:B------:R-:W-:Y:S01]  /*0690*/  IADD3 R115, R248.reuse, 0x7, RZ ;  /* 0x00000007f8737810 */ /* 0x040fe20007ffe0ff */
[C---:B------:R-:W-:Y:S01]  /*06a0*/  IMAD.HI.U32 R5, R95.reuse, R126, RZ ;  /* 0x0000007e5f057227 */ /* 0x040fe200078e00ff */
[C---:B------:R-:W-:Y:S01]  /*06b0*/  IADD3 R111, R248.reuse, 0x3, RZ ;  /* 0x00000003f86f7810 */ /* 0x040fe20007ffe0ff */
[----:B------:R1:W-:Y:S01]  /*06c0*/  STL [R1+0x22e8], R161 ;  /* 0x0022e8a101007387 */ /* 0x0003e20000100800 */
[----:B------:R-:W-:Y:S01]  /*06d0*/  IABS R40, R115 ;  /* 0x0000007300287213 */ /* 0x000fe20000000000 */
[----:B------:R-:W-:Y:S01]  /*06e0*/  IMAD.MOV R5, RZ, RZ, -R5 ;  /* 0x000000ffff057224 */ /* 0x000fe200078e0a05 */
[C---:B------:R-:W-:Y:S01]  /*06f0*/  IADD3 R35, R248.reuse, 0x6, RZ ;  /* 0x00000006f8237810 */ /* 0x040fe20007ffe0ff */
[C---:B------:R-:W-:Y:S01]  /*0700*/  IMAD.HI.U32 R0, R95.reuse, R32, RZ ;  /* 0x000000205f007227 */ /* 0x040fe200078e00ff */
[C---:B------:R-:W-:Y:S01]  /*0710*/  IADD3 R39, R248.reuse, 0x5, RZ ;  /* 0x00000005f8277810 */ /* 0x040fe20007ffe0ff */
[----:B------:R-:W-:Y:S01]  /*0720*/  STL [R1+0x22ec], R33 ;  /* 0x0022ec2101007387 */ /* 0x000fe20000100800 */
[----:B------:R-:W-:Y:S01]  /*0730*/  IABS R124, R111 ;  /* 0x0000006f007c7213 */ /* 0x000fe20000000000 */
[----:B------:R-:W-:Y:S01]  /*0740*/  IMAD.HI.U32 R4, R95, R30, RZ ;  /* 0x0000001e5f047227 */ /* 0x000fe200078e00ff */
[----:B------:R-:W-:Y:S01]  /*0750*/  IABS R38, R35 ;  /* 0x0000002300267213 */ /* 0x000fe20000000000 */
[----:B------:R2:W-:Y:S01]  /*0760*/  STL [R1+0x22f8], R111 ;  /* 0x0022f86f01007387 */ /* 0x0005e20000100800 */
[C---:B------:R-:W-:Y:S01]  /*0770*/  IADD3 R43, R248.reuse, 0xc, RZ ;  /* 0x0000000cf82b7810 */ /* 0x040fe20007ffe0ff */
[----:B------:R-:W-:Y:S01]  /*0780*/  IMAD R126, R251, R5, R126 ;  /* 0x00000005fb7e7224 */ /* 0x000fe200078e027e */
[----:B------:R-:W-:Y:S01]  /*0790*/  IABS R34, R39 ;  /* 0x0000002700227213 */ /* 0x000fe20000000000 */
[----:B------:R-:W-:Y:S01]  /*07a0*/  IMAD.MOV R0, RZ, RZ, -R0 ;  /* 0x000000ffff007224 */ /* 0x000fe200078e0a00 */
[C---:B------:R-:W-:Y:S01]  /*07b0*/  IADD3 R37, R248.reuse, 0x4, RZ ;  /* 0x00000004f8257810 */ /* 0x040fe20007ffe0ff */
[----:B------:R-:W-:Y:S01]  /*07c0*/  IMAD.MOV R4, RZ, RZ, -R4 ;  /* 0x000000ffff047224 */ /* 0x000fe200078e0a04 */
[----:B------:R-:W-:Y:S01]  /*07d0*/  IABS R42, R43 ;  /* 0x0000002b002a7213 */ /* 0x000fe20000000000 */
[----:B------:R-:W-:Y:S01]  /*07e0*/  IMAD.HI.U32 R5, R95, R40, RZ ;  /* 0x000000285f057227 */ /* 0x000fe200078e00ff */
[C---:B------:R-:W-:Y:S01]  /*07f0*/  IADD3 R117, R248.reuse, 0x8, RZ ;  /* 0x00000008f8757810 */ /* 0x040fe20007ffe0ff */
[----:B------:R-:W-:Y:S01]  /*0800*/  STL [R1+0x2300], R37 ;  /* 0x0023002501007387 */ /* 0x000fe20000100800 */
[C---:B------:R-:W-:Y:S01]  /*0810*/  IADD3 R113, R248.reuse, 0xb, RZ ;  /* 0x0000000bf8717810 */ /* 0x040fe20007ffe0ff */
[C---:B------:R-:W-:Y:S01]  /*0820*/  IMAD R32, R251.reuse, R0, R32 ;  /* 0x00000000fb207224 */ /* 0x040fe200078e0220 */
[----:B------:R-:W-:Y:S01]  /*0830*/  IABS R36, R37 ;  /* 0x0000002500247213 */ /* 0x000fe20000000000 */
[----:B------:R-:W-:Y:S01]  /*0840*/  IMAD R30, R251, R4, R30 ;  /* 0x00000004fb1e7224 */ /* 0x000fe200078e021e */
[C---:B------:R-:W-:Y:S01]  /*0850*/  IADD3 R41, R248.reuse, 0xa, RZ ;  /* 0x0000000af8297810 */ /* 0x040fe20007ffe0ff */
[----:B------:R-:W-:Y:S01]  /*0860*/  IMAD.MOV R5, RZ, RZ, -R5 ;  /* 0x000000ffff057224 */ /* 0x000fe200078e0a05 */
[----:B------:R-:W-:Y:S01]  /*0870*/  IABS R122, R117 ;  /* 0x00000075007a7213 */ /* 0x000fe20000000000 */
[C---:B------:R-:W-:Y:S01]  /*0880*/  IMAD.HI.U32 R0, R95.reuse, R124, RZ ;  /* 0x0000007c5f007227 */ /* 0x040fe200078e00ff */
[----:B------:R-:W-:Y:S01]  /*0890*/  IABS R114, R113 ;  /* 0x0000007100727213 */ /* 0x000fe20000000000 */
[----:B------:R-:W-:Y:S01]  /*08a0*/  STL [R1+0x2304], R39 ;  /* 0x0023042701007387 */ /* 0x000fe20000100800 */
[C---:B------:R-:W-:Y:S01]  /*08b0*/  IADD3 R121, R248.reuse, 0x11, RZ ;  /* 0x00000011f8797810 */ /* 0x040fe20007ffe0ff */
[C---:B------:R-:W-:Y:S01]  /*08c0*/  IMAD.HI.U32 R4, R95.reuse, R38, RZ ;  /* 0x000000265f047227 */ /* 0x040fe200078e00ff */
[----:B------:R-:W-:Y:S01]  /*08d0*/  IABS R118, R41 ;  /* 0x0000002900767213 */ /* 0x000fe20000000000 */
[----:B------:R-:W-:Y:S01]  /*08e0*/  STL [R1+0x2310], R35 ;  /* 0x0023102301007387 */ /* 0x000fe20000100800 */
[C---:B------:R-:W-:Y:S01]  /*08f0*/  IADD3 R160, R248.reuse, 0x9, RZ ;  /* 0x00000009f8a07810 */ /* 0x040fe20007ffe0ff */
[----:B------:R-:W-:Y:S01]  /*0900*/  IMAD.HI.U32 R3, R95, R34, RZ ;  /* 0x000000225f037227 */ /* 0x000fe200078e00ff */
[C---:B------:R-:W-:Y:S01]  /*0910*/  IADD3 R91, R248.reuse, 0x47, RZ ;  /* 0x00000047f85b7810 */ /* 0x040fe20007ffe0ff */
[----:B------:R-:W-:Y:S01]  /*0920*/  STL [R1+0x2314], R115 ;  /* 0x0023147301007387 */ /* 0x000fe20000100800 */
[----:B------:R-:W-:Y:S01]  /*0930*/  IABS R46, R121 ;  /* 0x00000079002e7213 */ /* 0x000fe20000000000 */
[----:B------:R-:W-:Y:S01]  /*0940*/  IMAD R40, R251, R5, R40 ;  /* 0x00000005fb287224 */ /* 0x000fe200078e0228 */
[C---:B------:R-:W-:Y:S01]  /*0950*/  IADD3 R45, R248.reuse, 0xd, RZ ;  /* 0x0000000df82d7810 */ /* 0x040fe20007ffe0ff */
[----:B------:R-:W-:Y:S01]  /*0960*/  IMAD.MOV R0, RZ, RZ, -R0 ;  /* 0x000000ffff007224 */ /* 0x000fe200078e0a00 */
[C---:B------:R-:W-:Y:S01]  /*0970*/  IADD3 R123, R248.reuse, 0x10, RZ ;  /* 0x00000010f87b7810 */ /* 0x040fe20007ffe0ff */
[----:B------:R-:W-:Y:S01]  /*0980*/  IMAD.MOV R4, RZ, RZ, -R4 ;  /* 0x000000ffff047224 */ /* 0x000fe200078e0a04 */
[----:B------:R-:W-:Y:S01]  /*0990*/  IABS R120, R160 ;  /* 0x000000a000787213 */ /* 0x000fe20000000000 */
[C---:B------:R-:W-:Y:S01]  /*09a0*/  IMAD.HI.U32 R5, R95.reuse, R42, RZ ;  /* 0x0000002a5f057227 */ /* 0x040fe200078e00ff */
[C---:B------:R-:W-:Y:S01]  /*09b0*/  IADD3 R119, R248.reuse, 0xf, RZ ;  /* 0x0000000ff8777810 */ /* 0x040fe20007ffe0ff */
[----:B------:R-:W-:Y:S01]  /*09c0*/  STL [R1+0x231c], R117 ;  /* 0x00231c7501007387 */ /* 0x000fe20000100800 */
[----:B------:R-:W-:Y:S01]  /*09d0*/  IABS R94, R91 ;  /* 0x0000005b005e7213 */ /* 0x000fe20000000000 */
[----:B------:R-:W-:Y:S01]  /*09e0*/  IMAD.MOV R3, RZ, RZ, -R3 ;  /* 0x000000ffff037224 */ /* 0x000fe200078e0a03 */
[----:B------:R-:W-:Y:S01]  /*09f0*/  IABS R116, R45 ;  /* 0x0000002d00747213 */ /* 0x000fe20000000000 */
[----:B------:R-:W-:Y:S01]  /*0a00*/  IMAD.HI.U32 R2, R95, R36, RZ ;  /* 0x000000245f027227 */ /* 0x000fe200078e00ff */
[----:B------:R-:W-:Y:S01]  /*0a10*/  IABS R108, R123 ;  /* 0x0000007b006c7213 */ /* 0x000fe20000000000 */
[----:B------:R-:W-:Y:S01]  /*0a20*/  STL [R1+0x2320], R160 ;  /* 0x002320a001007387 */ /* 0x000fe20000100800 */
[C---:B------:R-:W-:Y:S01]  /*0a30*/  IADD3 R175, R248.reuse, 0x16, RZ ;  /* 0x00000016f8af7810 */ /* 0x040fe20007ffe0ff */
[C---:B------:R-:W-:Y:S01]  /*0a40*/  IMAD R124, R251.reuse, R0, R124 ;  /* 0x00000000fb7c7224 */ /* 0x040fe200078e027c */
[----:B------:R-:W-:Y:S01]  /*0a50*/  IABS R112, R119 ;  /* 0x0000007700707213 */ /* 0x000fe20000000000 */
[C---:B------:R-:W-:Y:S01]  /*0a60*/  IMAD R38, R251.reuse, R4, R38 ;  /* 0x00000004fb267224 */ /* 0x040fe200078e0226 */
[C---:B------:R-:W-:Y:S01]  /*0a70*/  IADD3 R47, R248.reuse, 0xe, RZ ;  /* 0x0000000ef82f7810 */ /* 0x040fe20007ffe0ff */
[----:B------:R-:W-:Y:S01]  /*0a80*/  IMAD.MOV R5, RZ, RZ, -R5 ;  /* 0x000000ffff057224 */ /* 0x000fe200078e0a05 */
[----:B------:R-:W-:Y:S01]  /*0a90*/  IABS R102, R175 ;  /* 0x000000af00667213 */ /* 0x000fe20000000000 */
[----:B------:R-:W-:Y:S01]  /*0aa0*/  IMAD R34, R251, R3, R34 ;  /* 0x00000003fb227224 */ /* 0x000fe200078e0222 */
[C---:B------:R-:W-:Y:S01]  /*0ab0*/  IADD3 R49, R248.reuse, 0x12, RZ ;  /* 0x00000012f8317810 */ /* 0x040fe20007ffe0ff */
[C---:B------:R-:W-:Y:S01]  /*0ac0*/  IMAD.HI.U32 R0, R95.reuse, R122, RZ ;  /* 0x0000007a5f007227 */ /* 0x040fe200078e00ff */
[C---:B------:R-:W-:Y:S01]  /*0ad0*/  IADD3 R51, R248.reuse, 0x15, RZ ;  /* 0x00000015f8337810 */ /* 0x040fe20007ffe0ff */
[----:B------:R-:W-:Y:S01]  /*0ae0*/  STL [R1+0x22d8], R41 ;  /* 0x0022d82901007387 */ /* 0x000fe20000100800 */
[----:B------:R-:W-:Y:S01]  /*0af0*/  IABS R44, R47 ;  /* 0x0000002f002c7213 */ /* 0x000fe20000000000 */
[C---:B------:R-:W-:Y:S01]  /*0b00*/  IMAD.HI.U32 R4, R95.reuse, R114, RZ ;  /* 0x000000725f047227 */ /* 0x040fe200078e00ff */
[C---:B------:R-:W-:Y:S01]  /*0b10*/  IADD3 R53, R248.reuse, 0x14, RZ ;  /* 0x00000014f8357810 */ /* 0x040fe20007ffe0ff */
[----:B------:R-:W-:Y:S01]  /*0b20*/  STL [R1+0x22d4], R113 ;  /* 0x0022d47101007387 */ /* 0x000fe20000100800 */
[C---:B------:R-:W-:Y:S01]  /*0b30*/  IADD3 R150, R248.reuse, 0x4c, RZ ;  /* 0x0000004cf8967810 */ /* 0x040fe20007ffe0ff */
[----:B------:R-:W-:Y:S01]  /*0b40*/  IMAD.MOV R2, RZ, RZ, -R2 ;  /* 0x000000ffff027224 */ /* 0x000fe200078e0a02 */
[----:B------:R-:W-:Y:S01]  /*0b50*/  IABS R110, R49 ;  /* 0x00000031006e7213 */ /* 0x000fe20000000000 */
[----:B------:R-:W-:Y:S01]  /*0b60*/  IMAD.HI.U32 R3, R95, R118, RZ ;  /* 0x000000765f037227 */ /* 0x000fe200078e00ff */
[----:B------:R-:W-:Y:S01]  /*0b70*/  IABS R48, R51 ;  /* 0x0000003300307213 */ /* 0x000fe20000000000 */
[----:B------:R-:W-:Y:S01]  /*0b80*/  STL [R1+0x232c], R43 ;  /* 0x00232c2b01007387 */ /* 0x000fe20000100800 */
        /* <DEDUP_REMOVED lines=12> */
[C---:B------:R-:W-:Y:S01]  /*0c50*/  IADD3 R55, R248.reuse, 0x1a, RZ ;  /* 0x0000001af8377810 */ /* 0x040fe20007ffe0ff */
[----:B------:R-:W-:Y:S01]  /*0c60*/  IMAD.MOV R3, RZ, RZ, -R3 ;  /* 0x000000ffff037224 */ /* 0x000fe200078e0a03 */
[----:B------:R-:W-:Y:S01]  /*0c70*/  IABS R106, R176 ;  /* 0x000000b0006a7213 */ /* 0x000fe20000000000 */
[C---:B------:R-:W-:Y:S01]  /*0c80*/  IMAD.HI.U32 R2, R95.reuse, R120, RZ ;  /* 0x000000785f027227 */ /* 0x040fe200078e00ff */
[----:B------:R-:W-:Y:S01]  /*0c90*/  IADD3 R173, R248, 0x19, RZ ;  /* 0x00000019f8ad7810 */ /* 0x000fe20007ffe0ff */
[----:B------:R-:W-:Y:S01]  /*0ca0*/  STL [R1+0x2338], R47 ;  /* 0x0023382f01007387 */ /* 0x000fe20000100800 */
[----:B------:R-:W-:Y:S01]  /*0cb0*/  IABS R104, R127 ;  /* 0x0000007f00687213 */ /* 0x000fe20000000000 */
[----:B------:R-:W-:Y:S01]  /*0cc0*/  IMAD.IADD R22, R8, 0x1, R22 ;  /* 0x0000000108167824 */ /* 0x000fe200078e0216 */
[----:B------:R-:W-:Y:S01]  /*0cd0*/  IABS R52, R55 ;  /* 0x0000003700347213 */ /* 0x000fe20000000000 */
[----:B------:R-:W-:Y:S01]  /*0ce0*/  IMAD.HI.U32 R19, R95, R94, RZ ;  /* 0x0000005e5f137227 */ /* 0x000fe200078e00ff */
[C---:B------:R-:W-:Y:S01]  /*0cf0*/  IADD3 R171, R248.reuse, 0x20, RZ ;  /* 0x00000020f8ab7810 */ /* 0x040fe20007ffe0ff */
[----:B------:R-:W-:Y:S01]  /*0d00*/  STL [R1+0x233c], R119 ;  /* 0x00233c7701007387 */ /* 0x000fe20000100800 */
[----:B------:R-:W-:Y:S01]  /*0d10*/  IABS R54, R173 ;  /* 0x000000ad00367213 */ /* 0x000fe20000000000 */
[C---:B------:R-:W-:Y:S01]  /*0d20*/  IMAD R122, R251.reuse, R0, R122 ;  /* 0x00000000fb7a7224 */ /* 0x040fe200078e027a */
[C---:B------:R-:W-:Y:S01]  /*0d30*/  IADD3 R174, R248.reuse, 0x18, RZ ;  /* 0x00000018f8ae7810 */ /* 0x040fe20007ffe0ff */
[C---:B------:R-:W-:Y:S01]  /*0d40*/  IMAD R114, R251.reuse, R4, R114 ;  /* 0x00000004fb727224 */ /* 0x040fe200078e0272 */
[----:B------:R-:W-:Y:S01]  /*0d50*/  IABS R88, R171 ;  /* 0x000000ab00587213 */ /* 0x000fe20000000000 */
[----:B------:R-:W-:Y:S01]  /*0d60*/  IMAD.MOV R5, RZ, RZ, -R5 ;  /* 0x000000ffff057224 */ /* 0x000fe200078e0a05 */
[C---:B------:R-:W-:Y:S01]  /*0d70*/  ISETP.GT.U32.AND P4, PT, R251.reuse, R32, PT ;  /* 0x00000020fb00720c */ /* 0x040fe20003f84070 */
        /* <DEDUP_REMOVED lines=13> */
[C---:B------:R-:W-:Y:S01]  /*0e50*/  IADD3 R67, R248.reuse, 0x25, RZ ;  /* 0x00000025f8437810 */ /* 0x040fe20007ffe0ff */
[----:B------:R-:W-:Y:S01]  /*0e60*/  STL [R1+0x2358], R49 ;  /* 0x0023583101007387 */ /* 0x000fe20000100800 */
[----:B------:R-:W-:Y:S01]  /*0e70*/  IABS R56, R57 ;  /* 0x0000003900387213 */ /* 0x000fe20000000000 */
[----:B------:R-:W-:Y:S01]  /*0e80*/  IMAD.MOV R19, RZ, RZ, -R19 ;  /* 0x000000ffff137224 */ /* 0x000fe200078e0a13 */
[----:B------:R-:W-:Y:S01]  /*0e90*/  IADD3 R59, R248, 0x1d, RZ ;  /* 0x0000001df83b7810 */ /* 0x000fe20007ffe0ff */
[----:B------:R-:W-:Y:S01]  /*0ea0*/  IMAD R249, R22, 0x80, R23 ;  /* 0x0000008016f97824 */ /* 0x000fe200078e0217 */
[----:B------:R-:W-:Y:S01]  /*0eb0*/  IABS R82, R67 ;  /* 0x0000004300527213 */ /* 0x000fe20000000000 */
[----:B------:R-:W-:Y:S01]  /*0ec0*/  IMAD R46, R251, R5, R46 ;  /* 0x00000005fb2e7224 */ /* 0x000fe200078e022e */
[C---:B------:R-:W-:Y:S01]  /*0ed0*/  IADD3 R142, R248.reuse, 0x21, RZ ;  /* 0x00000021f88e7810 */ /* 0x040fe20007ffe0ff */
[----:B------:R-:W-:Y:S01]  /*0ee0*/  IMAD.MOV R0, RZ, RZ, -R0 ;  /* 0x000000ffff007224 */ /* 0x000fe200078e0a00 */
[C---:B------:R-:W-:Y:S01]  /*0ef0*/  IADD3 R63, R248.reuse, 0x24, RZ ;  /* 0x00000024f83f7810 */ /* 0x040fe20007ffe0ff */
[----:B------:R-:W-:Y:S01]  /*0f00*/  IMAD.MOV R4, RZ, RZ, -R4 ;  /* 0x000000ffff047224 */ /* 0x000fe200078e0a04 */
[----:B------:R-:W-:Y:S01]  /*0f10*/  IABS R92, R59 ;  /* 0x0000003b005c7213 */ /* 0x000fe20000000000 */
[----:B------:R-:W-:Y:S01]  /*0f20*/  IMAD.HI.U32 R5, R95, R102, RZ ;  /* 0x000000665f057227 */ /* 0x000fe200078e00ff */
[C---:B------:R-:W-:Y:S01]  /*0f30*/  IADD3 R61, R248.reuse, 0x23, RZ ;  /* 0x00000023f83d7810 */ /* 0x040fe20007ffe0ff */
[----:B------:R-:W-:Y:S01]  /*0f40*/  STL [R1+0x2360], R176 ;  /* 0x002360b001007387 */ /* 0x000fe20000100800 */
[----:B------:R-:W-:Y:S01]  /*0f50*/  IABS R58, R142 ;  /* 0x0000008e003a7213 */ /* 0x000fe20000000000 */
[----:B------:R-:W-:Y:S01]  /*0f60*/  IMAD R120, R251, R2, R120 ;  /* 0x00000002fb787224 */ /* 0x000fe200078e0278 */
[----:B------:R-:W-:Y:S01]  /*0f70*/  IABS R84, R63 ;  /* 0x0000003f00547213 */ /* 0x000fe20000000000 */
[----:B------:R-:W-:Y:S01]  /*0f80*/  IMAD.MOV R3, RZ, RZ, -R3 ;  /* 0x000000ffff037224 */ /* 0x000fe200078e0a03 */
[C---:B------:R-:W-:Y:S01]  /*0f90*/  IADD3 R138, R248.reuse, 0x2a, RZ ;  /* 0x0000002af88a7810 */ /* 0x040fe20007ffe0ff */
[----:B------:R-:W-:Y:S01]  /*0fa0*/  IMAD.HI.U32 R2, R95, R44, RZ ;  /* 0x0000002c5f027227 */ /* 0x000fe200078e00ff */
[C---:B------:R-:W-:Y:S01]  /*0fb0*/  ISETP.GT.U32.AND P6, PT, R251.reuse, R30, PT ;  /* 0x0000001efb00720c */ /* 0x040fe20003fc4070 */
[----:B------:R-:W-:Y:S01]  /*0fc0*/  STL [R1+0x2364], R53 ;  /* 0x0023643501007387 */ /* 0x000fe20000100800 */
[----:B------:R-:W-:Y:S01]  /*0fd0*/  IABS R60, R61 ;  /* 0x0000003d003c7213 */ /* 0x000fe20000000000 */
[C---:B------:R-:W-:Y:S01]  /*0fe0*/  IMAD R19, R251.reuse, R19, R94 ;  /* 0x00000013fb137224 */ /* 0x040fe200078e025e */
[----:B------:R-:W-:Y:S01]  /*0ff0*/  IABS R94, R249 ;  /* 0x000000f9005e7213 */ /* 0x000fe20000000000 */
[C---:B------:R-:W-:Y:S01]  /*1000*/  IMAD R116, R251.reuse, R0, R116 ;  /* 0x00000000fb747224 */ /* 0x040fe200078e0274 */
[C---:B------:R-:W-:Y:S01]  /*1010*/  IADD3 R131, R248.reuse, 0x22, RZ ;  /* 0x00000022f8837810 */ /* 0x040fe20007ffe0ff */
[C---:B------:R-:W-:Y:S01]  /*1020*/  IMAD R108, R251.reuse, R4, R108 ;  /* 0x00000004fb6c7224 */ /* 0x040fe200078e026c */
[----:B------:R-:W-:Y:S01]  /*1030*/  STL [R1+0x236c], R51 ;  /* 0x00236c3301007387 */ /* 0x000fe20000100800 */
[----:B------:R-:W-:Y:S01]  /*1040*/  IMAD.MOV R5, RZ, RZ, -R5 ;  /* 0x000000ffff057224 */ /* 0x000fe200078e0a05 */
[----:B------:R-:W-:Y:S01]  /*1050*/  IABS R72, R138 ;  /* 0x0000008a00487213 */ /* 0x000fe20000000000 */
[----:B------:R-:W-:Y:S01]  /*1060*/  IMAD R112, R251, R3, R112 ;  /* 0x00000003fb707224 */ /* 0x000fe200078e0270 */
[----:B------:R-:W-:Y:S01]  /*1070*/  STL [R1+0x2370], R175 ;  /* 0x002370af01007387 */ /* 0x000fe20000100800 */
[----:B------:R-:W-:Y:S01]  /*1080*/  IMAD.HI.U32 R0, R95, R110, RZ ;  /* 0x0000006e5f007227 */ /* 0x000fe200078e00ff */
[----:B------:R-:W-:-:S02]  /*1090*/  IADD3 R65, R248, 0x26, RZ ;  /* 0x00000026f8417810 */ /* 0x000fc40007ffe0ff */
[C---:B------:R-:W-:Y:S01]  /*10a0*/  IADD3 R133, R248.reuse, 0x29, RZ ;  /* 0x00000029f8857810 */ /* 0x040fe20007ffe0ff */
[C---:B------:R-:W-:Y:S01]  /*10b0*/  IMAD.HI.U32 R4, R95.reuse, R48, RZ ;  /* 0x000000305f047227 */ /* 0x040fe200078e00ff */
[----:B------:R-:W-:Y:S01]  /*10c0*/  STL [R1+0x2378], R127 ;  /* 0x0023787f01007387 */ /* 0x000fe20000100800 */
[----:B------:R-:W-:Y:S02]  /*10d0*/  IABS R86, R131 ;  /* 0x0000008300567213 */ /* 0x000fe40000000000 */
[----:B------:R-:W-:Y:S01]  /*10e0*/  IMAD.MOV R2, RZ, RZ, -R2 ;  /* 0x000000ffff027224 */ /* 0x000fe200078e0a02 */
[----:B------:R-:W-:Y:S01]  /*10f0*/  IADD3 R135, R248, 0x28, RZ ;  /* 0x00000028f8877810 */ /* 0x000fe20007ffe0ff */
[C---:B------:R-:W-:Y:S01]  /*1100*/  IMAD.HI.U32 R3, R95.reuse, R50, RZ ;  /* 0x000000325f037227 */ /* 0x040fe200078e00ff */
[----:B------:R-:W-:Y:S01]  /*1110*/  STL [R1+0x2380], R174 ;  /* 0x002380ae01007387 */ /* 0x000fe20000100800 */
[----:B------:R-:W-:Y:S02]  /*1120*/  IABS R62, R65 ;  /* 0x00000041003e7213 */ /* 0x000fe40000000000 */
[----:B------:R-:W-:Y:S01]  /*1130*/  IMAD.HI.U32 R25, R95, R130, RZ ;  /* 0x000000825f197227 */ /* 0x000fe200078e00ff */
[----:B------:R-:W-:Y:S01]  /*1140*/  STL [R1+0x2388], R173 ;  /* 0x002388ad01007387 */ /* 0x000fe20000100800 */
[----:B------:R-:W-:-:S02]  /*1150*/  IABS R76, R133 ;  /* 0x00000085004c7213 */ /* 0x000fc40000000000 */
[----:B------:R-:W-:Y:S01]  /*1160*/  IMAD R102, R251, R5, R102 ;  /* 0x00000005fb667224 */ /* 0x000fe200078e0266 */
[----:B------:R-:W-:Y:S01]  /*1170*/  STL [R1+0x238c], R55 ;  /* 0x00238c3701007387 */ /* 0x000fe20000100800 */
[----:B------:R-:W-:Y:S01]  /*1180*/  IMAD.HI.U32 R21, R21, R94, RZ ;  /* 0x0000005e15157227 */ /* 0x000fe200078e00ff */
[C---:B------:R-:W-:Y:S02]  /*1190*/  IADD3 R141, R248.reuse, 0x2f, RZ ;  /* 0x0000002ff88d7810 */ /* 0x040fe40007ffe0ff */
[----:B------:R-:W-:Y:S01]  /*11a0*/  STL [R1+0x2390], R129 ;  /* 0x0023908101007387 */ /* 0x000fe20000100800 */
[----:B------:R-:W-:Y:S01]  /*11b0*/  IMAD.MOV R0, RZ, RZ, -R0 ;  /* 0x000000ffff007224 */ /* 0x000fe200078e0a00 */
[----:B------:R-:W-:Y:S01]  /*11c0*/  IABS R80, R135 ;  /* 0x0000008700507213 */ /* 0x000fe20000000000 */
[----:B------:R-:W-:Y:S01]  /*11d0*/  IMAD.MOV R4, RZ, RZ, -R4 ;  /* 0x000000ffff047224 */ /* 0x000fe200078e0a04 */
[----:B------:R-:W-:Y:S01]  /*11e0*/  STL [R1+0x23a0], R125 ;  /* 0x0023a07d01007387 */ /* 0x000fe20000100800 */
[----:B------:R-:W-:Y:S01]  /*11f0*/  IMAD.HI.U32 R5, R95, R98, RZ ;  /* 0x000000625f057227 */ /* 0x000fe200078e00ff */
[----:B------:R-:W-:-:S02]  /*1200*/  IADD3 R139, R248, 0x27, RZ ;  /* 0x00000027f88b7810 */ /* 0x000fc40007ffe0ff */
[----:B------:R-:W-:Y:S01]  /*1210*/  STL [R1+0x23a8], R59 ;  /* 0x0023a83b01007387 */ /* 0x000fe20000100800 */
[----:B------:R-:W-:Y:S01]  /*1220*/  IMAD R44, R251, R2, R44 ;  /* 0x00000002fb2c7224 */ /* 0x000fe200078e022c */
[----:B------:R-:W-:Y:S01]  /*1230*/  IABS R6, R141 ;  /* 0x0000008d00067213 */ /* 0x000fe20000000000 */
[----:B------:R-:W-:Y:S01]  /*1240*/  IMAD.MOV R3, RZ, RZ, -R3 ;  /* 0x000000ffff037224 */ /* 0x000fe200078e0a03 */
[----:B------:R-:W-:Y:S01]  /*1250*/  STL [R1+0x23b0], R57 ;  /* 0x0023b03901007387 */ /* 0x000fe20000100800 */
[----:B------:R-:W-:Y:S01]  /*1260*/  IMAD.HI.U32 R2, R95, R106, RZ ;  /* 0x0000006a5f027227 */ /* 0x000fe200078e00ff */
[C---:B------:R-:W-:Y:S02]  /*1270*/  IADD3 R69, R248.reuse, 0x2b, RZ ;  /* 0x0000002bf8457810 */ /* 0x040fe40007ffe0ff */
[----:B------:R-:W-:Y:S01]  /*1280*/  STL [R1+0x23bc], R172 ;  /* 0x0023bcac01007387 */ /* 0x000fe20000100800 */
[----:B------:R-:W-:Y:S01]  /*1290*/  IMAD.MOV R27, RZ, RZ, -R25 ;  /* 0x000000ffff1b7224 */ /* 0x000fe200078e0a19 */
[C---:B------:R-:W-:Y:S01]  /*12a0*/  IADD3 R73, R248.reuse, 0x2e, RZ ;  /* 0x0000002ef8497810 */ /* 0x040fe20007ffe0ff */
[----:B------:R-:W-:Y:S01]  /*12b0*/  IMAD.MOV R25, RZ, RZ, -R21 ;  /* 0x000000ffff197224 */ /* 0x000fe200078e0a15 */
[----:B------:R-:W-:Y:S01]  /*12c0*/  STL [R1+0x23c0], R171 ;  /* 0x0023c0ab01007387 */ /* 0x000fe20000100800 */
[C---:B------:R-:W-:Y:S01]  /*12d0*/  IMAD R110, R251.reuse, R0, R110 ;  /* 0x00000000fb6e7224 */ /* 0x040fe200078e026e */
[----:B------:R-:W-:Y:S01]  /*12e0*/  IABS R64, R139 ;  /* 0x0000008b00407213 */ /* 0x000fe20000000000 */
[C---:B------:R-:W-:Y:S01]  /*12f0*/  IMAD R48, R251.reuse, R4, R48 ;  /* 0x00000004fb307224 */ /* 0x040fe200078e0230 */
[----:B------:R-:W-:Y:S01]  /*1300*/  IADD3 R75, R248, 0x2d, RZ ;  /* 0x0000002df84b7810 */ /* 0x000fe20007ffe0ff */
[----:B------:R-:W-:Y:S01]  /*1310*/  IMAD.MOV R5, RZ, RZ, -R5 ;  /* 0x000000ffff057224 */ /* 0x000fe200078e0a05 */
[----:B------:R-:W-:Y:S01]  /*1320*/  STL [R1+0x23c8], R142 ;  /* 0x0023c88e01007387 */ /* 0x000fe20000100800 */
[----:B------:R-:W-:Y:S01]  /*1330*/  IMAD R50, R251, R3, R50 ;  /* 0x00000003fb327224 */ /* 0x000fe200078e0232 */
[----:B------:R-:W-:Y:S01]  /*1340*/  IABS R66, R69 ;  /* 0x0000004500427213 */ /* 0x000fe20000000000 */
[----:B------:R-:W-:Y:S01]  /*1350*/  IMAD.HI.U32 R0, R95, R104, RZ ;  /* 0x000000685f007227 */ /* 0x000fe200078e00ff */
[----:B------:R-:W-:Y:S01]  /*1360*/  STL [R1+0x23d4], R131 ;  /* 0x0023d48301007387 */ /* 0x000fe20000100800 */
[----:B------:R-:W-:-:S02]  /*1370*/  IABS R74, R73 ;  /* 0x00000049004a7213 */ /* 0x000fc40000000000 */
[C---:B------:R-:W-:Y:S01]  /*1380*/  IMAD.HI.U32 R4, R95.reuse, R52, RZ ;  /* 0x000000345f047227 */ /* 0x040fe200078e00ff */
[----:B------:R-:W-:Y:S01]  /*1390*/  STL [R1+0x23e8], R61 ;  /* 0x0023e83d01007387 */ /* 0x000fe20000100800 */
[----:B------:R-:W-:Y:S02]  /*13a0*/  IABS R70, R75 ;  /* 0x0000004b00467213 */ /* 0x000fe40000000000 */
[----:B------:R-:W-:Y:S01]  /*13b0*/  IMAD.MOV R2, RZ, RZ, -R2 ;  /* 0x000000ffff027224 */ /* 0x000fe200078e0a02 */
[----:B------:R-:W-:Y:S01]  /*13c0*/  STL [R1+0x23f0], R63 ;  /* 0x0023f03f01007387 */ /* 0x000fe20000100800 */
[----:B------:R-:W-:Y:S01]  /*13d0*/  IMAD.HI.U32 R3, R95, R54, RZ ;  /* 0x000000365f037227 */ /* 0x000fe200078e00ff */
[C---:B------:R-:W-:Y:S02]  /*13e0*/  IADD3 R137, R248.reuse, 0x2c, RZ ;  /* 0x0000002cf8897810 */ /* 0x040fe40007ffe0ff */
[----:B------:R-:W-:Y:S01]  /*13f0*/  STL [R1+0x23f8], R67 ;  /* 0x0023f84301007387 */ /* 0x000fe20000100800 */
[----:B------:R-:W-:Y:S01]  /*1400*/  IMAD R94, R31, R25, R94 ;  /* 0x000000191f5e7224 */ /* 0x000fe200078e025e */
[C---:B------:R-:W-:Y:S01]  /*1410*/  IADD3 R170, R248.reuse, 0x30, RZ ;  /* 0x00000030f8aa7810 */ /* 0x040fe20007ffe0ff */
[----:B------:R-:W-:Y:S01]  /*1420*/  IMAD R98, R251, R5, R98 ;  /* 0x00000005fb627224 */ /* 0x000fe200078e0262 */
[----:B------:R-:W-:Y:S01]  /*1430*/  STL [R1+0x2400], R65 ;  /* 0x0024004101007387 */ /* 0x000fe20000100800 */
[----:B------:R-:W-:Y:S01]  /*1440*/  IMAD.MOV R0, RZ, RZ, -R0 ;  /* 0x000000ffff007224 */ /* 0x000fe200078e0a00 */
[----:B------:R-:W-:Y:S01]  /*1450*/  ISETP.GT.U32.AND P0, PT, R31, R94, PT ;  /* 0x0000005e1f00720c */ /* 0x000fe20003f04070 */
        /* <DEDUP_REMOVED lines=11> */
[C---:B------:R-:W-:Y:S01]  /*1510*/  IADD3 R168, R248.reuse, 0x34, RZ ;  /* 0x00000034f8a87810 */ /* 0x040fe20007ffe0ff */
[C---:B------:R-:W-:Y:S01]  /*1520*/  IMAD R104, R251.reuse, R0, R104 ;  /* 0x00000000fb687224 */ /* 0x040fe200078e0268 */
[----:B------:R-:W-:Y:S01]  /*1530*/  STL [R1+0x2428], R138 ;  /* 0x0024288a01007387 */ /* 0x000fe20000100800 */
        /* <DEDUP_REMOVED lines=17> */
[C---:B------:R-:W-:Y:S01]  /*1650*/  IMAD R88, R251.reuse, R5, R88 ;  /* 0x00000005fb587224 */ /* 0x040fe200078e0258 */
[----:B------:R-:W-:Y:S01]  /*1660*/  IADD3 R146, R248, 0x36, RZ ;  /* 0x00000036f8927810 */ /* 0x000fe20007ffe0ff */
[----:B------:R-:W-:Y:S01]  /*1670*/  @!P4 IMAD.IADD R32, R32, 0x1, -R251 ;  /* 0x000000012020c824 */ /* 0x000fe200078e0afb */
[----:B------:R-:W-:Y:S01]  /*1680*/  STL [R1+0x2478], R170 ;  /* 0x002478aa01007387 */ /* 0x000fe20000100800 */
[----:B------:R-:W-:Y:S01]  /*1690*/  IMAD.MOV R0, RZ, RZ, -R0 ;  /* 0x000000ffff007224 */ /* 0x000fe200078e0a00 */
[----:B------:R-:W-:Y:S01]  /*16a0*/  IADD3 R158, R248, 0x38, RZ ;  /* 0x00000038f89e7810 */ /* 0x000fe20007ffe0ff */
[----:B------:R-:W-:Y:S01]  /*16b0*/  IMAD.MOV R4, RZ, RZ, -R4 ;  /* 0x000000ffff047224 */ /* 0x000fe200078e0a04 */
[----:B------:R-:W-:Y:S01]  /*16c0*/  ISETP.GT.U32.AND P5, PT, R251, R32, PT ;  /* 0x00000020fb00720c */ /* 0x000fe20003fa4070 */
[----:B------:R-:W-:Y:S01]  /*16d0*/  IMAD.HI.U32 R5, R95, R82, RZ ;  /* 0x000000525f057227 */ /* 0x000fe200078e00ff */
[----:B------:R-:W-:Y:S01]  /*16e0*/  STL [R1+0x247c], R145 ;  /* 0x00247c9101007387 */ /* 0x000fe20000100800 */
[----:B------:R-:W-:-:S02]  /*16f0*/  IABS R78, R145 ;  /* 0x00000091004e7213 */ /* 0x000fc40000000000 */
[----:B------:R-:W-:Y:S01]  /*1700*/  IMAD R100, R251, R2, R100 ;  /* 0x00000002fb647224 */ /* 0x000fe200078e0264 */
[----:B------:R-:W-:Y:S01]  /*1710*/  STL [R1+0x248c], R140 ;  /* 0x00248c8c01007387 */ /* 0x000fe20000100800 */
[----:B------:R-:W-:Y:S01]  /*1720*/  IMAD.MOV R3, RZ, RZ, -R3 ;  /* 0x000000ffff037224 */ /* 0x000fe200078e0a03 */
[C---:B------:R-:W-:Y:S01]  /*1730*/  IADD3 R149, R248.reuse, 0x37, RZ ;  /* 0x00000037f8957810 */ /* 0x040fe20007ffe0ff */
[----:B------:R-:W-:Y:S01]  /*1740*/  IMAD.HI.U32 R2, R95, R92, RZ ;  /* 0x0000005c5f027227 */ /* 0x000fe200078e00ff */
[C---:B------:R-:W-:Y:S01]  /*1750*/  IADD3 R81, R248.reuse, 0x39, RZ ;  /* 0x00000039f8517810 */ /* 0x040fe20007ffe0ff */
[----:B------:R-:W-:Y:S01]  /*1760*/  STL [R1+0x2494], R169 ;  /* 0x002494a901007387 */ /* 0x000fe20000100800 */
[----:B------:R-:W-:Y:S01]  /*1770*/  IABS R12, R158 ;  /* 0x0000009e000c7213 */ /* 0x000fe20000000000 */
[C---:B------:R-:W-:Y:S01]  /*1780*/  IMAD R96, R251.reuse, R0, R96 ;  /* 0x00000000fb607224 */ /* 0x040fe200078e0260 */
[----:B------:R-:W-:Y:S01]  /*1790*/  IADD3 R147, R248, 0x3a, RZ ;  /* 0x0000003af8937810 */ /* 0x000fe20007ffe0ff */
[C---:B------:R-:W-:Y:S01]  /*17a0*/  IMAD R90, R251.reuse, R4, R90 ;  /* 0x00000004fb5a7224 */ /* 0x040fe200078e025a */
[----:B------:R-:W-:Y:S01]  /*17b0*/  STL [R1+0x24a8], R168 ;  /* 0x0024a8a801007387 */ /* 0x000fe20000100800 */
[----:B------:R-:W-:Y:S01]  /*17c0*/  IMAD.MOV R5, RZ, RZ, -R5 ;  /* 0x000000ffff057224 */ /* 0x000fe200078e0a05 */
[----:B------:R-:W-:Y:S01]  /*17d0*/  IABS R10, R149 ;  /* 0x00000095000a7213 */ /* 0x000fe20000000000 */
[----:B------:R-:W-:Y:S01]  /*17e0*/  IMAD R56, R251, R3, R56 ;  /* 0x00000003fb387224 */ /* 0x000fe200078e0238 */
[----:B------:R-:W-:Y:S01]  /*17f0*/  STL [R1+0x24b0], R159 ;  /* 0x0024b09f01007387 */ /* 0x000fe20000100800 */
[----:B------:R-:W-:Y:S01]  /*1800*/  IMAD.HI.U32 R0, R95, R58, RZ ;  /* 0x0000003a5f007227 */ /* 0x000fe200078e00ff */
[----:B------:R-:W-:-:S02]  /*1810*/  IABS R14, R81 ;  /* 0x00000051000e7213 */ /* 0x000fc40000000000 */
[----:B------:R-:W-:Y:S01]  /*1820*/  STL [R1+0x24c4], R146 ;  /* 0x0024c49201007387 */ /* 0x000fe20000100800 */
[C---:B------:R-:W-:Y:S01]  /*1830*/  IMAD.HI.U32 R4, R95.reuse, R84, RZ ;  /* 0x000000545f047227 */ /* 0x040fe200078e00ff */
[C---:B------:R-:W-:Y:S02]  /*1840*/  IADD3 R157, R248.reuse, 0x3b, RZ ;  /* 0x0000003bf89d7810 */ /* 0x040fe40007ffe0ff */
[----:B------:R-:W-:Y:S01]  /*1850*/  STL [R1+0x24cc], R149 ;  /* 0x0024cc9501007387 */ /* 0x000fe20000100800 */
[----:B------:R-:W-:Y:S01]  /*1860*/  IMAD.MOV R2, RZ, RZ, -R2 ;  /* 0x000000ffff027224 */ /* 0x000fe200078e0a02 */
[C---:B------:R-:W-:Y:S01]  /*1870*/  IADD3 R83, R248.reuse, 0x3c, RZ ;  /* 0x0000003cf8537810 */ /* 0x040fe20007ffe0ff */
[----:B------:R-:W-:Y:S01]  /*1880*/  IMAD.HI.U32 R3, R95, R60, RZ ;  /* 0x0000003c5f037227 */ /* 0x000fe200078e00ff */
[----:B------:R-:W-:Y:S01]  /*1890*/  STL [R1+0x24d4], R158 ;  /* 0x0024d49e01007387 */ /* 0x000fe20000100800 */
[----:B------:R-:W-:Y:S02]  /*18a0*/  IADD3 R151, R248, 0x3d, RZ ;  /* 0x0000003df8977810 */ /* 0x000fe40007ffe0ff */
[----:B------:R-:W-:Y:S01]  /*18b0*/  @!P0 IMAD.IADD R94, R94, 0x1, -R31 ;  /* 0x000000015e5e8824 */ /* 0x000fe200078e0a1f */
[----:B------:R-:W-:Y:S01]  /*18c0*/  STL [R1+0x24f0], R81 ;  /* 0x0024f05101007387 */ /* 0x000fe20000100800 */
[----:B------:R-:W-:Y:S01]  /*18d0*/  IMAD R82, R251, R5, R82 ;  /* 0x00000005fb527224 */ /* 0x000fe200078e0252 */
[C---:B------:R-:W-:Y:S01]  /*18e0*/  IADD3 R143, R248.reuse, 0x3e, RZ ;  /* 0x0000003ef88f7810 */ /* 0x040fe20007ffe0ff */
        /* <DEDUP_REMOVED lines=8> */
[C---:B------:R-:W-:Y:S01]  /*1970*/  IADD3 R87, R248.reuse, 0x40, RZ ;  /* 0x00000040f8577810 */ /* 0x040fe20007ffe0ff */
[----:B------:R-:W-:Y:S01]  /*1980*/  IMAD.MOV R3, RZ, RZ, -R3 ;  /* 0x000000ffff037224 */ /* 0x000fe200078e0a03 */
[----:B------:R-:W-:Y:S01]  /*1990*/  STL [R1+0x2520], R83 ;  /* 0x0025205301007387 */ /* 0x000fe20000100800 */
[----:B------:R-:W-:Y:S01]  /*19a0*/  IMAD.HI.U32 R2, R95, R86, RZ ;  /* 0x000000565f027227 */ /* 0x000fe200078e00ff */
[C---:B------:R-:W-:Y:S02]  /*19b0*/  IADD3 R153, R248.reuse, 0x41, RZ ;  /* 0x00000041f8997810 */ /* 0x040fe40007ffe0ff */
[----:B------:R-:W-:Y:S01]  /*19c0*/  STL [R1+0x252c], R151 ;  /* 0x00252c9701007387 */ /* 0x000fe20000100800 */
[C---:B------:R-:W-:Y:S01]  /*19d0*/  IMAD R58, R251.reuse, R0, R58 ;  /* 0x00000000fb3a7224 */ /* 0x040fe200078e023a */
[----:B------:R-:W-:Y:S01]  /*19e0*/  IADD3 R155, R248, 0x42, RZ ;  /* 0x00000042f89b7810 */ /* 0x000fe20007ffe0ff */
[C---:B------:R-:W-:Y:S01]  /*19f0*/  IMAD R84, R251.reuse, R4, R84 ;  /* 0x00000004fb547224 */ /* 0x040fe200078e0254 */
[----:B------:R-:W-:Y:S01]  /*1a00*/  STL [R1+0x2538], R143 ;  /* 0x0025388f01007387 */ /* 0x000fe20000100800 */
[----:B------:R-:W-:Y:S01]  /*1a10*/  IMAD.MOV R5, RZ, RZ, -R5 ;  /* 0x000000ffff057224 */ /* 0x000fe200078e0a05 */
[----:B------:R-:W-:Y:S01]  /*1a20*/  IABS R18, R151 ;  /* 0x0000009700127213 */ /* 0x000fe20000000000 */
[----:B------:R-:W-:Y:S01]  /*1a30*/  @!P6 IMAD.IADD R30, R30, 0x1, -R251 ;  /* 0x000000011e1ee824 */ /* 0x000fe200078e0afb */
[C---:B------:R-:W-:Y:S01]  /*1a40*/  ISETP.GT.U32.AND P6, PT, R251.reuse, R126, PT ;  /* 0x0000007efb00720c */ /* 0x040fe20003fc4070 */
[----:B------:R-:W-:Y:S01]  /*1a50*/  IMAD R60, R251, R3, R60 ;  /* 0x00000003fb3c7224 */ /* 0x000fe200078e023c */
[C---:B------:R-:W-:Y:S01]  /*1a60*/  IADD3 R89, R248.reuse, 0x43, RZ ;  /* 0x00000043f8597810 */ /* 0x040fe20007ffe0ff */
[C---:B------:R-:W-:Y:S01]  /*1a70*/  IMAD.HI.U32 R0, R95.reuse, R62, RZ ;  /* 0x0000003e5f007227 */ /* 0x040fe200078e00ff */
[----:B------:R-:W-:Y:S01]  /*1a80*/  IABS R20, R143 ;  /* 0x0000008f00147213 */ /* 0x000fe20000000000 */
[----:B------:R-:W-:Y:S01]  /*1a90*/  STL [R1+0x2540], R85 ;  /* 0x0025405501007387 */ /* 0x000fe20000100800 */
[C---:B------:R-:W-:Y:S01]  /*1aa0*/  IADD3 R154, R248.reuse, 0x44, RZ ;  /* 0x00000044f89a7810 */ /* 0x040fe20007ffe0ff */
[C---:B------:R-:W-:Y:S01]  /*1ab0*/  IMAD.HI.U32 R4, R95.reuse, R76, RZ ;  /* 0x0000004c5f047227 */ /* 0x040fe200078e00ff */
[C---:B------:R-:W-:Y:S01]  /*1ac0*/  IADD3 R144, R248.reuse, 0x45, RZ ;  /* 0x00000045f8907810 */ /* 0x040fe20007ffe0ff */
[----:B------:R-:W-:Y:S01]  /*1ad0*/  STL [R1+0x2560], R87 ;  /* 0x0025605701007387 */ /* 0x000fe20000100800 */
[C---:B------:R-:W-:Y:S01]  /*1ae0*/  IADD3 R93, R248.reuse, 0x46, RZ ;  /* 0x00000046f85d7810 */ /* 0x040fe20007ffe0ff */
[----:B------:R-:W-:Y:S01]  /*1af0*/  IMAD.MOV R2, RZ, RZ, -R2 ;  /* 0x000000ffff027224 */ /* 0x000fe200078e0a02 */
[C---:B------:R-:W-:Y:S01]  /*1b00*/  ISETP.GE.AND P4, PT, R248.reuse, RZ, PT ;  /* 0x000000fff800720c */ /* 0x040fe20003f86270 */
[----:B------:R-:W-:Y:S01]  /*1b10*/  IMAD.HI.U32 R3, R95, R80, RZ ;  /* 0x000000505f037227 */ /* 0x000fe200078e00ff */
[----:B------:R-:W-:Y:S01]  /*1b20*/  STL [R1+0x2570], R153 ;  /* 0x0025709901007387 */ /* 0x000fe20000100800 */
[----:B------:R-:W-:-:S02]  /*1b30*/  IADD3 R152, R248, 0x48, RZ ;  /* 0x00000048f8987810 */ /* 0x000fc40007ffe0ff */
[C---:B------:R-:W-:Y:S01]  /*1b40*/  IMAD R72, R251.reuse, R5, R72 ;  /* 0x00000005fb487224 */ /* 0x040fe200078e0248 */
[----:B------:R-:W-:Y:S01]  /*1b50*/  STL [R1+0x2588], R155 ;  /* 0x0025889b01007387 */ /* 0x000fe20000100800 */
[----:B------:R-:W-:Y:S01]  /*1b60*/  @!P5 IMAD.IADD R32, R32, 0x1, -R251 ;  /* 0x000000012020d824 */ /* 0x000fe200078e0afb */
[----:B------:R-:W-:Y:S01]  /*1b70*/  ISETP.GT.U32.AND P5, PT, R251, R30, PT ;  /* 0x0000001efb00720c */ /* 0x000fe20003fa4070 */
[----:B------:R-:W-:Y:S01]  /*1b80*/  IMAD.MOV R0, RZ, RZ, -R0 ;  /* 0x000000ffff007224 */ /* 0x000fe200078e0a00 */
[----:B------:R-:W-:Y:S01]  /*1b90*/  STL [R1+0x259c], R89 ;  /* 0x00259c5901007387 */ /* 0x000fe20000100800 */
[----:B------:R-:W-:Y:S01]  /*1ba0*/  IMAD.MOV R4, RZ, RZ, -R4 ;  /* 0x000000ffff047224 */ /* 0x000fe200078e0a04 */
[----:B------:R-:W-:Y:S01]  /*1bb0*/  IABS R16, R83 ;  /* 0x0000005300107213 */ /* 0x000fe20000000000 */
[----:B------:R-:W-:Y:S01]  /*1bc0*/  IMAD.HI.U32 R5, R95, R6, RZ ;  /* 0x000000065f057227 */ /* 0x000fe200078e00ff */
[----:B------:R-:W-:Y:S01]  /*1bd0*/  STL [R1+0x25ac], R154 ;  /* 0x0025ac9a01007387 */ /* 0x000fe20000100800 */
[----:B------:R-:W-:-:S02]  /*1be0*/  IADD3 R148, R248, 0x49, RZ ;  /* 0x00000049f8947810 */ /* 0x000fc40007ffe0ff */
[----:B------:R-:W-:Y:S01]  /*1bf0*/  IMAD R86, R251, R2, R86 ;  /* 0x00000002fb567224 */ /* 0x000fe200078e0256 */
[----:B------:R-:W-:Y:S01]  /*1c00*/  STL [R1+0x25d0], R144 ;  /* 0x0025d09001007387 */ /* 0x000fe20000100800 */
[----:B------:R-:W-:Y:S01]  /*1c10*/  IMAD.MOV R3, RZ, RZ, -R3 ;  /* 0x000000ffff037224 */ /* 0x000fe200078e0a03 */
[C---:B------:R-:W-:Y:S01]  /*1c20*/  IADD3 R99, R248.reuse, 0x4a, RZ ;  /* 0x0000004af8637810 */ /* 0x040fe20007ffe0ff */
[----:B------:R-:W-:Y:S01]  /*1c30*/  IMAD.HI.U32 R2, R95, R64, RZ ;  /* 0x000000405f027227 */ /* 0x000fe200078e00ff */
[----:B------:R-:W-:Y:S01]  /*1c40*/  IABS R26, R89 ;  /* 0x00000059001a7213 */ /* 0x000fe20000000000 */
[----:B------:R-:W-:Y:S01]  /*1c50*/  STL [R1+0x25d8], R93 ;  /* 0x0025d85d01007387 */ /* 0x000fe20000100800 */
[C---:B------:R-:W-:Y:S01]  /*1c60*/  IADD3 R97, R248.reuse, 0x4b, RZ ;  /* 0x0000004bf8617810 */ /* 0x040fe20007ffe0ff */
[C---:B------:R-:W-:Y:S01]  /*1c70*/  IMAD R62, R251.reuse, R0, R62 ;  /* 0x00000000fb3e7224 */ /* 0x040fe200078e023e */
[C---:B------:R-:W-:Y:S01]  /*1c80*/  IADD3 R105, R248.reuse, 0x4d, RZ ;  /* 0x0000004df8697810 */ /* 0x040fe20007ffe0ff */
[C---:B------:R-:W-:Y:S01]  /*1c90*/  IMAD R76, R251.reuse, R4, R76 ;  /* 0x00000004fb4c7224 */ /* 0x040fe200078e024c */
[----:B------:R-:W-:Y:S01]  /*1ca0*/  STL [R1+0x25e0], R91 ;  /* 0x0025e05b01007387 */ /* 0x000fe20000100800 */
[----:B------:R-:W-:Y:S01]  /*1cb0*/  IMAD.MOV R5, RZ, RZ, -R5 ;  /* 0x000000ffff057224 */ /* 0x000fe200078e0a05 */
[C---:B------:R-:W-:Y:S01]  /*1cc0*/  IADD3 R103, R248.reuse, 0x4e, RZ ;  /* 0x0000004ef8677810 */ /* 0x040fe20007ffe0ff */
[----:B------:R-:W-:Y:S01]  /*1cd0*/  IMAD R80, R251, R3, R80 ;  /* 0x00000003fb507224 */ /* 0x000fe200078e0250 */
[----:B------:R-:W-:Y:S01]  /*1ce0*/  STL [R1+0x25f4], R152 ;  /* 0x0025f49801007387 */ /* 0x000fe20000100800 */
[----:B------:R-:W-:Y:S01]  /*1cf0*/  IMAD.HI.U32 R0, R95, R66, RZ ;  /* 0x000000425f007227 */ /* 0x000fe200078e00ff */
[----:B------:R-:W-:-:S02]  /*1d00*/  IADD3 R101, R248, 0x4f, RZ ;  /* 0x0000004ff8657810 */ /* 0x000fc40007ffe0ff */
[----:B------:R-:W-:Y:S01]  /*1d10*/  STL [R1+0x2618], R148 ;  /* 0x0026189401007387 */ /* 0x000fe20000100800 */
[C---:B------:R-:W-:Y:S01]  /*1d20*/  IMAD.HI.U32 R4, R95.reuse, R74, RZ ;  /* 0x0000004a5f047227 */ /* 0x040fe200078e00ff */
[C---:B------:R-:W-:Y:S02]  /*1d30*/  IADD3 R179, R248.reuse, 0x50, RZ ;  /* 0x00000050f8b37810 */ /* 0x040fe40007ffe0ff */
[----:B------:R-:W-:Y:S01]  /*1d40*/  STL [R1+0x2628], R99 ;  /* 0x0026286301007387 */ /* 0x000fe20000100800 */
[----:B------:R-:W-:Y:S01]  /*1d50*/  IMAD.MOV R2, RZ, RZ, -R2 ;  /* 0x000000ffff027224 */ /* 0x000fe200078e0a02 */
[----:B------:R-:W-:Y:S01]  /*1d60*/  IABS R24, R155 ;  /* 0x0000009b00187213 */ /* 0x000fe20000000000 */
[----:B------:R-:W-:Y:S01]  /*1d70*/  IMAD.HI.U32 R3, R95, R70, RZ ;  /* 0x000000465f037227 */ /* 0x000fe200078e00ff */
[----:B------:R-:W-:Y:S01]  /*1d80*/  STL [R1+0x2630], R97 ;  /* 0x0026306101007387 */ /* 0x000fe20000100800 */
[----:B------:R-:W-:Y:S02]  /*1d90*/  IADD3 R156, R248, 0x51, RZ ;  /* 0x00000051f89c7810 */ /* 0x000fe40007ffe0ff */
[----:B------:R-:W-:Y:S01]  /*1da0*/  @!P0 IMAD.IADD R94, R94, 0x1, -R31 ;  /* 0x000000015e5e8824 */ /* 0x000fe200078e0a1f */
[----:B------:R-:W-:Y:S01]  /*1db0*/  ISETP.GE.AND P0, PT, R161, RZ, PT ;  /* 0x000000ffa100720c */ /* 0x000fe20003f06270 */
[C---:B------:R-:W-:Y:S01]  /*1dc0*/  IMAD R71, R251.reuse, R5, R6 ;  /* 0x00000005fb477224 */ /* 0x040fe200078e0206 */
[----:B------:R-:W-:Y:S01]  /*1dd0*/  IABS R6, R170 ;  /* 0x000000aa00067213 */ /* 0x000fe20000000000 */
[----:B------:R-:W-:Y:S01]  /*1de0*/  IMAD.MOV R0, RZ, RZ, -R0 ;  /* 0x000000ffff007224 */ /* 0x000fe200078e0a00 */
[----:B------:R-:W-:Y:S01]  /*1df0*/  STL [R1+0x2644], R150 ;  /* 0x0026449601007387 */ /* 0x000fe20000100800 */
[----:B------:R-:W-:Y:S01]  /*1e00*/  IMAD.MOV R4, RZ, RZ, -R4 ;  /* 0x000000ffff047224 */ /* 0x000fe200078e0a04 */
[C---:B------:R-:W-:Y:S01]  /*1e10*/  IADD3 R178, R248.reuse, 0x52, RZ ;  /* 0x00000052f8b27810 */ /* 0x040fe20007ffe0ff */
[----:B------:R-:W-:Y:S01]  /*1e20*/  IMAD R64, R251, R2, R64 ;  /* 0x00000002fb407224 */ /* 0x000fe200078e0240 */
[----:B------:R-:W-:Y:S01]  /*1e30*/  STL [R1+0x21b0], R249 ;  /* 0x0021b0f901007387 */ /* 0x000fe20000100800 */
[----:B------:R-:W-:Y:S01]  /*1e40*/  IMAD.MOV R3, RZ, RZ, -R3 ;  /* 0x000000ffff037224 */ /* 0x000fe200078e0a03 */
[C---:B------:R-:W-:Y:S01]  /*1e50*/  IADD3 R107, R248.reuse, 0x53, RZ ;  /* 0x00000053f86b7810 */ /* 0x040fe20007ffe0ff */
[----:B------:R-:W-:Y:S01]  /*1e60*/  IMAD.HI.U32 R2, R95, R68, RZ ;  /* 0x000000445f027227 */ /* 0x000fe200078e00ff */
[----:B------:R-:W-:Y:S01]  /*1e70*/  STL [R1+0x265c], R105 ;  /* 0x00265c6901007387 */ /* 0x000fe20000100800 */
[----:B------:R-:W-:-:S02]  /*1e80*/  IADD3 R167, R248, 0x54, RZ ;  /* 0x00000054f8a77810 */ /* 0x000fc40007ffe0ff */
[C---:B------:R-:W-:Y:S01]  /*1e90*/  IMAD R66, R251.reuse, R0, R66 ;  /* 0x00000000fb427224 */ /* 0x040fe200078e0242 */
[----:B------:R-:W-:Y:S01]  /*1ea0*/  STL [R1+0x2668], R103 ;  /* 0x0026686701007387 */ /* 0x000fe20000100800 */
[C---:B------:R-:W-:Y:S01]  /*1eb0*/  IMAD R74, R251.reuse, R4, R74 ;  /* 0x00000004fb4a7224 */ /* 0x040fe200078e024a */
[----:B------:R-:W-:Y:S01]  /*1ec0*/  IADD3 R166, R248, 0x55, RZ ;  /* 0x00000055f8a67810 */ /* 0x000fe20007ffe0ff */
[----:B------:R-:W-:Y:S01]  /*1ed0*/  @!P5 IMAD.IADD R30, R30, 0x1, -R251 ;  /* 0x000000011e1ed824 */ /* 0x000fe200078e0afb */
[C---:B------:R-:W-:Y:S01]  /*1ee0*/  ISETP.GT.U32.AND P5, PT, R251.reuse, R124, PT ;  /* 0x0000007cfb00720c */ /* 0x040fe20003fa4070 */
[----:B------:R-:W-:Y:S01]  /*1ef0*/  IMAD R70, R251, R3, R70 ;  /* 0x00000003fb467224 */ /* 0x000fe200078e0246 */
[----:B------:R-:W-:Y:S01]  /*1f00*/  STL [R1+0x2690], R101 ;  /* 0x0026906501007387 */ /* 0x000fe20000100800 */
[C---:B------:R-:W-:Y:S01]  /*1f10*/  IMAD.HI.U32 R0, R95.reuse, R6, RZ ;  /* 0x000000065f007227 */ /* 0x040fe200078e00ff */
[----:B------:R-:W-:Y:S02]  /*1f20*/  IABS R28, R93 ;  /* 0x0000005d001c7213 */ /* 0x000fe40000000000 */
[----:B------:R-:W-:Y:S01]  /*1f30*/  STL [R1+0x26a0], R179 ;  /* 0x0026a0b301007387 */ /* 0x000fe20000100800 */
[----:B------:R-:W-:Y:S01]  /*1f40*/  IMAD.HI.U32 R4, R95, R252, RZ ;  /* 0x000000fc5f047227 */ /* 0x000fe200078e00ff */
[----:B------:R-:W-:-:S02]  /*1f50*/  IABS R128, R152 ;  /* 0x0000009800807213 */ /* 0x000fc40000000000 */
[----:B------:R-:W-:Y:S01]  /*1f60*/  STL [R1+0x26a8], R156 ;  /* 0x0026a89c01007387 */ /* 0x000fe20000100800 */
[----:B------:R-:W-:Y:S01]  /*1f70*/  IMAD.MOV R2, RZ, RZ, -R2 ;  /* 0x000000ffff027224 */ /* 0x000fe200078e0a02 */
[----:B------:R-:W-:Y:S01]  /*1f80*/  IABS R132, R101 ;  /* 0x0000006500847213 */ /* 0x000fe20000000000 */
[C---:B------:R-:W-:Y:S01]  /*1f90*/  IMAD.HI.U32 R3, R95.reuse, R8, RZ ;  /* 0x000000085f037227 */ /* 0x040fe200078e00ff */
[----:B------:R-:W-:Y:S01]  /*1fa0*/  STL [R1+0x26b4], R178 ;  /* 0x0026b4b201007387 */ /* 0x000fe20000100800 */
[C---:B------:R-:W-:Y:S02]  /*1fb0*/  IADD3 R165, R248.reuse, 0x5a, RZ ;  /* 0x0000005af8a57810 */ /* 0x040fe40007ffe0ff */
[----:B------:R-:W-:Y:S01]  /*1fc0*/  IMAD.HI.U32 R5, R95, R250, RZ ;  /* 0x000000fa5f057227 */ /* 0x000fe200078e00ff */
[----:B------:R-:W-:Y:S01]  /*1fd0*/  STL [R1+0x26bc], R107 ;  /* 0x0026bc6b01007387 */ /* 0x000fe20000100800 */
[----:B------:R-:W-:Y:S02]  /*1fe0*/  IADD3 R164, R248, 0x56, RZ ;  /* 0x00000056f8a47810 */ /* 0x000fe40007ffe0ff */
[----:B------:R-:W-:Y:S01]  /*1ff0*/  @!P6 IMAD.IADD R126, R126, 0x1, -R251 ;  /* 0x000000017e7ee824 */ /* 0x000fe200078e0afb */
[----:B------:R-:W-:Y:S01]  /*2000*/  STL [R1+0x26e0], R167 ;  /* 0x0026e0a701007387 */ /* 0x000fe20000100800 */
[----:B------:R-:W-:Y:S01]  /*2010*/  IMAD.MOV.U32 R31, RZ, RZ, R30 ;  /* 0x000000ffff1f7224 */ /* 0x000fe200078e001e */
[C---:B------:R-:W-:Y:S01]  /*2020*/  IADD3 R177, R248.reuse, 0x59, RZ ;  /* 0x00000059f8b17810 */ /* 0x040fe20007ffe0ff */
[----:B------:R-:W-:Y:S01]  /*2030*/  IMAD.MOV R0, RZ, RZ, -R0 ;  /* 0x000000ffff007224 */ /* 0x000fe200078e0a00 */
[C---:B------:R-:W-:Y:S01]  /*2040*/  ISETP.GT.U32.AND P6, PT, R251.reuse, R126, PT ;  /* 0x0000007efb00720c */ /* 0x040fe20003fc4070 */
[----:B------:R-:W-:Y:S01]  /*2050*/  IMAD.MOV R4, RZ, RZ, -R4 ;  /* 0x000000ffff047224 */ /* 0x000fe200078e0a04 */
[----:B------:R-:W-:Y:S01]  /*2060*/  STL [R1+0x26f0], R166 ;  /* 0x0026f0a601007387 */ /* 0x000fe20000100800 */
[----:B------:R-:W-:Y:S01]  /*2070*/  IMAD R68, R251, R2, R68 ;  /* 0x00000002fb447224 */ /* 0x000fe200078e0244 */
[C---:B------:R-:W-:Y:S01]  /*2080*/  IADD3 R163, R248.reuse, 0x5b, RZ ;  /* 0x0000005bf8a37810 */ /* 0x040fe20007ffe0ff */
[----:B------:R-:W-:Y:S01]  /*2090*/  IMAD.MOV R3, RZ, RZ, -R3 ;  /* 0x000000ffff037224 */ /* 0x000fe200078e0a03 */
[C---:B------:R-:W-:Y:S01]  /*20a0*/  IADD3 R162, R248.reuse, 0x5f, RZ ;  /* 0x0000005ff8a27810 */ /* 0x040fe20007ffe0ff */
[----:B------:R-:W-:Y:S01]  /*20b0*/  IMAD.MOV R5, RZ, RZ, -R5 ;  /* 0x000000ffff057224 */ /* 0x000fe200078e0a05 */
[----:B-1----:R-:W-:Y:S01]  /*20c0*/  IADD3 R161, R248, 0x60, RZ ;  /* 0x00000060f8a17810 */ /* 0x002fe20007ffe0ff */
[----:B------:R-:W-:Y:S01]  /*20d0*/  IMAD.HI.U32 R2, R95, R78, RZ ;  /* 0x0000004e5f027227 */ /* 0x000fe200078e00ff */
[----:B------:R-:W-:-:S02]  /*20e0*/  IABS R136, R156 ;  /* 0x0000009c00887213 */ /* 0x000fc40000000000 */
[----:B------:R-:W-:Y:S01]  /*20f0*/  IABS R134, R179 ;  /* 0x000000b300867213 */ /* 0x000fe20000000000 */
[----:B------:R-:W-:Y:S01]  /*2100*/  @!P0 IMAD.MOV R31, RZ, RZ, -R31 ;  /* 0x000000ffff1f8224 */ /* 0x000fe200078e0a1f */
[C---:B------:R-:W-:Y:S01]  /*2110*/  ISETP.GT.U32.AND P0, PT, R251.reuse, R36, PT ;  /* 0x00000024fb00720c */ /* 0x040fe20003f04070 */
[C---:B------:R-:W-:Y:S01]  /*2120*/  IMAD R79, R251.reuse, R0, R6 ;  /* 0x00000000fb4f7224 */ /* 0x040fe200078e0206 */
[----:B------:R-:W-:Y:S01]  /*2130*/  IABS R6, R159 ;  /* 0x0000009f00067213 */ /* 0x000fe20000000000 */
[C---:B------:R-:W-:Y:S02]  /*2140*/  IMAD R252, R251.reuse, R4, R252 ;  /* 0x00000004fbfc7224 */ /* 0x040fe400078e02fc */
[C---:B------:R-:W-:Y:S01]  /*2150*/  IMAD R77, R251.reuse, R3, R8 ;  /* 0x00000003fb4d7224 */ /* 0x040fe200078e0208 */
[----:B------:R-:W-:Y:S01]  /*2160*/  IABS R8, R146 ;  /* 0x0000009200087213 */ /* 0x000fe20000000000 */
[----:B------:R-:W-:Y:S02]  /*2170*/  IMAD R250, R251, R5, R250 ;  /* 0x00000005fbfa7224 */ /* 0x000fe400078e02fa */
[----:B------:R-:W-:-:S04]  /*2180*/  IMAD.HI.U32 R4, R95, R12, RZ ;  /* 0x0000000c5f047227 */ /* 0x000fc800078e00ff */
[----:B------:R-:W-:Y:S02]  /*2190*/  IMAD.MOV R2, RZ, RZ, -R2 ;  /* 0x000000ffff027224 */ /* 0x000fe400078e0a02 */
[----:B------:R-:W-:-:S04]  /*21a0*/  IMAD.HI.U32 R3, R95, R10, RZ ;  /* 0x0000000a5f037227 */ /* 0x000fc800078e00ff */
[----:B------:R-:W-:-:S04]  /*21b0*/  IMAD.HI.U32 R5, R95, R14, RZ ;  /* 0x0000000e5f057227 */ /* 0x000fc800078e00ff */
[----:B------:R-:W-:Y:S02]  /*21c0*/  IMAD.MOV R4, RZ, RZ, -R4 ;  /* 0x000000ffff047224 */ /* 0x000fe400078e0a04 */
[----:B------:R-:W-:Y:S02]  /*21d0*/  IMAD R78, R251, R2, R78 ;  /* 0x00000002fb4e7224 */ /* 0x000fe400078e024e */
[----:B------:R-:W-:-:S04]  /*21e0*/  IMAD.HI.U32 R0, R95, R6, RZ ;  /* 0x000000065f007227 */ /* 0x000fc800078e00ff */
[----:B------:R-:W-:Y:S02]  /*21f0*/  IMAD.MOV R3, RZ, RZ, -R3 ;  /* 0x000000ffff037224 */ /* 0x000fe400078e0a03 */
[----:B------:R-:W-:Y:S02]  /*2200*/  IMAD.MOV R5, RZ, RZ, -R5 ;  /* 0x000000ffff057224 */ /* 0x000fe400078e0a05 */
[----:B------:R-:W-:-:S04]  /*2210*/  IMAD.HI.U32 R2, R95, R8, RZ ;  /* 0x000000085f027227 */ /* 0x000fc800078e00ff */
[----:B------:R-:W-:Y:S02]  /*2220*/  @!P5 IMAD.IADD R124, R124, 0x1, -R251 ;  /* 0x000000017c7cd824 */ /* 0x000fe400078e0afb */
[C---:B------:R-:W-:Y:S01]  /*2230*/  IMAD R4, R251.reuse, R4, R12 ;  /* 0x00000004fb047224 */ /* 0x040fe200078e020c */
[----:B------:R-:W-:Y:S01]  /*2240*/  IABS R12, R147 ;  /* 0x00000093000c7213 */ /* 0x000fe20000000000 */
[----:B------:R-:W-:Y:S01]  /*2250*/  IMAD.MOV R0, RZ, RZ, -R0 ;  /* 0x000000ffff007224 */ /* 0x000fe200078e0a00 */
[C---:B------:R-:W-:Y:S01]  /*2260*/  ISETP.GT.U32.AND P5, PT, R251.reuse, R124, PT ;  /* 0x0000007cfb00720c */ /* 0x040fe20003fa4070 */
[C---:B------:R-:W-:Y:S02]  /*2270*/  IMAD R3, R251.reuse, R3, R10 ;  /* 0x00000003fb037224 */ /* 0x040fe400078e020a */
[----:B------:R-:W-:Y:S01]  /*2280*/  IMAD R5, R251, R5, R14 ;  /* 0x00000005fb057224 */ /* 0x000fe200078e020e */
[----:B------:R-:W-:Y:S01]  /*2290*/  IABS R14, R157 ;  /* 0x0000009d000e7213 */ /* 0x000fe20000000000 */
[----:B------:R-:W-:-:S04]  /*22a0*/  IMAD.HI.U32 R9, R95, R18, RZ ;  /* 0x000000125f097227 */ /* 0x000fc800078e00ff */
[----:B------:R-:W-:Y:S02]  /*22b0*/  IMAD.MOV R2, RZ, RZ, -R2 ;  /* 0x000000ffff027224 */ /* 0x000fe400078e0a02 */
[----:B------:R-:W-:-:S04]  /*22c0*/  IMAD.HI.U32 R10, R95, R20, RZ ;  /* 0x000000145f0a7227 */ /* 0x000fc800078e00ff */
[--C-:B------:R-:W-:Y:S01]  /*22d0*/  @!P6 IMAD.IADD R126, R126, 0x1, -R251.reuse ;  /* 0x000000017e7ee824 */ /* 0x100fe200078e0afb */
[C---:B------:R-:W-:Y:S01]  /*22e0*/  ISETP.GT.U32.AND P6, PT, R251.reuse, R34, PT ;  /* 0x00000022fb00720c */ /* 0x040fe20003fc4070 */
[----:B------:R-:W-:Y:S02]  /*22f0*/  @!P0 IMAD.IADD R36, R36, 0x1, -R251 ;  /* 0x0000000124248824 */ /* 0x000fe400078e0afb */
[C---:B------:R-:W-:Y:S02]  /*2300*/  IMAD R0, R251.reuse, R0, R6 ;  /* 0x00000000fb007224 */ /* 0x040fe400078e0206 */
[----:B------:R-:W-:Y:S01]  /*2310*/  IMAD.MOV R9, RZ, RZ, -R9 ;  /* 0x000000ffff097224 */ /* 0x000fe200078e0a09 */
[C---:B------:R-:W-:Y:S01]  /*2320*/  ISETP.GT.U32.AND P0, PT, R251.reuse, R36, PT ;  /* 0x00000024fb00720c */ /* 0x040fe20003f04070 */
[----:B------:R-:W-:Y:S02]  /*2330*/  IMAD R2, R251, R2, R8 ;  /* 0x00000002fb027224 */ /* 0x000fe400078e0208 */
[----:B------:R-:W-:-:S04]  /*2340*/  IMAD.HI.U32 R6, R95, R12, RZ ;  /* 0x0000000c5f067227 */ /* 0x000fc800078e00ff */
[----:B------:R-:W-:Y:S02]  /*2350*/  IMAD.MOV R10, RZ, RZ, -R10 ;  /* 0x000000ffff0a7224 */ /* 0x000fe400078e0a0a */
[----:B------:R-:W-:-:S04]  /*2360*/  IMAD.HI.U32 R7, R95, R14, RZ ;  /* 0x0000000e5f077227 */ /* 0x000fc800078e00ff */
[----:B------:R-:W-:-:S04]  /*2370*/  IMAD.HI.U32 R8, R95, R16, RZ ;  /* 0x000000105f087227 */ /* 0x000fc800078e00ff */
[----:B------:R-:W-:Y:S02]  /*2380*/  IMAD.MOV.U32 R109, RZ, RZ, R32 ;  /* 0x000000ffff6d7224 */ /* 0x000fe400078e0020 */
[----:B------:R-:W-:Y:S01]  /*2390*/  IMAD R9, R251, R9, R18 ;  /* 0x00000009fb097224 */ /* 0x000fe200078e0212 */
[----:B------:R-:W-:Y:S01]  /*23a0*/  IABS R18, R87 ;  /* 0x0000005700127213 */ /* 0x000fe20000000000 */
[----:B------:R-:W-:-:S04]  /*23b0*/  IMAD.HI.U32 R15, R95, R26, RZ ;  /* 0x0000001a5f0f7227 */ /* 0x000fc800078e00ff */
[----:B------:R-:W-:Y:S02]  /*23c0*/  IMAD.MOV R6, RZ, RZ, -R6 ;  /* 0x000000ffff067224 */ /* 0x000fe400078e0a06 */
[----:B------:R-:W-:Y:S01]  /*23d0*/  IMAD R10, R251, R10, R20 ;  /* 0x0000000afb0a7224 */ /* 0x000fe200078e0214 */
[----:B------:R-:W-:Y:S01]  /*23e0*/  IABS R20, R153 ;  /* 0x0000009900147213 */ /* 0x000fe20000000000 */
[----:B------:R-:W-:Y:S02]  /*23f0*/  IMAD.MOV R7, RZ, RZ, -R7 ;  /* 0x000000ffff077224 */ /* 0x000fe400078e0a07 */
[----:B------:R-:W-:Y:S02]  /*2400*/  IMAD.MOV R8, RZ, RZ, -R8 ;  /* 0x000000ffff087224 */ /* 0x000fe400078e0a08 */
[----:B------:R-:W-:Y:S01]  /*2410*/  @!P4 IMAD.MOV R109, RZ, RZ, -R109 ;  /* 0x000000ffff6dc224 */ /* 0x000fe200078e0a6d */
[----:B------:R-:W-:Y:S01]  /*2420*/  ISETP.GE.AND P4, PT, R33, RZ, PT ;  /* 0x000000ff2100720c */ /* 0x000fe20003f86270 */
[----:B------:R-:W-:-:S02]  /*2430*/  IMAD.MOV R15, RZ, RZ, -R15 ;  /* 0x000000ffff0f7224 */ /* 0x000fc400078e0a0f */
[C---:B------:R-:W-:Y:S01]  /*2440*/  IMAD R6, R251.reuse, R6, R12 ;  /* 0x00000006fb067224 */ /* 0x040fe200078e020c */
[----:B------:R1:W-:Y:S01]  /*2450*/  STL [R1+0xd8], R109 ;  /* 0x0000d86d01007387 */ /* 0x0003e20000100800 */
[C---:B------:R-:W-:Y:S02]  /*2460*/  IMAD R7, R251.reuse, R7, R14 ;  /* 0x00000007fb077224 */ /* 0x040fe400078e020e */
[----:B------:R-:W-:Y:S01]  /*2470*/  IMAD R8, R251, R8, R16 ;  /* 0x00000008fb087224 */ /* 0x000fe200078e0210 */
[----:B------:R-:W-:Y:S01]  /*2480*/  IABS R16, R85 ;  /* 0x0000005500107213 */ /* 0x000fe20000000000 */
[C---:B------:R-:W-:Y:S01]  /*2490*/  IMAD.HI.U32 R12, R95.reuse, R18, RZ ;  /* 0x000000125f0c7227 */ /* 0x040fe200078e00ff */
[----:B------:R-:W-:Y:S03]  /*24a0*/  STL [R1+0xc4], R31 ;  /* 0x0000c41f01007387 */ /* 0x000fe60000100800 */
[----:B------:R-:W-:-:S04]  /*24b0*/  IMAD.HI.U32 R13, R95, R20, RZ ;  /* 0x000000145f0d7227 */ /* 0x000fc800078e00ff */
[----:B------:R-:W-:-:S04]  /*24c0*/  IMAD.HI.U32 R14, R95, R24, RZ ;  /* 0x000000185f0e7227 */ /* 0x000fc800078e00ff */
[--C-:B------:R-:W-:Y:S01]  /*24d0*/  @!P5 IMAD.IADD R124, R124, 0x1, -R251.reuse ;  /* 0x000000017c7cd824 */ /* 0x100fe200078e0afb */
[----:B------:R-:W-:Y:S01]  /*24e0*/  ISETP.GE.AND P5, PT, R111, RZ, PT ;  /* 0x000000ff6f00720c */ /* 0x000fe20003fa6270 */
[----:B------:R-:W-:Y:S01]  /*24f0*/  @!P6 IMAD.IADD R34, R34, 0x1, -R251 ;  /* 0x000000012222e824 */ /* 0x000fe200078e0afb */
[----:B------:R-:W-:Y:S01]  /*2500*/  ISETP.GE.AND P6, PT, R37, RZ, PT ;  /* 0x000000ff2500720c */ /* 0x000fe20003fc6270 */
[----:B------:R-:W-:Y:S01]  /*2510*/  IMAD R15, R251, R15, R26 ;  /* 0x0000000ffb0f7224 */ /* 0x000fe200078e021a */
[----:B------:R-:W-:Y:S01]  /*2520*/  IABS R26, R144 ;  /* 0x00000090001a7213 */ /* 0x000fe20000000000 */
[----:B------:R-:W-:Y:S01]  /*2530*/  IMAD.MOV R12, RZ, RZ, -R12 ;  /* 0x000000ffff0c7224 */ /* 0x000fe200078e0a0c */
[----:B--2---:R-:W-:Y:S01]  /*2540*/  IADD3 R111, R248, 0x58, RZ ;  /* 0x00000058f86f7810 */ /* 0x004fe20007ffe0ff */
[----:B------:R-:W-:Y:S02]  /*2550*/  IMAD.MOV R13, RZ, RZ, -R13 ;  /* 0x000000ffff0d7224 */ /* 0x000fe400078e0a0d */
[----:B------:R-:W-:-:S02]  /*2560*/  IMAD.MOV R14, RZ, RZ, -R14 ;  /* 0x000000ffff0e7224 */ /* 0x000fc400078e0a0e */
[----:B------:R-:W-:-:S04]  /*2570*/  IMAD.HI.U32 R11, R95, R16, RZ ;  /* 0x000000105f0b7227 */ /* 0x000fc800078e00ff */
[----:B-1----:R-:W-:Y:S02]  /*2580*/  IMAD.MOV.U32 R109, RZ, RZ, R126 ;  /* 0x000000ffff6d7224 */ /* 0x002fe400078e007e */
[----:B------:R-:W-:Y:S01]  /*2590*/  @!P0 IMAD.IADD R36, R36, 0x1, -R251 ;  /* 0x0000000124248824 */ /* 0x000fe200078e0afb */
[C---:B------:R-:W-:Y:S01]  /*25a0*/  ISETP.GT.U32.AND P0, PT, R251.reuse, R38, PT ;  /* 0x00000026fb00720c */ /* 0x040fe20003f04070 */
[----:B------:R-:W-:Y:S02]  /*25b0*/  IMAD R12, R251, R12, R18 ;  /* 0x0000000cfb0c7224 */ /* 0x000fe400078e0212 */
[----:B------:R-:W-:-:S04]  /*25c0*/  IMAD.HI.U32 R17, R95, R26, RZ ;  /* 0x0000001a5f117227 */ /* 0x000fc800078e00ff */
[C---:B------:R-:W-:Y:S02]  /*25d0*/  IMAD R13, R251.reuse, R13, R20 ;  /* 0x0000000dfb0d7224 */ /* 0x040fe400078e0214 */
[----:B------:R-:W-:Y:S01]  /*25e0*/  IMAD R14, R251, R14, R24 ;  /* 0x0000000efb0e7224 */ /* 0x000fe200078e0218 */
[----:B------:R-:W-:Y:S01]  /*25f0*/  IABS R24, R154 ;  /* 0x0000009a00187213 */ /* 0x000fe20000000000 */
[----:B------:R-:W-:-:S04]  /*2600*/  IMAD.HI.U32 R18, R95, R28, RZ ;  /* 0x0000001c5f127227 */ /* 0x000fc800078e00ff */
[----:B------:R-:W-:Y:S02]  /*2610*/  IMAD.MOV R11, RZ, RZ, -R11 ;  /* 0x000000ffff0b7224 */ /* 0x000fe400078e0a0b */
[----:B------:R-:W-:-:S04]  /*2620*/  IMAD.HI.U32 R20, R95, R128, RZ ;  /* 0x000000805f147227 */ /* 0x000fc800078e00ff */
[----:B------:R-:W-:Y:S01]  /*2630*/  @!P4 IMAD.MOV R109, RZ, RZ, -R109 ;  /* 0x000000ffff6dc224 */ /* 0x000fe200078e0a6d */
[C---:B------:R-:W-:Y:S01]  /*2640*/  ISETP.GT.U32.AND P4, PT, R251.reuse, R34, PT ;  /* 0x00000022fb00720c */ /* 0x040fe20003f84070 */
[----:B------:R-:W-:Y:S02]  /*2650*/  IMAD.MOV.U32 R37, RZ, RZ, R36 ;  /* 0x000000ffff257224 */ /* 0x000fe400078e0024 */
[----:B------:R-:W-:Y:S01]  /*2660*/  IMAD.MOV R17, RZ, RZ, -R17 ;  /* 0x000000ffff117224 */ /* 0x000fe200078e0a11 */
[----:B------:R1:W-:Y:S01]  /*2670*/  STL [R1+0xc0], R109 ;  /* 0x0000c06d01007387 */ /* 0x0003e20000100800 */
[----:B------:R-:W-:Y:S02]  /*2680*/  IMAD.MOV R18, RZ, RZ, -R18 ;  /* 0x000000ffff127224 */ /* 0x000fe400078e0a12 */
[----:B------:R-:W-:Y:S01]  /*2690*/  IMAD R11, R251, R11, R16 ;  /* 0x0000000bfb0b7224 */ /* 0x000fe200078e0210 */
[----:B------:R-:W-:Y:S01]  /*26a0*/  STL [R1+0x26f8], R164 ;  /* 0x0026f8a401007387 */ /* 0x000fe20000100800 */
[----:B------:R-:W-:-:S02]  /*26b0*/  IMAD.MOV R20, RZ, RZ, -R20 ;  /* 0x000000ffff147224 */ /* 0x000fc400078e0a14 */
[----:B------:R-:W-:Y:S01]  /*26c0*/  IMAD.HI.U32 R16, R95, R24, RZ ;  /* 0x000000185f107227 */ /* 0x000fe200078e00ff */
[----:B-1----:R-:W-:-:S03]  /*26d0*/  IADD3 R109, R248, 0x57, RZ ;  /* 0x00000057f86d7810 */ /* 0x002fc60007ffe0ff */
[----:B------:R-:W-:Y:S01]  /*26e0*/  @!P5 IMAD.MOV R124, RZ, RZ, -R124 ;  /* 0x000000ffff7cd224 */ /* 0x000fe200078e0a7c */
[----:B------:R-:W-:Y:S01]  /*26f0*/  ISETP.GE.AND P5, PT, R39, RZ, PT ;  /* 0x000000ff2700720c */ /* 0x000fe20003fa6270 */
[----:B------:R-:W-:Y:S01]  /*2700*/  @!P6 IMAD.MOV R37, RZ, RZ, -R37 ;  /* 0x000000ffff25e224 */ /* 0x000fe200078e0a25 */
[C---:B------:R-:W-:Y:S01]  /*2710*/  ISETP.GT.U32.AND P6, PT, R251.reuse, R40, PT ;  /* 0x00000028fb00720c */ /* 0x040fe20003fc4070 */
[C---:B------:R-:W-:Y:S01]  /*2720*/  IMAD R17, R251.reuse, R17, R26 ;  /* 0x00000011fb117224 */ /* 0x040fe200078e021a */
[----:B------:R-:W-:Y:S01]  /*2730*/  IABS R26, R148 ;  /* 0x00000094001a7213 */ /* 0x000fe20000000000 */
[C---:B------:R-:W-:Y:S01]  /*2740*/  IMAD R18, R251.reuse, R18, R28 ;  /* 0x00000012fb127224 */ /* 0x040fe200078e021c */
[----:B------:R-:W-:Y:S01]  /*2750*/  IABS R28, R99 ;  /* 0x00000063001c7213 */ /* 0x000fe20000000000 */
[----:B------:R-:W-:Y:S01]  /*2760*/  IMAD R20, R251, R20, R128 ;  /* 0x00000014fb147224 */ /* 0x000fe200078e0280 */
[----:B------:R-:W-:Y:S01]  /*2770*/  IABS R128, R97 ;  /* 0x0000006100807213 */ /* 0x000fe20000000000 */
[----:B------:R-:W-:Y:S01]  /*2780*/  IMAD.MOV R16, RZ, RZ, -R16 ;  /* 0x000000ffff107224 */ /* 0x000fe200078e0a10 */
[----:B------:R-:W-:Y:S01]  /*2790*/  STL [R1+0x2720], R109 ;  /* 0x0027206d01007387 */ /* 0x000fe20000100800 */
[----:B------:R-:W-:Y:S01]  /*27a0*/  IMAD.HI.U32 R22, R95, R26, RZ ;  /* 0x0000001a5f167227 */ /* 0x000fe200078e00ff */
[----:B------:R-:W-:-:S02]  /*27b0*/  IABS R126, R109 ;  /* 0x0000006d007e7213 */ /* 0x000fc40000000000 */
[----:B------:R-:W-:Y:S01]  /*27c0*/  STL [R1+0x2728], R111 ;  /* 0x0027286f01007387 */ /* 0x000fe20000100800 */
[----:B------:R-:W-:Y:S02]  /*27d0*/  IMAD R16, R251, R16, R24 ;  /* 0x00000010fb107224 */ /* 0x000fe400078e0218 */
[C---:B------:R-:W-:Y:S01]  /*27e0*/  IMAD.HI.U32 R23, R95.reuse, R28, RZ ;  /* 0x0000001c5f177227 */ /* 0x040fe200078e00ff */
[----:B------:R-:W-:Y:S03]  /*27f0*/  STL [R1+0x2748], R177 ;  /* 0x002748b101007387 */ /* 0x000fe60000100800 */
[----:B------:R-:W-:Y:S01]  /*2800*/  IMAD.HI.U32 R24, R95, R128, RZ ;  /* 0x000000805f187227 */ /* 0x000fe200078e00ff */
[----:B------:R-:W-:Y:S03]  /*2810*/  STL [R1+0x2768], R165 ;  /* 0x002768a501007387 */ /* 0x000fe60000100800 */
[--C-:B------:R-:W-:Y:S01]  /*2820*/  @!P4 IMAD.IADD R34, R34, 0x1, -R251.reuse ;  /* 0x000000012222c824 */ /* 0x100fe200078e0afb */
[----:B------:R-:W-:Y:S01]  /*2830*/  ISETP.GE.AND P4, PT, R35, RZ, PT ;  /* 0x000000ff2300720c */ /* 0x000fe20003f86270 */
[----:B------:R-:W-:Y:S01]  /*2840*/  @!P0 IMAD.IADD R38, R38, 0x1, -R251 ;  /* 0x0000000126268824 */ /* 0x000fe200078e0afb */
[----:B------:R-:W-:Y:S01]  /*2850*/  ISETP.GT.U32.AND P0, PT, R251, R122, PT ;  /* 0x0000007afb00720c */ /* 0x000fe20003f04070 */
[----:B------:R-:W-:Y:S01]  /*2860*/  IMAD.MOV R22, RZ, RZ, -R22 ;  /* 0x000000ffff167224 */ /* 0x000fe200078e0a16 */
[----:B------:R1:W-:Y:S01]  /*2870*/  STL [R1+0xbc], R124 ;  /* 0x0000bc7c01007387 */ /* 0x0003e20000100800 */
[----:B------:R-:W-:-:S02]  /*2880*/  IMAD.MOV R23, RZ, RZ, -R23 ;  /* 0x000000ffff177224 */ /* 0x000fc400078e0a17 */
[----:B------:R-:W-:Y:S01]  /*2890*/  IMAD.MOV R24, RZ, RZ, -R24 ;  /* 0x000000ffff187224 */ /* 0x000fe200078e0a18 */
[----:B------:R-:W-:Y:S01]  /*28a0*/  STL [R1+0xb8], R37 ;  /* 0x0000b82501007387 */ /* 0x000fe20000100800 */
[----:B------:R-:W-:Y:S02]  /*28b0*/  @!P6 IMAD.IADD R40, R40, 0x1, -R251 ;  /* 0x000000012828e824 */ /* 0x000fe400078e0afb */
[----:B------:R-:W-:Y:S01]  /*28c0*/  @!P5 IMAD.MOV R34, RZ, RZ, -R34 ;  /* 0x000000ffff22d224 */ /* 0x000fe200078e0a22 */
[C---:B------:R-:W-:Y:S01]  /*28d0*/  ISETP.GT.U32.AND P5, PT, R251.reuse, R38, PT ;  /* 0x00000026fb00720c */ /* 0x040fe20003fa4070 */
[C---:B------:R-:W-:Y:S01]  /*28e0*/  IMAD R21, R251.reuse, R22, R26 ;  /* 0x00000016fb157224 */ /* 0x040fe200078e021a */
[C---:B------:R-:W-:Y:S01]  /*28f0*/  ISETP.GT.U32.AND P6, PT, R251.reuse, R40, PT ;  /* 0x00000028fb00720c */ /* 0x040fe20003fc4070 */
[C---:B------:R-:W-:Y:S01]  /*2900*/  IMAD R22, R251.reuse, R23, R28 ;  /* 0x00000017fb167224 */ /* 0x040fe200078e021c */
[----:B------:R2:W-:Y:S01]  /*2910*/  STL [R1+0xb4], R34 ;  /* 0x0000b42201007387 */ /* 0x0005e20000100800 */
[C---:B------:R-:W-:Y:S01]  /*2920*/  IMAD R23, R251.reuse, R24, R128 ;  /* 0x00000018fb177224 */ /* 0x040fe200078e0280 */
[----:B-1----:R-:W-:Y:S01]  /*2930*/  IABS R124, R164 ;  /* 0x000000a4007c7213 */ /* 0x002fe20000000000 */
[----:B------:R-:W-:Y:S01]  /*2940*/  IMAD R24, R251, R27, R130 ;  /* 0x0000001bfb187224 */ /* 0x000fe200078e0282 */
[----:B------:R-:W-:Y:S01]  /*2950*/  IABS R130, R103 ;  /* 0x0000006700827213 */ /* 0x000fe20000000000 */
[----:B------:R-:W-:Y:S01]  /*2960*/  IMAD.HI.U32 R27, R95, R132, RZ ;  /* 0x000000845f1b7227 */ /* 0x000fe200078e00ff */
[----:B------:R-:W-:-:S03]  /*2970*/  IABS R128, R105 ;  /* 0x0000006900807213 */ /* 0x000fc60000000000 */
[----:B------:R-:W-:Y:S02]  /*2980*/  IMAD.MOV R27, RZ, RZ, -R27 ;  /* 0x000000ffff1b7224 */ /* 0x000fe400078e0a1b */
[--C-:B------:R-:W-:Y:S02]  /*2990*/  @!P0 IMAD.IADD R122, R122, 0x1, -R251.reuse ;  /* 0x000000017a7a8824 */ /* 0x100fe400078e0afb */
[C---:B------:R-:W-:Y:S01]  /*29a0*/  IMAD R27, R251.reuse, R27, R132 ;  /* 0x0000001bfb1b7224 */ /* 0x040fe200078e0284 */
[----:B------:R-:W-:Y:S01]  /*29b0*/  IABS R132, R167 ;  /* 0x000000a700847213 */ /* 0x000fe20000000000 */
[--C-:B------:R-:W-:Y:S01]  /*29c0*/  @!P5 IMAD.IADD R38, R38, 0x1, -R251.reuse ;  /* 0x000000012626d824 */ /* 0x100fe200078e0afb */
[C---:B------:R-:W-:Y:S01]  /*29d0*/  ISETP.GT.U32.AND P0, PT, R251.reuse, R122, PT ;  /* 0x0000007afb00720c */ /* 0x040fe20003f04070 */
[----:B------:R-:W-:Y:S01]  /*29e0*/  @!P6 IMAD.IADD R40, R40, 0x1, -R251 ;  /* 0x000000012828e824 */ /* 0x000fe200078e0afb */
[----:B------:R-:W-:Y:S01]  /*29f0*/  ISETP.GT.U32.AND P5, PT, R251, R120, PT ;  /* 0x00000078fb00720c */ /* 0x000fe20003fa4070 */
[----:B------:R-:W-:Y:S01]  /*2a00*/  IMAD.HI.U32 R32, R95, R132, RZ ;  /* 0x000000845f207227 */ /* 0x000fe200078e00ff */
[----:B------:R-:W-:-:S03]  /*2a10*/  ISETP.GT.U32.AND P6, PT, R251, R118, PT ;  /* 0x00000076fb00720c */ /* 0x000fc60003fc4070 */
[----:B------:R-:W-:Y:S02]  /*2a20*/  IMAD.MOV R32, RZ, RZ, -R32 ;  /* 0x000000ffff207224 */ /* 0x000fe400078e0a20 */
[----:B------:R-:W-:-:S04]  /*2a30*/  IMAD.HI.U32 R26, R95, R130, RZ ;  /* 0x000000825f1a7227 */ /* 0x000fc800078e00ff */
[----:B------:R-:W-:Y:S01]  /*2a40*/  IMAD R32, R251, R32, R132 ;  /* 0x00000020fb207224 */ /* 0x000fe200078e0284 */
[----:B------:R-:W-:Y:S01]  /*2a50*/  IABS R132, R165 ;  /* 0x000000a500847213 */ /* 0x000fe20000000000 */
[--C-:B------:R-:W-:Y:S01]  /*2a60*/  @!P0 IMAD.IADD R122, R122, 0x1, -R251.reuse ;  /* 0x000000017a7a8824 */ /* 0x100fe200078e0afb */
[----:B------:R-:W-:Y:S01]  /*2a70*/  ISETP.GE.AND P0, PT, R115, RZ, PT ;  /* 0x000000ff7300720c */ /* 0x000fe20003f06270 */
[--C-:B------:R-:W-:Y:S01]  /*2a80*/  @!P5 IMAD.IADD R120, R120, 0x1, -R251.reuse ;  /* 0x000000017878d824 */ /* 0x100fe200078e0afb */
[----:B------:R-:W-:Y:S01]  /*2a90*/  ISETP.GE.AND P5, PT, R117, RZ, PT ;  /* 0x000000ff7500720c */ /* 0x000fe20003fa6270 */
[----:B------:R-:W-:Y:S01]  /*2aa0*/  @!P6 IMAD.IADD R118, R118, 0x1, -R251 ;  /* 0x000000017676e824 */ /* 0x000fe200078e0afb */
[----:B------:R-:W-:Y:S01]  /*2ab0*/  IADD3 R117, R248, 0x5c, RZ ;  /* 0x0000005cf8757810 */ /* 0x000fe20007ffe0ff */
[----:B------:R-:W-:Y:S01]  /*2ac0*/  IMAD.HI.U32 R39, R95, R132, RZ ;  /* 0x000000845f277227 */ /* 0x000fe200078e00ff */
[----:B------:R-:W-:-:S03]  /*2ad0*/  ISETP.GT.U32.AND P6, PT, R251, R120, PT ;  /* 0x00000078fb00720c */ /* 0x000fc60003fc4070 */
[----:B------:R-:W-:Y:S02]  /*2ae0*/  IMAD.MOV R39, RZ, RZ, -R39 ;  /* 0x000000ffff277224 */ /* 0x000fe400078e0a27 */
[----:B------:R-:W-:Y:S02]  /*2af0*/  IMAD.MOV.U32 R115, RZ, RZ, R38 ;  /* 0x000000ffff737224 */ /* 0x000fe400078e0026 */
[C---:B------:R-:W-:Y:S01]  /*2b00*/  IMAD R38, R251.reuse, R39, R132 ;  /* 0x00000027fb267224 */ /* 0x040fe200078e0284 */
[----:B------:R-:W-:Y:S01]  /*2b10*/  IADD3 R132, R248, 0x74, RZ ;  /* 0x00000074f8847810 */ /* 0x000fe20007ffe0ff */
[----:B------:R-:W-:Y:S01]  /*2b20*/  IMAD.MOV.U32 R39, RZ, RZ, R122 ;  /* 0x000000ffff277224 */ /* 0x000fe200078e007a */
[----:B------:R-:W-:Y:S01]  /*2b30*/  IABS R122, R163 ;  /* 0x000000a3007a7213 */ /* 0x000fe20000000000 */
[----:B------:R-:W-:Y:S01]  /*2b40*/  @!P0 IMAD.MOV R40, RZ, RZ, -R40 ;  /* 0x000000ffff288224 */ /* 0x000fe200078e0a28 */
[C---:B------:R-:W-:Y:S01]  /*2b50*/  ISETP.GT.U32.AND P0, PT, R251.reuse, R114, PT ;  /* 0x00000072fb00720c */ /* 0x040fe20003f04070 */
[----:B------:R-:W-:Y:S01]  /*2b60*/  @!P5 IMAD.MOV R39, RZ, RZ, -R39 ;  /* 0x000000ffff27d224 */ /* 0x000fe200078e0a27 */
[----:B------:R-:W-:Y:S01]  /*2b70*/  ISETP.GE.AND P5, PT, R160, RZ, PT ;  /* 0x000000ffa000720c */ /* 0x000fe20003fa6270 */
[----:B------:R-:W-:Y:S01]  /*2b80*/  @!P6 IMAD.IADD R120, R120, 0x1, -R251 ;  /* 0x000000017878e824 */ /* 0x000fe200078e0afb */
[C---:B------:R-:W-:Y:S01]  /*2b90*/  ISETP.GT.U32.AND P6, PT, R251.reuse, R42, PT ;  /* 0x0000002afb00720c */ /* 0x040fe20003fc4070 */
[----:B------:R-:W-:Y:S01]  /*2ba0*/  @!P4 IMAD.MOV R115, RZ, RZ, -R115 ;  /* 0x000000ffff73c224 */ /* 0x000fe200078e0a73 */
[----:B------:R-:W-:Y:S01]  /*2bb0*/  ISETP.GT.U32.AND P4, PT, R251, R118, PT ;  /* 0x00000076fb00720c */ /* 0x000fe20003f84070 */
[----:B------:R-:W-:Y:S01]  /*2bc0*/  IMAD.MOV R26, RZ, RZ, -R26 ;  /* 0x000000ffff1a7224 */ /* 0x000fe200078e0a1a */
[----:B------:R-:W-:Y:S01]  /*2bd0*/  IADD3 R160, R248, 0x64, RZ ;  /* 0x00000064f8a07810 */ /* 0x000fe20007ffe0ff */
[----:B--2---:R-:W-:Y:S01]  /*2be0*/  IMAD.HI.U32 R34, R95, R124, RZ ;  /* 0x0000007c5f227227 */ /* 0x004fe200078e00ff */
[----:B------:R1:W-:Y:S03]  /*2bf0*/  STL [R1+0xb0], R115 ;  /* 0x0000b07301007387 */ /* 0x0003e60000100800 */
[--C-:B------:R-:W-:Y:S01]  /*2c00*/  @!P0 IMAD.IADD R114, R114, 0x1, -R251.reuse ;  /* 0x0000000172728824 */ /* 0x100fe200078e0afb */
[----:B------:R-:W-:Y:S01]  /*2c10*/  ISETP.GE.AND P0, PT, R41, RZ, PT ;  /* 0x000000ff2900720c */ /* 0x000fe20003f06270 */
[----:B------:R-:W-:Y:S01]  /*2c20*/  @!P5 IMAD.MOV R120, RZ, RZ, -R120 ;  /* 0x000000ffff78d224 */ /* 0x000fe200078e0a78 */
[----:B------:R-:W-:Y:S01]  /*2c30*/  STL [R1+0x2778], R163 ;  /* 0x002778a301007387 */ /* 0x000fe20000100800 */
[--C-:B------:R-:W-:Y:S01]  /*2c40*/  @!P6 IMAD.IADD R42, R42, 0x1, -R251.reuse ;  /* 0x000000012a2ae824 */ /* 0x100fe200078e0afb */
[C---:B------:R-:W-:Y:S01]  /*2c50*/  ISETP.GT.U32.AND P5, PT, R251.reuse, R114, PT ;  /* 0x00000072fb00720c */ /* 0x040fe20003fa4070 */
[----:B------:R-:W-:Y:S01]  /*2c60*/  @!P4 IMAD.IADD R118, R118, 0x1, -R251 ;  /* 0x000000017676c824 */ /* 0x000fe200078e0afb */
[C---:B------:R-:W-:Y:S01]  /*2c70*/  ISETP.GT.U32.AND P4, PT, R251.reuse, R116, PT ;  /* 0x00000074fb00720c */ /* 0x040fe20003f84070 */
[----:B------:R-:W-:Y:S01]  /*2c80*/  STL [R1+0x278c], R117 ;  /* 0x00278c7501007387 */ /* 0x000fe20000100800 */
[C---:B------:R-:W-:Y:S01]  /*2c90*/  ISETP.GT.U32.AND P6, PT, R251.reuse, R42, PT ;  /* 0x0000002afb00720c */ /* 0x040fe20003fc4070 */
[----:B------:R-:W-:Y:S01]  /*2ca0*/  IMAD R26, R251, R26, R130 ;  /* 0x0000001afb1a7224 */ /* 0x000fe200078e0282 */
[----:B-1----:R-:W-:Y:S01]  /*2cb0*/  IADD3 R115, R248, 0x5d, RZ ;  /* 0x0000005df8737810 */ /* 0x002fe20007ffe0ff */
[----:B------:R-:W-:Y:S01]  /*2cc0*/  IMAD.HI.U32 R35, R95, R126, RZ ;  /* 0x0000007e5f237227 */ /* 0x000fe200078e00ff */
[----:B------:R-:W-:-:S03]  /*2cd0*/  IABS R130, R107 ;  /* 0x0000006b00827213 */ /* 0x000fc60000000000 */
[----:B------:R-:W-:Y:S01]  /*2ce0*/  @!P0 IMAD.MOV R118, RZ, RZ, -R118 ;  /* 0x000000ffff768224 */ /* 0x000fe200078e0a76 */
[C---:B------:R-:W-:Y:S01]  /*2cf0*/  ISETP.GT.U32.AND P0, PT, R251.reuse, R44, PT ;  /* 0x0000002cfb00720c */ /* 0x040fe20003f04070 */
[--C-:B------:R-:W-:Y:S01]  /*2d00*/  @!P5 IMAD.IADD R114, R114, 0x1, -R251.reuse ;  /* 0x000000017272d824 */ /* 0x100fe200078e0afb */
[----:B------:R-:W-:Y:S01]  /*2d10*/  ISETP.GT.U32.AND P5, PT, R251, R112, PT ;  /* 0x00000070fb00720c */ /* 0x000fe20003fa4070 */
[--C-:B------:R-:W-:Y:S01]  /*2d20*/  @!P4 IMAD.IADD R116, R116, 0x1, -R251.reuse ;  /* 0x000000017474c824 */ /* 0x100fe200078e0afb */
[----:B------:R-:W-:Y:S01]  /*2d30*/  STL [R1+0x2798], R115 ;  /* 0x0027987301007387 */ /* 0x000fe20000100800 */
[----:B------:R-:W-:Y:S01]  /*2d40*/  @!P6 IMAD.IADD R42, R42, 0x1, -R251 ;  /* 0x000000012a2ae824 */ /* 0x000fe200078e0afb */
[----:B------:R-:W-:Y:S01]  /*2d50*/  ISETP.GE.AND P6, PT, R113, RZ, PT ;  /* 0x000000ff7100720c */ /* 0x000fe20003fc6270 */
[----:B------:R-:W-:Y:S01]  /*2d60*/  IMAD.HI.U32 R31, R95, R130, RZ ;  /* 0x000000825f1f7227 */ /* 0x000fe200078e00ff */
[----:B------:R-:W-:Y:S01]  /*2d70*/  ISETP.GT.U32.AND P4, PT, R251, R116, PT ;  /* 0x00000074fb00720c */ /* 0x000fe20003f84070 */
[----:B------:R-:W-:Y:S01]  /*2d80*/  STL [R1+0xac], R40 ;  /* 0x0000ac2801007387 */ /* 0x000fe20000100800 */
[----:B------:R-:W-:Y:S01]  /*2d90*/  IADD3 R113, R248, 0x5e, RZ ;  /* 0x0000005ef8717810 */ /* 0x000fe20007ffe0ff */
[----:B------:R-:W-:-:S02]  /*2da0*/  IMAD.MOV R31, RZ, RZ, -R31 ;  /* 0x000000ffff1f7224 */ /* 0x000fc400078e0a1f */
[--C-:B------:R-:W-:Y:S01]  /*2db0*/  @!P0 IMAD.IADD R44, R44, 0x1, -R251.reuse ;  /* 0x000000012c2c8824 */ /* 0x100fe200078e0afb */
[----:B------:R-:W-:Y:S01]  /*2dc0*/  ISETP.GE.AND P0, PT, R45, RZ, PT ;  /* 0x000000ff2d00720c */ /* 0x000fe20003f06270 */
[----:B------:R-:W-:Y:S01]  /*2dd0*/  IMAD.MOV.U32 R45, RZ, RZ, R114 ;  /* 0x000000ffff2d7224 */ /* 0x000fe200078e0072 */
[----:B------:R1:W-:Y:S01]  /*2de0*/  STL [R1+0xa8], R39 ;  /* 0x0000a82701007387 */ /* 0x0003e20000100800 */
[----:B------:R-:W-:Y:S01]  /*2df0*/  @!P5 IMAD.IADD R112, R112, 0x1, -R251 ;  /* 0x000000017070d824 */ /* 0x000fe200078e0afb */
[C---:B------:R-:W-:Y:S01]  /*2e00*/  ISETP.GT.U32.AND P5, PT, R251.reuse, R44, PT ;  /* 0x0000002cfb00720c */ /* 0x040fe20003fa4070 */
[----:B------:R-:W-:Y:S01]  /*2e10*/  @!P6 IMAD.MOV R45, RZ, RZ, -R45 ;  /* 0x000000ffff2de224 */ /* 0x000fe200078e0a2d */
[----:B------:R2:W-:Y:S01]  /*2e20*/  STL [R1+0xa4], R120 ;  /* 0x0000a47801007387 */ /* 0x0005e20000100800 */
[----:B------:R-:W-:Y:S01]  /*2e30*/  @!P4 IMAD.IADD R116, R116, 0x1, -R251 ;  /* 0x000000017474c824 */ /* 0x000fe200078e0afb */
[C---:B------:R-:W-:Y:S01]  /*2e40*/  ISETP.GT.U32.AND P6, PT, R251.reuse, R112, PT ;  /* 0x00000070fb00720c */ /* 0x040fe20003fc4070 */
[----:B------:R-:W-:Y:S01]  /*2e50*/  IMAD R31, R251, R31, R130 ;  /* 0x0000001ffb1f7224 */ /* 0x000fe200078e0282 */
[----:B------:R3:W-:Y:S01]  /*2e60*/  STL [R1+0xa0], R118 ;  /* 0x0000a07601007387 */ /* 0x0007e20000100800 */
[----:B------:R-:W-:Y:S01]  /*2e70*/  ISETP.GE.AND P4, PT, R43, RZ, PT ;  /* 0x000000ff2b00720c */ /* 0x000fe20003f86270 */
[----:B-1----:R-:W-:Y:S01]  /*2e80*/  IMAD.HI.U32 R39, R95, R122, RZ ;  /* 0x0000007a5f277227 */ /* 0x002fe200078e00ff */
[----:B------:R-:W-:Y:S01]  /*2e90*/  IABS R43, R113 ;  /* 0x00000071002b7213 */ /* 0x000fe20000000000 */
[----:B------:R-:W-:Y:S01]  /*2ea0*/  STL [R1+0x27a0], R113 ;  /* 0x0027a07101007387 */ /* 0x000fe20000100800 */
[----:B------:R-:W-:Y:S01]  /*2eb0*/  IABS R130, R177 ;  /* 0x000000b100827213 */ /* 0x000fe20000000000 */
[----:B------:R-:W-:Y:S01]  /*2ec0*/  IMAD.MOV R39, RZ, RZ, -R39 ;  /* 0x000000ffff277224 */ /* 0x000fe200078e0a27 */
[----:B--2---:R-:W-:Y:S01]  /*2ed0*/  IADD3 R120, R248, 0x61, RZ ;  /* 0x00000061f8787810 */ /* 0x004fe20007ffe0ff */
[----:B------:R-:W-:Y:S01]  /*2ee0*/  STL [R1+0x27b0], R162 ;  /* 0x0027b0a201007387 */ /* 0x000fe20000100800 */
[--C-:B------:R-:W-:Y:S01]  /*2ef0*/  @!P5 IMAD.IADD R44, R44, 0x1, -R251.reuse ;  /* 0x000000012c2cd824 */ /* 0x100fe200078e0afb */
[C---:B------:R-:W-:Y:S01]  /*2f00*/  ISETP.GT.U32.AND P5, PT, R251.reuse, R46, PT ;  /* 0x0000002efb00720c */ /* 0x040fe20003fa4070 */
[----:B------:R-:W-:Y:S01]  /*2f10*/  @!P6 IMAD.IADD R112, R112, 0x1, -R251 ;  /* 0x000000017070e824 */ /* 0x000fe200078e0afb */
[----:B------:R-:W-:Y:S01]  /*2f20*/  STL [R1+0x27d8], R161 ;  /* 0x0027d8a101007387 */ /* 0x000fe20000100800 */
[----:B------:R-:W-:Y:S01]  /*2f30*/  ISETP.GT.U32.AND P6, PT, R251, R110, PT ;  /* 0x0000006efb00720c */ /* 0x000fe20003fc4070 */
[----:B------:R-:W-:Y:S01]  /*2f40*/  @!P4 IMAD.MOV R42, RZ, RZ, -R42 ;  /* 0x000000ffff2ac224 */ /* 0x000fe200078e0a2a */
[----:B------:R-:W-:Y:S01]  /*2f50*/  ISETP.GE.AND P4, PT, R47, RZ, PT ;  /* 0x000000ff2f00720c */ /* 0x000fe20003f86270 */
[----:B------:R1:W-:Y:S01]  /*2f60*/  STL [R1+0x9c], R45 ;  /* 0x00009c2d01007387 */ /* 0x0003e20000100800 */
[----:B------:R-:W-:Y:S01]  /*2f70*/  IMAD.MOV.U32 R114, RZ, RZ, R43 ;  /* 0x000000ffff727224 */ /* 0x000fe200078e002b */
[----:B---3--:R-:W-:Y:S01]  /*2f80*/  IABS R118, R162 ;  /* 0x000000a200767213 */ /* 0x008fe20000000000 */
[----:B------:R-:W-:Y:S01]  /*2f90*/  IMAD.MOV.U32 R47, RZ, RZ, R44 ;  /* 0x000000ffff2f7224 */ /* 0x000fe200078e002c */
[----:B------:R2:W-:Y:S01]  /*2fa0*/  STL [R1+0x98], R42 ;  /* 0x0000982a01007387 */ /* 0x0005e20000100800 */
[----:B------:R-:W-:Y:S01]  /*2fb0*/  IMAD R39, R251, R39, R122 ;  /* 0x00000027fb277224 */ /* 0x000fe200078e027a */
[----:B------:R-:W-:Y:S01]  /*2fc0*/  IADD3 R122, R248, 0x66, RZ ;  /* 0x00000066f87a7810 */ /* 0x000fe20007ffe0ff */
[----:B------:R-:W-:-:S02]  /*2fd0*/  @!P5 IMAD.IADD R46, R46, 0x1, -R251 ;  /* 0x000000012e2ed824 */ /* 0x000fc400078e0afb */
[----:B------:R-:W-:-:S04]  /*2fe0*/  IMAD.HI.U32 R43, R95, R118, RZ ;  /* 0x000000765f2b7227 */ /* 0x000fc800078e00ff */
[----:B-1----:R-:W-:Y:S01]  /*2ff0*/  IMAD.MOV.U32 R45, RZ, RZ, R116 ;  /* 0x000000ffff2d7224 */ /* 0x002fe200078e0074 */
[----:B------:R-:W-:Y:S01]  /*3000*/  IABS R116, R161 ;  /* 0x000000a100747213 */ /* 0x000fe20000000000 */
[----:B------:R-:W-:Y:S02]  /*3010*/  @!P6 IMAD.IADD R110, R110, 0x1, -R251 ;  /* 0x000000016e6ee824 */ /* 0x000fe400078e0afb */
[----:B------:R-:W-:Y:S01]  /*3020*/  @!P0 IMAD.MOV R45, RZ, RZ, -R45 ;  /* 0x000000ffff2d8224 */ /* 0x000fe200078e0a2d */
[----:B------:R-:W-:Y:S01]  /*3030*/  ISETP.GT.U32.AND P0, PT, R251, R108, PT ;  /* 0x0000006cfb00720c */ /* 0x000fe20003f04070 */
[----:B--2---:R-:W-:Y:S01]  /*3040*/  IMAD.HI.U32 R42, R95, R114, RZ ;  /* 0x000000725f2a7227 */ /* 0x004fe200078e00ff */
[----:B------:R-:W-:Y:S02]  /*3050*/  ISETP.GT.U32.AND P6, PT, R251, R110, PT ;  /* 0x0000006efb00720c */ /* 0x000fe40003fc4070 */
[----:B------:R1:W-:Y:S01]  /*3060*/  STL [R1+0x94], R45 ;  /* 0x0000942d01007387 */ /* 0x0003e20000100800 */
[----:B------:R-:W-:-:S02]  /*3070*/  IMAD.MOV R42, RZ, RZ, -R42 ;  /* 0x000000ffff2a7224 */ /* 0x000fc400078e0a2a */
[----:B------:R-:W-:Y:S01]  /*3080*/  @!P4 IMAD.MOV R47, RZ, RZ, -R47 ;  /* 0x000000ffff2fc224 */ /* 0x000fe200078e0a2f */
[C---:B------:R-:W-:Y:S01]  /*3090*/  ISETP.GT.U32.AND P4, PT, R251.reuse, R46, PT ;  /* 0x0000002efb00720c */ /* 0x040fe20003f84070 */
[----:B------:R-:W-:Y:S01]  /*30a0*/  IMAD R42, R251, R42, R114 ;  /* 0x0000002afb2a7224 */ /* 0x000fe200078e0272 */
[----:B------:R-:W-:Y:S01]  /*30b0*/  STL [R1+0x27e0], R120 ;  /* 0x0027e07801007387 */ /* 0x000fe20000100800 */
[----:B------:R-:W-:Y:S02]  /*30c0*/  IMAD.MOV.U32 R114, RZ, RZ, R112 ;  /* 0x000000ffff727224 */ /* 0x000fe400078e0070 */
[--C-:B------:R-:W-:Y:S01]  /*30d0*/  @!P0 IMAD.IADD R108, R108, 0x1, -R251.reuse ;  /* 0x000000016c6c8824 */ /* 0x100fe200078e0afb */
[----:B------:R-:W-:Y:S01]  /*30e0*/  ISETP.GE.AND P0, PT, R119, RZ, PT ;  /* 0x000000ff7700720c */ /* 0x000fe20003f06270 */
[----:B------:R-:W-:Y:S01]  /*30f0*/  @!P6 IMAD.IADD R110, R110, 0x1, -R251 ;  /* 0x000000016e6ee824 */ /* 0x000fe200078e0afb */
[C---:B------:R-:W-:Y:S01]  /*3100*/  ISETP.GT.U32.AND P6, PT, R251.reuse, R48, PT ;  /* 0x00000030fb00720c */ /* 0x040fe20003fc4070 */
[----:B------:R-:W-:Y:S01]  /*3110*/  IMAD.MOV R43, RZ, RZ, -R43 ;  /* 0x000000ffff2b7224 */ /* 0x000fe200078e0a2b */
[----:B------:R-:W-:Y:S01]  /*3120*/  ISETP.GT.U32.AND P5, PT, R251, R108, PT ;  /* 0x0000006cfb00720c */ /* 0x000fe20003fa4070 */
[----:B------:R2:W-:Y:S01]  /*3130*/  STL [R1+0x90], R47 ;  /* 0x0000902f01007387 */ /* 0x0005e20000100800 */
[----:B------:R-:W-:Y:S01]  /*3140*/  IADD3 R119, R248, 0x62, RZ ;  /* 0x00000062f8777810 */ /* 0x000fe20007ffe0ff */
[----:B------:R-:W-:Y:S01]  /*3150*/  @!P4 IMAD.IADD R46, R46, 0x1, -R251 ;  /* 0x000000012e2ec824 */ /* 0x000fe200078e0afb */
[----:B------:R-:W-:Y:S01]  /*3160*/  ISETP.GE.AND P4, PT, R123, RZ, PT ;  /* 0x000000ff7b00720c */ /* 0x000fe20003f86270 */
[----:B------:R-:W-:Y:S01]  /*3170*/  IMAD R43, R251, R43, R118 ;  /* 0x0000002bfb2b7224 */ /* 0x000fe200078e0276 */
[C---:B------:R-:W-:Y:S01]  /*3180*/  IADD3 R118, R248.reuse, 0x63, RZ ;  /* 0x00000063f8767810 */ /* 0x040fe20007ffe0ff */
[----:B------:R-:W-:Y:S01]  /*3190*/  STL [R1+0x27e8], R119 ;  /* 0x0027e87701007387 */ /* 0x000fe20000100800 */
[----:B-1----:R-:W-:Y:S01]  /*31a0*/  IMAD.HI.U32 R45, R95, R116, RZ ;  /* 0x000000745f2d7227 */ /* 0x002fe200078e00ff */
[----:B------:R-:W-:-:S02]  /*31b0*/  IADD3 R123, R248, 0x65, RZ ;  /* 0x00000065f87b7810 */ /* 0x000fc40007ffe0ff */
[----:B--2---:R-:W-:Y:S01]  /*31c0*/  IABS R47, R120 ;  /* 0x00000078002f7213 */ /* 0x004fe20000000000 */
[----:B------:R-:W-:Y:S01]  /*31d0*/  @!P0 IMAD.MOV R114, RZ, RZ, -R114 ;  /* 0x000000ffff728224 */ /* 0x000fe200078e0a72 */
[C---:B------:R-:W-:Y:S01]  /*31e0*/  ISETP.GT.U32.AND P0, PT, R251.reuse, R106, PT ;  /* 0x0000006afb00720c */ /* 0x040fe20003f04070 */
[--C-:B------:R-:W-:Y:S01]  /*31f0*/  @!P5 IMAD.IADD R108, R108, 0x1, -R251.reuse ;  /* 0x000000016c6cd824 */ /* 0x100fe200078e0afb */
[----:B------:R-:W-:Y:S01]  /*3200*/  ISETP.GT.U32.AND P5, PT, R251, R50, PT ;  /* 0x00000032fb00720c */ /* 0x000fe20003fa4070 */
[----:B------:R-:W-:Y:S01]  /*3210*/  @!P6 IMAD.IADD R48, R48, 0x1, -R251 ;  /* 0x000000013030e824 */ /* 0x000fe200078e0afb */
[----:B------:R1:W-:Y:S01]  /*3220*/  STL [R1+0x8c], R114 ;  /* 0x00008c7201007387 */ /* 0x0003e20000100800 */
[----:B------:R-:W-:Y:S02]  /*3230*/  @!P4 IMAD.MOV R108, RZ, RZ, -R108 ;  /* 0x000000ffff6cc224 */ /* 0x000fe400078e0a6c */
[----:B------:R-:W-:Y:S01]  /*3240*/  IMAD.MOV R45, RZ, RZ, -R45 ;  /* 0x000000ffff2d7224 */ /* 0x000fe200078e0a2d */
[----:B------:R-:W-:Y:S01]  /*3250*/  STL [R1+0x27f0], R118 ;  /* 0x0027f07601007387 */ /* 0x000fe20000100800 */
[----:B------:R-:W-:-:S02]  /*3260*/  IMAD.MOV.U32 R112, RZ, RZ, R47 ;  /* 0x000000ffff707224 */ /* 0x000fc400078e002f */
[----:B------:R-:W-:Y:S01]  /*3270*/  IMAD R44, R251, R45, R116 ;  /* 0x0000002dfb2c7224 */ /* 0x000fe200078e0274 */
[----:B------:R2:W-:Y:S01]  /*3280*/  STL [R1+0x88], R108 ;  /* 0x0000886c01007387 */ /* 0x0005e20000100800 */
[--C-:B------:R-:W-:Y:S01]  /*3290*/  @!P0 IMAD.IADD R106, R106, 0x1, -R251.reuse ;  /* 0x000000016a6a8824 */ /* 0x100fe200078e0afb */
[----:B------:R-:W-:Y:S01]  /*32a0*/  ISETP.GE.AND P0, PT, R121, RZ, PT ;  /* 0x000000ff7900720c */ /* 0x000fe20003f06270 */
[----:B------:R-:W-:Y:S01]  /*32b0*/  @!P5 IMAD.IADD R50, R50, 0x1, -R251 ;  /* 0x000000013232d824 */ /* 0x000fe200078e0afb */
[----:B------:R-:W-:Y:S01]  /*32c0*/  ISETP.GE.AND P5, PT, R49, RZ, PT ;  /* 0x000000ff3100720c */ /* 0x000fe20003fa6270 */
[----:B------:R-:W-:Y:S01]  /*32d0*/  IMAD.HI.U32 R45, R95, R112, RZ ;  /* 0x000000705f2d7227 */ /* 0x000fe200078e00ff */
[C---:B------:R-:W-:Y:S02]  /*32e0*/  ISETP.GT.U32.AND P4, PT, R251.reuse, R106, PT ;  /* 0x0000006afb00720c */ /* 0x040fe40003f84070 */
[C---:B------:R-:W-:Y:S01]  /*32f0*/  ISETP.GT.U32.AND P6, PT, R251.reuse, R50, PT ;  /* 0x00000032fb00720c */ /* 0x040fe20003fc4070 */
[----:B------:R-:W-:Y:S01]  /*3300*/  IMAD.MOV R45, RZ, RZ, -R45 ;  /* 0x000000ffff2d7224 */ /* 0x000fe200078e0a2d */
[----:B-1----:R-:W-:Y:S01]  /*3310*/  IABS R114, R119 ;  /* 0x0000007700727213 */ /* 0x002fe20000000000 */
[----:B--2---:R-:W-:Y:S01]  /*3320*/  IMAD.MOV.U32 R108, RZ, RZ, R110 ;  /* 0x000000ffff6c7224 */ /* 0x004fe200078e006e */
[----:B------:R-:W-:Y:S01]  /*3330*/  IABS R116, R118 ;  /* 0x0000007600747213 */ /* 0x000fe20000000000 */
[C---:B------:R-:W-:Y:S01]  /*3340*/  IMAD R45, R251.reuse, R45, R112 ;  /* 0x0000002dfb2d7224 */ /* 0x040fe200078e0270 */
[----:B------:R-:W-:Y:S01]  /*3350*/  IADD3 R121, R248, 0x67, RZ ;  /* 0x00000067f8797810 */ /* 0x000fe20007ffe0ff */
[----:B------:R-:W-:Y:S01]  /*3360*/  @!P0 IMAD.MOV R46, RZ, RZ, -R46 ;  /* 0x000000ffff2e8224 */ /* 0x000fe200078e0a2e */
[C---:B------:R-:W-:Y:S01]  /*3370*/  ISETP.GT.U32.AND P0, PT, R251.reuse, R48, PT ;  /* 0x00000030fb00720c */ /* 0x040fe20003f04070 */
[----:B------:R-:W-:Y:S01]  /*3380*/  @!P5 IMAD.MOV R108, RZ, RZ, -R108 ;  /* 0x000000ffff6cd224 */ /* 0x000fe200078e0a6c */
[C---:B------:R-:W-:Y:S01]  /*3390*/  ISETP.GT.U32.AND P5, PT, R251.reuse, R102, PT ;  /* 0x00000066fb00720c */ /* 0x040fe20003fa4070 */
[--C-:B------:R-:W-:Y:S01]  /*33a0*/  @!P4 IMAD.IADD R106, R106, 0x1, -R251.reuse ;  /* 0x000000016a6ac824 */ /* 0x100fe200078e0afb */
[----:B------:R-:W-:Y:S01]  /*33b0*/  ISETP.GE.AND P4, PT, R176, RZ, PT ;  /* 0x000000ffb000720c */ /* 0x000fe20003f86270 */
[----:B------:R-:W-:Y:S01]  /*33c0*/  @!P6 IMAD.IADD R50, R50, 0x1, -R251 ;  /* 0x000000013232e824 */ /* 0x000fe200078e0afb */
[----:B------:R-:W-:Y:S01]  /*33d0*/  ISETP.GT.U32.AND P6, PT, R251, R104, PT ;  /* 0x00000068fb00720c */ /* 0x000fe20003fc4070 */
[----:B------:R-:W-:Y:S01]  /*33e0*/  IMAD.HI.U32 R47, R95, R114, RZ ;  /* 0x000000725f2f7227 */ /* 0x000fe200078e00ff */
[----:B------:R-:W-:Y:S01]  /*33f0*/  STL [R1+0x84], R46 ;  /* 0x0000842e01007387 */ /* 0x000fe20000100800 */
[----:B------:R-:W-:-:S02]  /*3400*/  IADD3 R176, R248, 0x68, RZ ;  /* 0x00000068f8b07810 */ /* 0x000fc40007ffe0ff */
[----:B------:R-:W-:Y:S01]  /*3410*/  IMAD.HI.U32 R49, R95, R116, RZ ;  /* 0x000000745f317227 */ /* 0x000fe200078e00ff */
[----:B------:R1:W-:Y:S01]  /*3420*/  STL [R1+0x80], R108 ;  /* 0x0000806c01007387 */ /* 0x0003e20000100800 */
[----:B------:R-:W-:Y:S02]  /*3430*/  IABS R110, R123 ;  /* 0x0000007b006e7213 */ /* 0x000fe40000000000 */
[--C-:B------:R-:W-:Y:S01]  /*3440*/  @!P0 IMAD.IADD R48, R48, 0x1, -R251.reuse ;  /* 0x0000000130308824 */ /* 0x100fe200078e0afb */
[----:B------:R-:W-:Y:S01]  /*3450*/  ISETP.GE.AND P0, PT, R53, RZ, PT ;  /* 0x000000ff3500720c */ /* 0x000fe20003f06270 */
[--C-:B------:R-:W-:Y:S01]  /*3460*/  @!P5 IMAD.IADD R102, R102, 0x1, -R251.reuse ;  /* 0x000000016666d824 */ /* 0x100fe200078e0afb */
[----:B------:R-:W-:Y:S01]  /*3470*/  ISETP.GE.AND P5, PT, R51, RZ, PT ;  /* 0x000000ff3300720c */ /* 0x000fe20003fa6270 */
[----:B------:R-:W-:Y:S01]  /*3480*/  @!P6 IMAD.IADD R104, R104, 0x1, -R251 ;  /* 0x000000016868e824 */ /* 0x000fe200078e0afb */
[----:B------:R-:W-:Y:S01]  /*3490*/  STL [R1+0x2808], R160 ;  /* 0x002808a001007387 */ /* 0x000fe20000100800 */
[----:B------:R-:W-:Y:S01]  /*34a0*/  IMAD.MOV R47, RZ, RZ, -R47 ;  /* 0x000000ffff2f7224 */ /* 0x000fe200078e0a2f */
[----:B-1----:R-:W-:Y:S01]  /*34b0*/  IABS R108, R160 ;  /* 0x000000a0006c7213 */ /* 0x002fe20000000000 */
[----:B------:R-:W-:Y:S01]  /*34c0*/  IMAD.MOV.U32 R51, RZ, RZ, R106 ;  /* 0x000000ffff337224 */ /* 0x000fe200078e006a */
[C---:B------:R-:W-:Y:S01]  /*34d0*/  ISETP.GT.U32.AND P6, PT, R251.reuse, R104, PT ;  /* 0x00000068fb00720c */ /* 0x040fe20003fc4070 */
[----:B------:R-:W-:Y:S01]  /*34e0*/  IMAD.MOV R49, RZ, RZ, -R49 ;  /* 0x000000ffff317224 */ /* 0x000fe200078e0a31 */
[----:B------:R-:W-:Y:S01]  /*34f0*/  STL [R1+0x2824], R123 ;  /* 0x0028247b01007387 */ /* 0x000fe20000100800 */
[C---:B------:R-:W-:Y:S01]  /*3500*/  IMAD R46, R251.reuse, R47, R114 ;  /* 0x0000002ffb2e7224 */ /* 0x040fe200078e0272 */
[----:B------:R-:W-:Y:S01]  /*3510*/  IABS R53, R121 ;  /* 0x0000007900357213 */ /* 0x000fe20000000000 */
[----:B------:R-:W-:Y:S01]  /*3520*/  @!P4 IMAD.MOV R51, RZ, RZ, -R51 ;  /* 0x000000ffff33c224 */ /* 0x000fe200078e0a33 */
[C---:B------:R-:W-:Y:S01]  /*3530*/  ISETP.GT.U32.AND P4, PT, R251.reuse, R102, PT ;  /* 0x00000066fb00720c */ /* 0x040fe20003f84070 */
[----:B------:R-:W-:Y:S01]  /*3540*/  IMAD.MOV.U32 R112, RZ, RZ, R50 ;  /* 0x000000ffff707224 */ /* 0x000fe200078e0032 */
[----:B------:R-:W-:Y:S01]  /*3550*/  STL [R1+0x2830], R122 ;  /* 0x0028307a01007387 */ /* 0x000fe20000100800 */
[C---:B------:R-:W-:Y:S01]  /*3560*/  IMAD R47, R251.reuse, R49, R116 ;  /* 0x00000031fb2f7224 */ /* 0x040fe200078e0274 */
[----:B------:R-:W-:Y:S01]  /*3570*/  IABS R49, R122 ;  /* 0x0000007a00317213 */ /* 0x000fe20000000000 */
[----:B------:R-:W-:Y:S01]  /*3580*/  @!P0 IMAD.MOV R112, RZ, RZ, -R112 ;  /* 0x000000ffff708224 */ /* 0x000fe200078e0a70 */
[----:B------:R-:W-:Y:S01]  /*3590*/  ISETP.GT.U32.AND P0, PT, R251, R100, PT ;  /* 0x00000064fb00720c */ /* 0x000fe20003f04070 */
[----:B------:R-:W-:Y:S01]  /*35a0*/  @!P6 IMAD.IADD R104, R104, 0x1, -R251 ;  /* 0x000000016868e824 */ /* 0x000fe200078e0afb */
[----:B------:R-:W-:Y:S01]  /*35b0*/  ISETP.GE.AND P6, PT, R175, RZ, PT ;  /* 0x000000ffaf00720c */ /* 0x000fe20003fc6270 */
[----:B------:R-:W-:Y:S01]  /*35c0*/  IMAD.MOV.U32 R106, RZ, RZ, R49 ;  /* 0x000000ffff6a7224 */ /* 0x000fe200078e0031 */
[----:B------:R-:W-:Y:S01]  /*35d0*/  STL [R1+0x283c], R121 ;  /* 0x00283c7901007387 */ /* 0x000fe20000100800 */
[----:B------:R-:W-:Y:S01]  /*35e0*/  IMAD.HI.U32 R49, R95, R108, RZ ;  /* 0x0000006c5f317227 */ /* 0x000fe200078e00ff */
[----:B------:R-:W-:-:S02]  /*35f0*/  IADD3 R175, R248, 0x70, RZ ;  /* 0x00000070f8af7810 */ /* 0x000fc40007ffe0ff */
[----:B------:R-:W-:Y:S01]  /*3600*/  STL [R1+0x7c], R51 ;  /* 0x00007c3301007387 */ /* 0x000fe20000100800 */
[----:B------:R-:W-:Y:S01]  /*3610*/  @!P5 IMAD.MOV R48, RZ, RZ, -R48 ;  /* 0x000000ffff30d224 */ /* 0x000fe200078e0a30 */
[C---:B------:R-:W-:Y:S01]  /*3620*/  ISETP.GT.U32.AND P5, PT, R251.reuse, R54, PT ;  /* 0x00000036fb00720c */ /* 0x040fe20003fa4070 */
[----:B------:R-:W-:Y:S01]  /*3630*/  IMAD.MOV R49, RZ, RZ, -R49 ;  /* 0x000000ffff317224 */ /* 0x000fe200078e0a31 */
[----:B------:R-:W-:Y:S01]  /*3640*/  STL [R1+0x78], R112 ;  /* 0x0000787001007387 */ /* 0x000fe20000100800 */
[--C-:B------:R-:W-:Y:S01]  /*3650*/  @!P4 IMAD.IADD R102, R102, 0x1, -R251.reuse ;  /* 0x000000016666c824 */ /* 0x100fe200078e0afb */
[----:B------:R-:W-:Y:S01]  /*3660*/  ISETP.GT.U32.AND P4, PT, R251, R52, PT ;  /* 0x00000034fb00720c */ /* 0x000fe20003f84070 */
[----:B------:R-:W-:Y:S01]  /*3670*/  @!P0 IMAD.IADD R100, R100, 0x1, -R251 ;  /* 0x0000000164648824 */ /* 0x000fe200078e0afb */
[----:B------:R1:W-:Y:S01]  /*3680*/  STL [R1+0x74], R48 ;  /* 0x0000743001007387 */ /* 0x0003e20000100800 */
[----:B------:R-:W-:Y:S01]  /*3690*/  ISETP.GE.AND P0, PT, R127, RZ, PT ;  /* 0x000000ff7f00720c */ /* 0x000fe20003f06270 */
[----:B------:R-:W-:Y:S01]  /*36a0*/  IMAD.HI.U32 R37, R95, R130, RZ ;  /* 0x000000825f257227 */ /* 0x000fe200078e00ff */
[----:B------:R-:W-:-:S03]  /*36b0*/  IADD3 R127, R248, 0x6a, RZ ;  /* 0x0000006af87f7810 */ /* 0x000fc60007ffe0ff */
[----:B------:R-:W-:Y:S02]  /*36c0*/  IMAD.MOV R37, RZ, RZ, -R37 ;  /* 0x000000ffff257224 */ /* 0x000fe400078e0a25 */
[----:B------:R-:W-:Y:S01]  /*36d0*/  @!P5 IMAD.IADD R54, R54, 0x1, -R251 ;  /* 0x000000013636d824 */ /* 0x000fe200078e0afb */
[C---:B------:R-:W-:Y:S01]  /*36e0*/  ISETP.GT.U32.AND P5, PT, R251.reuse, R100, PT ;  /* 0x00000064fb00720c */ /* 0x040fe20003fa4070 */
[----:B-1----:R-:W-:Y:S02]  /*36f0*/  IMAD R48, R251, R49, R108 ;  /* 0x00000031fb307224 */ /* 0x002fe400078e026c */
[----:B------:R-:W-:Y:S02]  /*3700*/  IMAD.MOV.U32 R108, RZ, RZ, R53 ;  /* 0x000000ffff6c7224 */ /* 0x000fe400078e0035 */
[----:B------:R-:W-:Y:S01]  /*3710*/  IMAD.MOV.U32 R53, RZ, RZ, R102 ;  /* 0x000000ffff357224 */ /* 0x000fe200078e0066 */
[----:B------:R-:W-:Y:S01]  /*3720*/  IABS R102, R176 ;  /* 0x000000b000667213 */ /* 0x000fe20000000000 */
[----:B------:R-:W-:-:S02]  /*3730*/  @!P4 IMAD.IADD R52, R52, 0x1, -R251 ;  /* 0x000000013434c824 */ /* 0x000fc400078e0afb */
[----:B------:R-:W-:Y:S01]  /*3740*/  @!P6 IMAD.MOV R53, RZ, RZ, -R53 ;  /* 0x000000ffff35e224 */ /* 0x000fe200078e0a35 */
[C---:B------:R-:W-:Y:S01]  /*3750*/  ISETP.GT.U32.AND P6, PT, R251.reuse, R54, PT ;  /* 0x00000036fb00720c */ /* 0x040fe20003fc4070 */
[C---:B------:R-:W-:Y:S01]  /*3760*/  IMAD R37, R251.reuse, R37, R130 ;  /* 0x00000025fb257224 */ /* 0x040fe200078e0282 */
[C---:B------:R-:W-:Y:S01]  /*3770*/  ISETP.GT.U32.AND P4, PT, R251.reuse, R52, PT ;  /* 0x00000034fb00720c */ /* 0x040fe20003f84070 */
[----:B------:R-:W-:Y:S01]  /*3780*/  @!P5 IMAD.IADD R100, R100, 0x1, -R251 ;  /* 0x000000016464d824 */ /* 0x000fe200078e0afb */
[----:B------:R1:W-:Y:S01]  /*3790*/  STL [R1+0x70], R53 ;  /* 0x0000703501007387 */ /* 0x0003e20000100800 */
[----:B------:R-:W-:Y:S01]  /*37a0*/  ISETP.GE.AND P5, PT, R174, RZ, PT ;  /* 0x000000ffae00720c */ /* 0x000fe20003fa6270 */
[----:B------:R-:W-:Y:S01]  /*37b0*/  IMAD.MOV R34, RZ, RZ, -R34 ;  /* 0x000000ffff227224 */ /* 0x000fe200078e0a22 */
[C---:B------:R-:W-:Y:S01]  /*37c0*/  IADD3 R130, R248.reuse, 0x69, RZ ;  /* 0x00000069f8827810 */ /* 0x040fe20007ffe0ff */
[----:B------:R-:W-:Y:S01]  /*37d0*/  STL [R1+0x284c], R176 ;  /* 0x00284cb001007387 */ /* 0x000fe20000100800 */
[----:B------:R-:W-:Y:S01]  /*37e0*/  IMAD.MOV R35, RZ, RZ, -R35 ;  /* 0x000000ffff237224 */ /* 0x000fe200078e0a23 */
[----:B------:R-:W-:Y:S01]  /*37f0*/  IADD3 R174, R248, 0x71, RZ ;  /* 0x00000071f8ae7810 */ /* 0x000fe20007ffe0ff */
[C---:B------:R-:W-:Y:S01]  /*3800*/  IMAD R34, R251.reuse, R34, R124 ;  /* 0x00000022fb227224 */ /* 0x040fe200078e027c */
[----:B------:R-:W-:Y:S01]  /*3810*/  IABS R124, R117 ;  /* 0x00000075007c7213 */ /* 0x000fe20000000000 */
[--C-:B------:R-:W-:Y:S01]  /*3820*/  @!P6 IMAD.IADD R54, R54, 0x1, -R251.reuse ;  /* 0x000000013636e824 */ /* 0x100fe200078e0afb */
[----:B------:R-:W-:Y:S01]  /*3830*/  ISETP.GT.U32.AND P6, PT, R251, R96, PT ;  /* 0x00000060fb00720c */ /* 0x000fe20003fc4070 */
[----:B-1----:R-:W-:Y:S01]  /*3840*/  IMAD.MOV.U32 R53, RZ, RZ, R104 ;  /* 0x000000ffff357224 */ /* 0x002fe200078e0068 */
[----:B------:R-:W-:Y:S01]  /*3850*/  IABS R104, R130 ;  /* 0x0000008200687213 */ /* 0x000fe20000000000 */
[----:B------:R-:W-:Y:S01]  /*3860*/  @!P4 IMAD.IADD R52, R52, 0x1, -R251 ;  /* 0x000000013434c824 */ /* 0x000fe200078e0afb */
[----:B------:R-:W-:Y:S01]  /*3870*/  ISETP.GE.AND P4, PT, R173, RZ, PT ;  /* 0x000000ffad00720c */ /* 0x000fe20003f86270 */
[----:B------:R-:W-:Y:S01]  /*3880*/  @!P0 IMAD.MOV R53, RZ, RZ, -R53 ;  /* 0x000000ffff358224 */ /* 0x000fe200078e0a35 */
[C---:B------:R-:W-:Y:S01]  /*3890*/  ISETP.GT.U32.AND P0, PT, R251.reuse, R98, PT ;  /* 0x00000062fb00720c */ /* 0x040fe20003f04070 */
[----:B------:R-:W-:Y:S01]  /*38a0*/  @!P5 IMAD.MOV R100, RZ, RZ, -R100 ;  /* 0x000000ffff64d224 */ /* 0x000fe200078e0a64 */
[C---:B------:R-:W-:Y:S01]  /*38b0*/  ISETP.GT.U32.AND P5, PT, R251.reuse, R92, PT ;  /* 0x0000005cfb00720c */ /* 0x040fe20003fa4070 */
[----:B------:R-:W-:Y:S01]  /*38c0*/  IMAD R35, R251, R35, R126 ;  /* 0x00000023fb237224 */ /* 0x000fe200078e027e */
[----:B------:R1:W-:Y:S01]  /*38d0*/  STL [R1+0x6c], R53 ;  /* 0x00006c3501007387 */ /* 0x0003e20000100800 */
[----:B------:R-:W-:Y:S01]  /*38e0*/  IABS R126, R115 ;  /* 0x00000073007e7213 */ /* 0x000fe20000000000 */
[----:B------:R-:W-:Y:S01]  /*38f0*/  IMAD.HI.U32 R40, R95, R124, RZ ;  /* 0x0000007c5f287227 */ /* 0x000fe200078e00ff */
[----:B------:R-:W-:Y:S01]  /*3900*/  IADD3 R173, R248, 0x7b, RZ ;  /* 0x0000007bf8ad7810 */ /* 0x000fe20007ffe0ff */
[----:B------:R-:W-:Y:S02]  /*3910*/  STL [R1+0x2864], R130 ;  /* 0x0028648201007387 */ /* 0x000fe40000100800 */
[----:B------:R-:W-:-:S02]  /*3920*/  @!P6 IMAD.IADD R96, R96, 0x1, -R251 ;  /* 0x000000016060e824 */ /* 0x000fc400078e0afb */
[----:B------:R-:W-:Y:S01]  /*3930*/  @!P4 IMAD.MOV R54, RZ, RZ, -R54 ;  /* 0x000000ffff36c224 */ /* 0x000fe200078e0a36 */
[----:B------:R-:W-:Y:S01]  /*3940*/  STL [R1+0x287c], R127 ;  /* 0x00287c7f01007387 */ /* 0x000fe20000100800 */
[--C-:B------:R-:W-:Y:S01]  /*3950*/  @!P0 IMAD.IADD R98, R98, 0x1, -R251.reuse ;  /* 0x0000000162628824 */ /* 0x100fe200078e0afb */
[----:B------:R-:W-:Y:S01]  /*3960*/  ISETP.GE.AND P0, PT, R55, RZ, PT ;  /* 0x000000ff3700720c */ /* 0x000fe20003f06270 */
[----:B------:R-:W-:Y:S01]  /*3970*/  @!P5 IMAD.IADD R92, R92, 0x1, -R251 ;  /* 0x000000015c5cd824 */ /* 0x000fe200078e0afb */
[----:B------:R-:W-:Y:S01]  /*3980*/  ISETP.GT.U32.AND P4, PT, R251, R96, PT ;  /* 0x00000060fb00720c */ /* 0x000fe20003f84070 */
[----:B-1----:R-:W-:Y:S01]  /*3990*/  IMAD.HI.U32 R53, R95, R102, RZ ;  /* 0x000000665f357227 */ /* 0x002fe200078e00ff */
[C---:B------:R-:W-:Y:S01]  /*39a0*/  ISETP.GT.U32.AND P6, PT, R251.reuse, R98, PT ;  /* 0x00000062fb00720c */ /* 0x040fe20003fc4070 */
[----:B------:R1:W-:Y:S01]  /*39b0*/  STL [R1+0x68], R100 ;  /* 0x0000686401007387 */ /* 0x0003e20000100800 */
[----:B------:R-:W-:Y:S01]  /*39c0*/  ISETP.GT.U32.AND P5, PT, R251, R92, PT ;  /* 0x0000005cfb00720c */ /* 0x000fe20003fa4070 */
[----:B------:R-:W-:-:S02]  /*39d0*/  IMAD.HI.U32 R55, R95, R104, RZ ;  /* 0x000000685f377227 */ /* 0x000fc400078e00ff */
[----:B------:R-:W-:Y:S02]  /*39e0*/  STL [R1+0x64], R54 ;  /* 0x0000643601007387 */ /* 0x000fe40000100800 */
[----:B------:R-:W-:Y:S02]  /*39f0*/  IMAD.MOV R53, RZ, RZ, -R53 ;  /* 0x000000ffff357224 */ /* 0x000fe400078e0a35 */
[----:B------:R-:W-:Y:S01]  /*3a00*/  @!P0 IMAD.MOV R52, RZ, RZ, -R52 ;  /* 0x000000ffff348224 */ /* 0x000fe200078e0a34 */
[----:B------:R-:W-:Y:S01]  /*3a10*/  ISETP.GT.U32.AND P0, PT, R251, R56, PT ;  /* 0x00000038fb00720c */ /* 0x000fe20003f04070 */
[--C-:B------:R-:W-:Y:S01]  /*3a20*/  @!P4 IMAD.IADD R96, R96, 0x1, -R251.reuse ;  /* 0x000000016060c824 */ /* 0x100fe200078e0afb */
[----:B------:R-:W-:Y:S01]  /*3a30*/  ISETP.GE.AND P4, PT, R125, RZ, PT ;  /* 0x000000ff7d00720c */ /* 0x000fe20003f86270 */
[----:B------:R-:W-:Y:S01]  /*3a40*/  @!P6 IMAD.IADD R98, R98, 0x1, -R251 ;  /* 0x000000016262e824 */ /* 0x000fe200078e0afb */
[----:B------:R-:W-:Y:S01]  /*3a50*/  ISETP.GE.AND P6, PT, R129, RZ, PT ;  /* 0x000000ff8100720c */ /* 0x000fe20003fc6270 */
[----:B------:R-:W-:Y:S01]  /*3a60*/  IMAD.MOV R55, RZ, RZ, -R55 ;  /* 0x000000ffff377224 */ /* 0x000fe200078e0a37 */
[----:B------:R2:W-:Y:S01]  /*3a70*/  STL [R1+0x60], R52 ;  /* 0x0000603401007387 */ /* 0x0005e20000100800 */
[----:B------:R-:W-:Y:S01]  /*3a80*/  @!P5 IMAD.IADD R92, R92, 0x1, -R251 ;  /* 0x000000015c5cd824 */ /* 0x000fe200078e0afb */
[----:B------:R-:W-:Y:S01]  /*3a90*/  ISETP.GT.U32.AND P5, PT, R251, R88, PT ;  /* 0x00000058fb00720c */ /* 0x000fe20003fa4070 */
[----:B------:R-:W-:Y:S01]  /*3aa0*/  IMAD.HI.U32 R41, R95, R126, RZ ;  /* 0x0000007e5f297227 */ /* 0x000fe200078e00ff */
[----:B------:R-:W-:-:S02]  /*3ab0*/  IADD3 R125, R248, 0x6d, RZ ;  /* 0x0000006df87d7810 */ /* 0x000fc40007ffe0ff */
[----:B------:R-:W-:Y:S01]  /*3ac0*/  IADD3 R129, R248, 0x6e, RZ ;  /* 0x0000006ef8817810 */ /* 0x000fe20007ffe0ff */
[----:B------:R-:W-:Y:S01]  /*3ad0*/  @!P0 IMAD.IADD R56, R56, 0x1, -R251 ;  /* 0x0000000138388824 */ /* 0x000fe200078e0afb */
[----:B-1----:R-:W-:Y:S01]  /*3ae0*/  IABS R100, R125 ;  /* 0x0000007d00647213 */ /* 0x002fe20000000000 */
[----:B------:R-:W-:Y:S02]  /*3af0*/  IMAD.MOV R40, RZ, RZ, -R40 ;  /* 0x000000ffff287224 */ /* 0x000fe400078e0a28 */
[C---:B--2---:R-:W-:Y:S01]  /*3b00*/  IMAD R52, R251.reuse, R53, R102 ;  /* 0x00000035fb347224 */ /* 0x044fe200078e0266 */
[C---:B------:R-:W-:Y:S01]  /*3b10*/  ISETP.GT.U32.AND P0, PT, R251.reuse, R56, PT ;  /* 0x00000038fb00720c */ /* 0x040fe20003f04070 */
[C---:B------:R-:W-:Y:S02]  /*3b20*/  IMAD R53, R251.reuse, R55, R104 ;  /* 0x00000037fb357224 */ /* 0x040fe400078e0268 */
[----:B------:R-:W-:Y:S02]  /*3b30*/  IMAD.MOV.U32 R55, RZ, RZ, R96 ;  /* 0x000000ffff377224 */ /* 0x000fe400078e0060 */
[----:B------:R-:W-:Y:S01]  /*3b40*/  @!P6 IMAD.MOV R98, RZ, RZ, -R98 ;  /* 0x000000ffff62e224 */ /* 0x000fe200078e0a62 */
[----:B------:R-:W-:Y:S01]  /*3b50*/  ISETP.GT.U32.AND P6, PT, R251, R90, PT ;  /* 0x0000005afb00720c */ /* 0x000fe20003fc4070 */
[----:B------:R-:W-:Y:S01]  /*3b60*/  @!P4 IMAD.MOV R55, RZ, RZ, -R55 ;  /* 0x000000ffff37c224 */ /* 0x000fe200078e0a37 */
[----:B------:R-:W-:Y:S01]  /*3b70*/  ISETP.GE.AND P4, PT, R59, RZ, PT ;  /* 0x000000ff3b00720c */ /* 0x000fe20003f86270 */
[----:B------:R-:W-:-:S02]  /*3b80*/  IMAD.MOV R41, RZ, RZ, -R41 ;  /* 0x000000ffff297224 */ /* 0x000fc400078e0a29 */
[C---:B------:R-:W-:Y:S01]  /*3b90*/  IMAD R40, R251.reuse, R40, R124 ;  /* 0x00000028fb287224 */ /* 0x040fe200078e027c */
[----:B------:R-:W-:Y:S01]  /*3ba0*/  IADD3 R124, R248, 0x6b, RZ ;  /* 0x0000006bf87c7810 */ /* 0x000fe20007ffe0ff */
[--C-:B------:R-:W-:Y:S01]  /*3bb0*/  @!P0 IMAD.IADD R56, R56, 0x1, -R251.reuse ;  /* 0x0000000138388824 */ /* 0x100fe200078e0afb */
[C---:B------:R-:W-:Y:S01]  /*3bc0*/  ISETP.GT.U32.AND P0, PT, R251.reuse, R58, PT ;  /* 0x0000003afb00720c */ /* 0x040fe20003f04070 */
[----:B------:R-:W-:Y:S01]  /*3bd0*/  IMAD R41, R251, R41, R126 ;  /* 0x00000029fb297224 */ /* 0x000fe200078e027e */
[----:B------:R-:W-:Y:S01]  /*3be0*/  IADD3 R126, R248, 0x6c, RZ ;  /* 0x0000006cf87e7810 */ /* 0x000fe20007ffe0ff */
[--C-:B------:R-:W-:Y:S01]  /*3bf0*/  @!P5 IMAD.IADD R88, R88, 0x1, -R251.reuse ;  /* 0x000000015858d824 */ /* 0x100fe200078e0afb */
[----:B------:R-:W-:Y:S01]  /*3c00*/  STL [R1+0x2898], R124 ;  /* 0x0028987c01007387 */ /* 0x000fe20000100800 */
[--C-:B------:R-:W-:Y:S01]  /*3c10*/  @!P6 IMAD.IADD R90, R90, 0x1, -R251.reuse ;  /* 0x000000015a5ae824 */ /* 0x100fe200078e0afb */
[----:B------:R-:W-:Y:S01]  /*3c20*/  ISETP.GE.AND P6, PT, R57, RZ, PT ;  /* 0x000000ff3900720c */ /* 0x000fe20003fc6270 */
[----:B------:R-:W-:Y:S01]  /*3c30*/  @!P4 IMAD.MOV R92, RZ, RZ, -R92 ;  /* 0x000000ffff5cc224 */ /* 0x000fe200078e0a5c */
[----:B------:R-:W-:Y:S01]  /*3c40*/  STL [R1+0x28a0], R126 ;  /* 0x0028a07e01007387 */ /* 0x000fe20000100800 */
[----:B------:R-:W-:Y:S01]  /*3c50*/  ISETP.GT.U32.AND P5, PT, R251, R88, PT ;  /* 0x00000058fb00720c */ /* 0x000fe20003fa4070 */
[----:B------:R-:W-:Y:S01]  /*3c60*/  IMAD.HI.U32 R25, R95, R128, RZ ;  /* 0x000000805f197227 */ /* 0x000fe200078e00ff */
[----:B------:R-:W-:Y:S01]  /*3c70*/  ISETP.GT.U32.AND P4, PT, R251, R90, PT ;  /* 0x0000005afb00720c */ /* 0x000fe20003f84070 */
[----:B------:R-:W-:Y:S01]  /*3c80*/  STL [R1+0x28ac], R125 ;  /* 0x0028ac7d01007387 */ /* 0x000fe20000100800 */
[----:B------:R-:W-:Y:S01]  /*3c90*/  IABS R96, R124 ;  /* 0x0000007c00607213 */ /* 0x000fe20000000000 */
[----:B------:R-:W-:-:S02]  /*3ca0*/  @!P0 IMAD.IADD R58, R58, 0x1, -R251 ;  /* 0x000000013a3a8824 */ /* 0x000fc400078e0afb */
[----:B------:R1:W-:Y:S01]  /*3cb0*/  STL [R1+0x5c], R98 ;  /* 0x00005c6201007387 */ /* 0x0003e20000100800 */
[----:B------:R-:W-:Y:S02]  /*3cc0*/  IMAD.MOV R25, RZ, RZ, -R25 ;  /* 0x000000ffff197224 */ /* 0x000fe400078e0a19 */
[C---:B------:R-:W-:Y:S01]  /*3cd0*/  ISETP.GT.U32.AND P0, PT, R251.reuse, R58, PT ;  /* 0x0000003afb00720c */ /* 0x040fe20003f04070 */
[----:B------:R-:W-:Y:S01]  /*3ce0*/  STL [R1+0x58], R55 ;  /* 0x0000583701007387 */ /* 0x000fe20000100800 */
[C---:B------:R-:W-:Y:S01]  /*3cf0*/  IMAD R25, R251.reuse, R25, R128 ;  /* 0x00000019fb197224 */ /* 0x040fe200078e0280 */
[----:B------:R-:W-:Y:S01]  /*3d00*/  IABS R128, R178 ;  /* 0x000000b200807213 */ /* 0x000fe20000000000 */
[--C-:B------:R-:W-:Y:S01]  /*3d10*/  @!P5 IMAD.IADD R88, R88, 0x1, -R251.reuse ;  /* 0x000000015858d824 */ /* 0x100fe200078e0afb */
[----:B------:R2:W-:Y:S01]  /*3d20*/  STL [R1+0x54], R92 ;  /* 0x0000545c01007387 */ /* 0x0005e20000100800 */
[----:B------:R-:W-:Y:S01]  /*3d30*/  @!P4 IMAD.IADD R90, R90, 0x1, -R251 ;  /* 0x000000015a5ac824 */ /* 0x000fe200078e0afb */
[----:B------:R-:W-:Y:S01]  /*3d40*/  ISETP.GT.U32.AND P4, PT, R251, R60, PT ;  /* 0x0000003cfb00720c */ /* 0x000fe20003f84070 */
[----:B------:R-:W-:Y:S01]  /*3d50*/  IMAD.HI.U32 R30, R95, R128, RZ ;  /* 0x000000805f1e7227 */ /* 0x000fe200078e00ff */
[----:B------:R-:W-:-:S02]  /*3d60*/  ISETP.GE.AND P5, PT, R172, RZ, PT ;  /* 0x000000ffac00720c */ /* 0x000fc40003fa6270 */
[----:B-1----:R-:W-:Y:S01]  /*3d70*/  IABS R98, R126 ;  /* 0x0000007e00627213 */ /* 0x002fe20000000000 */
[----:B------:R-:W-:Y:S01]  /*3d80*/  IMAD.MOV R30, RZ, RZ, -R30 ;  /* 0x000000ffff1e7224 */ /* 0x000fe200078e0a1e */
[----:B------:R-:W-:Y:S01]  /*3d90*/  IADD3 R172, R248, 0x7f, RZ ;  /* 0x0000007ff8ac7810 */ /* 0x000fe20007ffe0ff */
[----:B------:R-:W-:Y:S01]  /*3da0*/  @!P0 IMAD.IADD R58, R58, 0x1, -R251 ;  /* 0x000000013a3a8824 */ /* 0x000fe200078e0afb */
[----:B------:R-:W-:Y:S01]  /*3db0*/  ISETP.GE.AND P0, PT, R171, RZ, PT ;  /* 0x000000ffab00720c */ /* 0x000fe20003f06270 */
[----:B--2---:R-:W-:Y:S01]  /*3dc0*/  IMAD.MOV.U32 R92, RZ, RZ, R56 ;  /* 0x000000ffff5c7224 */ /* 0x004fe200078e0038 */
[----:B------:R-:W-:Y:S01]  /*3dd0*/  IADD3 R171, R248, 0x82, RZ ;  /* 0x00000082f8ab7810 */ /* 0x000fe20007ffe0ff */
[----:B------:R-:W-:-:S04]  /*3de0*/  IMAD.HI.U32 R55, R95, R96, RZ ;  /* 0x000000605f377227 */ /* 0x000fc800078e00ff */
[----:B------:R-:W-:Y:S01]  /*3df0*/  @!P6 IMAD.MOV R92, RZ, RZ, -R92 ;  /* 0x000000ffff5ce224 */ /* 0x000fe200078e0a5c */
[C---:B------:R-:W-:Y:S01]  /*3e00*/  ISETP.GT.U32.AND P6, PT, R251.reuse, R86, PT ;  /* 0x00000056fb00720c */ /* 0x040fe20003fc4070 */
[----:B------:R-:W-:Y:S02]  /*3e10*/  @!P4 IMAD.IADD R60, R60, 0x1, -R251 ;  /* 0x000000013c3cc824 */ /* 0x000fe400078e0afb */
[----:B------:R-:W-:Y:S01]  /*3e20*/  @!P5 IMAD.MOV R90, RZ, RZ, -R90 ;  /* 0x000000ffff5ad224 */ /* 0x000fe200078e0a5a */
[----:B------:R1:W-:Y:S01]  /*3e30*/  STL [R1+0x50], R92 ;  /* 0x0000505c01007387 */ /* 0x0003e20000100800 */
[----:B------:R-:W-:Y:S01]  /*3e40*/  @!P0 IMAD.MOV R88, RZ, RZ, -R88 ;  /* 0x000000ffff588224 */ /* 0x000fe200078e0a58 */
[C---:B------:R-:W-:Y:S01]  /*3e50*/  ISETP.GT.U32.AND P4, PT, R251.reuse, R60, PT ;  /* 0x0000003cfb00720c */ /* 0x040fe20003f84070 */
[C---:B------:R-:W-:Y:S01]  /*3e60*/  IMAD R30, R251.reuse, R30, R128 ;  /* 0x0000001efb1e7224 */ /* 0x040fe200078e0280 */
[----:B------:R-:W-:Y:S01]  /*3e70*/  ISETP.GT.U32.AND P0, PT, R251, R84, PT ;  /* 0x00000054fb00720c */ /* 0x000fe20003f04070 */
[----:B------:R-:W-:Y:S01]  /*3e80*/  IMAD.MOV R55, RZ, RZ, -R55 ;  /* 0x000000ffff377224 */ /* 0x000fe200078e0a37 */
[----:B------:R-:W-:Y:S01]  /*3e90*/  IABS R128, R111 ;  /* 0x0000006f00807213 */ /* 0x000fe20000000000 */
[----:B------:R-:W-:Y:S01]  /*3ea0*/  IMAD.HI.U32 R57, R95, R98, RZ ;  /* 0x000000625f397227 */ /* 0x000fe200078e00ff */
[----:B------:R-:W-:Y:S01]  /*3eb0*/  STL [R1+0x28b8], R129 ;  /* 0x0028b88101007387 */ /* 0x000fe20000100800 */
[----:B-1----:R-:W-:-:S02]  /*3ec0*/  IABS R92, R129 ;  /* 0x00000081005c7213 */ /* 0x002fc40000000000 */
[--C-:B------:R-:W-:Y:S01]  /*3ed0*/  @!P6 IMAD.IADD R86, R86, 0x1, -R251.reuse ;  /* 0x000000015656e824 */ /* 0x100fe200078e0afb */
[----:B------:R-:W-:Y:S01]  /*3ee0*/  ISETP.GE.AND P6, PT, R142, RZ, PT ;  /* 0x000000ff8e00720c */ /* 0x000fe20003fc6270 */
[C---:B------:R-:W-:Y:S01]  /*3ef0*/  IMAD R55, R251.reuse, R55, R96 ;  /* 0x00000037fb377224 */ /* 0x040fe200078e0260 */
[----:B------:R-:W-:Y:S01]  /*3f00*/  IADD3 R142, R248, 0x7c, RZ ;  /* 0x0000007cf88e7810 */ /* 0x000fe20007ffe0ff */
[--C-:B------:R-:W-:Y:S01]  /*3f10*/  @!P4 IMAD.IADD R60, R60, 0x1, -R251.reuse ;  /* 0x000000013c3cc824 */ /* 0x100fe200078e0afb */
[C---:B------:R-:W-:Y:S01]  /*3f20*/  ISETP.GT.U32.AND P5, PT, R251.reuse, R86, PT ;  /* 0x00000056fb00720c */ /* 0x040fe20003fa4070 */
[----:B------:R-:W-:Y:S01]  /*3f30*/  @!P0 IMAD.IADD R84, R84, 0x1, -R251 ;  /* 0x0000000154548824 */ /* 0x000fe200078e0afb */
[----:B------:R-:W-:Y:S01]  /*3f40*/  ISETP.GT.U32.AND P4, PT, R251, R62, PT ;  /* 0x0000003efb00720c */ /* 0x000fe20003f84070 */
[----:B------:R-:W-:-:S03]  /*3f50*/  IMAD.HI.U32 R36, R95, R128, RZ ;  /* 0x000000805f247227 */ /* 0x000fc600078e00ff */
[----:B------:R-:W-:Y:S01]  /*3f60*/  ISETP.GT.U32.AND P0, PT, R251, R84, PT ;  /* 0x00000054fb00720c */ /* 0x000fe20003f04070 */
[----:B------:R-:W-:-:S04]  /*3f70*/  IMAD.HI.U32 R59, R95, R100, RZ ;  /* 0x000000645f3b7227 */ /* 0x000fc800078e00ff */
[----:B------:R-:W-:Y:S01]  /*3f80*/  @!P6 IMAD.MOV R58, RZ, RZ, -R58 ;  /* 0x000000ffff3ae224 */ /* 0x000fe200078e0a3a */
[----:B------:R-:W-:Y:S01]  /*3f90*/  ISETP.GE.AND P6, PT, R131, RZ, PT ;  /* 0x000000ff8300720c */ /* 0x000fe20003fc6270 */
[----:B------:R-:W-:Y:S01]  /*3fa0*/  @!P5 IMAD.IADD R86, R86, 0x1, -R251 ;  /* 0x000000015656d824 */ /* 0x000fe200078e0afb */
[----:B------:R-:W-:Y:S01]  /*3fb0*/  ISETP.GT.U32.AND P5, PT, R251, R82, PT ;  /* 0x00000052fb00720c */ /* 0x000fe20003fa4070 */
[----:B------:R-:W-:Y:S01]  /*3fc0*/  IMAD.MOV R36, RZ, RZ, -R36 ;  /* 0x000000ffff247224 */ /* 0x000fe200078e0a24 */
[----:B------:R-:W-:Y:S01]  /*3fd0*/  IADD3 R131, R248, 0x72, RZ ;  /* 0x00000072f8837810 */ /* 0x000fe20007ffe0ff */
[----:B------:R-:W-:Y:S02]  /*3fe0*/  IMAD.MOV.U32 R96, RZ, RZ, R86 ;  /* 0x000000ffff607224 */ /* 0x000fe400078e0056 */
[----:B------:R-:W-:Y:S02]  /*3ff0*/  IMAD.MOV R57, RZ, RZ, -R57 ;  /* 0x000000ffff397224 */ /* 0x000fe400078e0a39 */
[----:B------:R-:W-:-:S02]  /*4000*/  IMAD.MOV R59, RZ, RZ, -R59 ;  /* 0x000000ffff3b7224 */ /* 0x000fc400078e0a3b */
[----:B------:R-:W-:Y:S01]  /*4010*/  IMAD R36, R251, R36, R128 ;  /* 0x00000024fb247224 */ /* 0x000fe200078e0280 */
[----:B------:R-:W-:Y:S01]  /*4020*/  IADD3 R128, R248, 0x6f, RZ ;  /* 0x0000006ff8807810 */ /* 0x000fe20007ffe0ff */
[----:B------:R-:W-:Y:S01]  /*4030*/  @!P6 IMAD.MOV R96, RZ, RZ, -R96 ;  /* 0x000000ffff60e224 */ /* 0x000fe200078e0a60 */
[----:B------:R-:W-:Y:S01]  /*4040*/  ISETP.GE.AND P6, PT, R61, RZ, PT ;  /* 0x000000ff3d00720c */ /* 0x000fe20003fc6270 */
[C---:B------:R-:W-:Y:S02]  /*4050*/  IMAD R56, R251.reuse, R57, R98 ;  /* 0x00000039fb387224 */ /* 0x040fe400078e0262 */
[----:B------:R-:W-:Y:S01]  /*4060*/  IMAD R57, R251, R59, R100 ;  /* 0x0000003bfb397224 */ /* 0x000fe200078e0264 */
[----:B------:R-:W-:Y:S01]  /*4070*/  STL [R1+0x28d4], R128 ;  /* 0x0028d48001007387 */ /* 0x000fe20000100800 */
[--C-:B------:R-:W-:Y:S01]  /*4080*/  @!P5 IMAD.IADD R82, R82, 0x1, -R251.reuse ;  /* 0x000000015252d824 */ /* 0x100fe200078e0afb */
[----:B------:R-:W-:Y:S01]  /*4090*/  ISETP.GE.AND P5, PT, R63, RZ, PT ;  /* 0x000000ff3f00720c */ /* 0x000fe20003fa6270 */
[----:B------:R-:W-:Y:S01]  /*40a0*/  IMAD.HI.U32 R59, R95, R92, RZ ;  /* 0x0000005c5f3b7227 */ /* 0x000fe200078e00ff */
[----:B------:R-:W-:Y:S03]  /*40b0*/  STL [R1+0x28dc], R175 ;  /* 0x0028dcaf01007387 */ /* 0x000fe60000100800 */
[----:B------:R-:W-:Y:S01]  /*40c0*/  @!P4 IMAD.IADD R62, R62, 0x1, -R251 ;  /* 0x000000013e3ec824 */ /* 0x000fe200078e0afb */
[----:B------:R-:W-:Y:S01]  /*40d0*/  STL [R1+0x2900], R174 ;  /* 0x002900ae01007387 */ /* 0x000fe20000100800 */
[----:B------:R-:W-:Y:S01]  /*40e0*/  IMAD.MOV R59, RZ, RZ, -R59 ;  /* 0x000000ffff3b7224 */ /* 0x000fe200078e0a3b */
[C---:B------:R-:W-:Y:S01]  /*40f0*/  ISETP.GT.U32.AND P4, PT, R251.reuse, R82, PT ;  /* 0x00000052fb00720c */ /* 0x040fe20003f84070 */
[----:B------:R-:W-:Y:S01]  /*4100*/  @!P6 IMAD.MOV R60, RZ, RZ, -R60 ;  /* 0x000000ffff3ce224 */ /* 0x000fe200078e0a3c */
[----:B------:R1:W-:Y:S01]  /*4110*/  STL [R1+0x4c], R90 ;  /* 0x00004c5a01007387 */ /* 0x0003e20000100800 */
[----:B------:R-:W-:Y:S01]  /*4120*/  @!P0 IMAD.IADD R84, R84, 0x1, -R251 ;  /* 0x0000000154548824 */ /* 0x000fe200078e0afb */
[----:B------:R-:W-:Y:S01]  /*4130*/  ISETP.GT.U32.AND P6, PT, R251, R62, PT ;  /* 0x0000003efb00720c */ /* 0x000fe20003fc4070 */
[----:B------:R-:W-:Y:S01]  /*4140*/  IMAD.HI.U32 R29, R95, R136, RZ ;  /* 0x000000885f1d7227 */ /* 0x000fe200078e00ff */
[----:B------:R2:W-:Y:S01]  /*4150*/  STL [R1+0x48], R88 ;  /* 0x0000485801007387 */ /* 0x0005e20000100800 */
[----:B------:R-:W-:-:S02]  /*4160*/  ISETP.GT.U32.AND P0, PT, R251, R64, PT ;  /* 0x00000040fb00720c */ /* 0x000fc40003f04070 */
[----:B------:R-:W-:Y:S01]  /*4170*/  IMAD.MOV R29, RZ, RZ, -R29 ;  /* 0x000000ffff1d7224 */ /* 0x000fe200078e0a1d */
[----:B------:R3:W-:Y:S01]  /*4180*/  STL [R1+0x44], R58 ;  /* 0x0000443a01007387 */ /* 0x0007e20000100800 */
[----:B------:R-:W-:Y:S01]  /*4190*/  IMAD.HI.U32 R28, R95, R134, RZ ;  /* 0x000000865f1c7227 */ /* 0x000fe200078e00ff */
[----:B-1----:R-:W-:Y:S02]  /*41a0*/  IABS R90, R175 ;  /* 0x000000af005a7213 */ /* 0x002fe40000000000 */
[----:B------:R-:W-:Y:S01]  /*41b0*/  STL [R1+0x40], R96 ;  /* 0x0000406001007387 */ /* 0x000fe20000100800 */
[--C-:B------:R-:W-:Y:S01]  /*41c0*/  @!P4 IMAD.IADD R82, R82, 0x1, -R251.reuse ;  /* 0x000000015252c824 */ /* 0x100fe200078e0afb */
[----:B------:R-:W-:Y:S01]  /*41d0*/  ISETP.GE.AND P4, PT, R67, RZ, PT ;  /* 0x000000ff4300720c */ /* 0x000fe20003f86270 */
[----:B------:R-:W-:Y:S01]  /*41e0*/  @!P6 IMAD.IADD R62, R62, 0x1, -R251 ;  /* 0x000000013e3ee824 */ /* 0x000fe200078e0afb */
[----:B------:R-:W-:Y:S01]  /*41f0*/  ISETP.GT.U32.AND P6, PT, R251, R76, PT ;  /* 0x0000004cfb00720c */ /* 0x000fe20003fc4070 */
[----:B------:R-:W-:Y:S01]  /*4200*/  IMAD.HI.U32 R61, R95, R90, RZ ;  /* 0x0000005a5f3d7227 */ /* 0x000fe200078e00ff */
[----:B------:R1:W-:Y:S01]  /*4210*/  STL [R1+0x3c], R60 ;  /* 0x00003c3c01007387 */ /* 0x0003e20000100800 */
[----:B--2---:R-:W-:-:S02]  /*4220*/  IABS R88, R128 ;  /* 0x0000008000587213 */ /* 0x004fc40000000000 */
[----:B---3--:R-:W-:Y:S01]  /*4230*/  IMAD R58, R251, R59, R92 ;  /* 0x0000003bfb3a7224 */ /* 0x008fe200078e025c */
[----:B------:R-:W-:Y:S01]  /*4240*/  IABS R59, R174 ;  /* 0x000000ae003b7213 */ /* 0x000fe20000000000 */
[----:B------:R-:W-:Y:S01]  /*4250*/  IMAD.MOV.U32 R92, RZ, RZ, R84 ;  /* 0x000000ffff5c7224 */ /* 0x000fe200078e0054 */
[----:B------:R-:W-:Y:S01]  /*4260*/  IABS R84, R131 ;  /* 0x0000008300547213 */ /* 0x000fe20000000000 */
[----:B------:R-:W-:Y:S01]  /*4270*/  @!P0 IMAD.IADD R64, R64, 0x1, -R251 ;  /* 0x0000000140408824 */ /* 0x000fe200078e0afb */
[----:B------:R-:W-:Y:S01]  /*4280*/  ISETP.GE.AND P0, PT, R65, RZ, PT ;  /* 0x000000ff4100720c */ /* 0x000fe20003f06270 */
[----:B------:R-:W-:Y:S01]  /*4290*/  @!P5 IMAD.MOV R92, RZ, RZ, -R92 ;  /* 0x000000ffff5cd224 */ /* 0x000fe200078e0a5c */
[----:B------:R-:W-:Y:S01]  /*42a0*/  ISETP.GT.U32.AND P5, PT, R251, R80, PT ;  /* 0x00000050fb00720c */ /* 0x000fe20003fa4070 */
[----:B------:R-:W-:Y:S01]  /*42b0*/  IMAD.MOV.U32 R86, RZ, RZ, R59 ;  /* 0x000000ffff567224 */ /* 0x000fe200078e003b */
[----:B------:R-:W-:Y:S01]  /*42c0*/  STL [R1+0x2910], R131 ;  /* 0x0029108301007387 */ /* 0x000fe20000100800 */
[----:B------:R-:W-:-:S02]  /*42d0*/  IMAD.MOV R61, RZ, RZ, -R61 ;  /* 0x000000ffff3d7224 */ /* 0x000fc400078e0a3d */
[----:B------:R-:W-:Y:S01]  /*42e0*/  IMAD.HI.U32 R63, R95, R86, RZ ;  /* 0x000000565f3f7227 */ /* 0x000fe200078e00ff */
[----:B------:R-:W-:Y:S03]  /*42f0*/  STL [R1+0x38], R92 ;  /* 0x0000385c01007387 */ /* 0x000fe60000100800 */
[----:B------:R-:W-:Y:S02]  /*4300*/  IMAD.MOV R63, RZ, RZ, -R63 ;  /* 0x000000ffff3f7224 */ /* 0x000fe400078e0a3f */
[C---:B------:R-:W-:Y:S01]  /*4310*/  IMAD R29, R251.reuse, R29, R136 ;  /* 0x0000001dfb1d7224 */ /* 0x040fe200078e0288 */
[----:B------:R-:W-:Y:S01]  /*4320*/  IADD3 R136, R248, 0x73, RZ ;  /* 0x00000073f8887810 */ /* 0x000fe20007ffe0ff */
[----:B------:R-:W-:Y:S01]  /*4330*/  @!P5 IMAD.IADD R80, R80, 0x1, -R251 ;  /* 0x000000015050d824 */ /* 0x000fe200078e0afb */
[----:B------:R-:W-:Y:S01]  /*4340*/  ISETP.GT.U32.AND P5, PT, R251, R64, PT ;  /* 0x00000040fb00720c */ /* 0x000fe20003fa4070 */
[----:B------:R-:W-:-:S02]  /*4350*/  IMAD.MOV.U32 R65, RZ, RZ, R82 ;  /* 0x000000ffff417224 */ /* 0x000fc400078e0052 */
[C---:B-1----:R-:W-:Y:S01]  /*4360*/  IMAD R60, R251.reuse, R61, R90 ;  /* 0x0000003dfb3c7224 */ /* 0x042fe200078e025a */
[----:B------:R-:W-:Y:S01]  /*4370*/  STL [R1+0x2928], R136 ;  /* 0x0029288801007387 */ /* 0x000fe20000100800 */
[----:B------:R-:W-:Y:S02]  /*4380*/  @!P6 IMAD.IADD R76, R76, 0x1, -R251 ;  /* 0x000000014c4ce824 */ /* 0x000fe400078e0afb */
[C---:B------:R-:W-:Y:S01]  /*4390*/  IMAD R61, R251.reuse, R63, R86 ;  /* 0x0000003ffb3d7224 */ /* 0x040fe200078e0256 */
[----:B------:R-:W-:Y:S01]  /*43a0*/  IABS R63, R132 ;  /* 0x00000084003f7213 */ /* 0x000fe20000000000 */
[----:B------:R-:W-:Y:S01]  /*43b0*/  @!P4 IMAD.MOV R65, RZ, RZ, -R65 ;  /* 0x000000ffff41c224 */ /* 0x000fe200078e0a41 */
[----:B------:R-:W-:Y:S01]  /*43c0*/  IABS R86, R136 ;  /* 0x0000008800567213 */ /* 0x000fe20000000000 */
[----:B------:R-:W-:Y:S01]  /*43d0*/  STL [R1+0x293c], R132 ;  /* 0x00293c8401007387 */ /* 0x000fe20000100800 */
[C---:B------:R-:W-:Y:S01]  /*43e0*/  ISETP.GT.U32.AND P6, PT, R251.reuse, R76, PT ;  /* 0x0000004cfb00720c */ /* 0x040fe20003fc4070 */
[----:B------:R-:W-:Y:S01]  /*43f0*/  IMAD.MOV.U32 R82, RZ, RZ, R63 ;  /* 0x000000ffff527224 */ /* 0x000fe200078e003f */
[----:B------:R-:W-:Y:S01]  /*4400*/  ISETP.GT.U32.AND P4, PT, R251, R80, PT ;  /* 0x00000050fb00720c */ /* 0x000fe20003f84070 */
[----:B------:R-:W-:Y:S01]  /*4410*/  IMAD.HI.U32 R63, R95, R84, RZ ;  /* 0x000000545f3f7227 */ /* 0x000fe200078e00ff */
[----:B------:R1:W-:Y:S03]  /*4420*/  STL [R1+0x34], R65 ;  /* 0x0000344101007387 */ /* 0x0003e60000100800 */
[----:B------:R-:W-:Y:S01]  /*4430*/  @!P5 IMAD.IADD R64, R64, 0x1, -R251 ;  /* 0x000000014040d824 */ /* 0x000fe200078e0afb */
[----:B------:R-:W-:Y:S01]  /*4440*/  ISETP.GE.AND P5, PT, R139, RZ, PT ;  /* 0x000000ff8b00720c */ /* 0x000fe20003fa6270 */
[----:B------:R-:W-:Y:S01]  /*4450*/  @!P0 IMAD.MOV R62, RZ, RZ, -R62 ;  /* 0x000000ffff3e8224 */ /* 0x000fe200078e0a3e */
[----:B------:R-:W-:Y:S01]  /*4460*/  ISETP.GT.U32.AND P0, PT, R251, R72, PT ;  /* 0x00000048fb00720c */ /* 0x000fe20003f04070 */
[----:B------:R-:W-:Y:S01]  /*4470*/  IMAD.MOV R63, RZ, RZ, -R63 ;  /* 0x000000ffff3f7224 */ /* 0x000fe200078e0a3f */
[----:B------:R-:W-:Y:S01]  /*4480*/  IADD3 R139, R248, 0x78, RZ ;  /* 0x00000078f88b7810 */ /* 0x000fe20007ffe0ff */
[----:B------:R-:W-:Y:S01]  /*4490*/  @!P6 IMAD.IADD R76, R76, 0x1, -R251 ;  /* 0x000000014c4ce824 */ /* 0x000fe200078e0afb */
[----:B------:R2:W-:Y:S01]  /*44a0*/  STL [R1+0x30], R62 ;  /* 0x0000303e01007387 */ /* 0x0005e20000100800 */
[----:B-1----:R-:W-:Y:S01]  /*44b0*/  IMAD.HI.U32 R65, R95, R86, RZ ;  /* 0x000000565f417227 */ /* 0x002fe200078e00ff */
[----:B------:R-:W-:-:S02]  /*44c0*/  ISETP.GE.AND P6, PT, R135, RZ, PT ;  /* 0x000000ff8700720c */ /* 0x000fc40003fc6270 */
[----:B------:R-:W-:Y:S01]  /*44d0*/  IADD3 R135, R248, 0x75, RZ ;  /* 0x00000075f8877810 */ /* 0x000fe20007ffe0ff */
[----:B------:R-:W-:Y:S02]  /*44e0*/  IMAD.MOV R65, RZ, RZ, -R65 ;  /* 0x000000ffff417224 */ /* 0x000fe400078e0a41 */
[----:B------:R-:W-:Y:S01]  /*44f0*/  @!P4 IMAD.IADD R80, R80, 0x1, -R251 ;  /* 0x000000015050c824 */ /* 0x000fe200078e0afb */
[C---:B------:R-:W-:Y:S01]  /*4500*/  ISETP.GT.U32.AND P4, PT, R251.reuse, R66, PT ;  /* 0x00000042fb00720c */ /* 0x040fe20003f84070 */
[----:B------:R-:W-:Y:S01]  /*4510*/  STL [R1+0x294c], R135 ;  /* 0x00294c8701007387 */ /* 0x000fe20000100800 */
[C---:B--2---:R-:W-:Y:S02]  /*4520*/  IMAD R62, R251.reuse, R63, R84 ;  /* 0x0000003ffb3e7224 */ /* 0x044fe400078e0254 */
[----:B------:R-:W-:Y:S02]  /*4530*/  IMAD R63, R251, R65, R86 ;  /* 0x00000041fb3f7224 */ /* 0x000fe400078e0256 */
[----:B------:R-:W-:-:S02]  /*4540*/  IMAD.MOV.U32 R65, RZ, RZ, R64 ;  /* 0x000000ffff417224 */ /* 0x000fc400078e0040 */
[----:B------:R-:W-:Y:S02]  /*4550*/  @!P0 IMAD.IADD R72, R72, 0x1, -R251 ;  /* 0x0000000148488824 */ /* 0x000fe400078e0afb */
[----:B------:R-:W-:Y:S01]  /*4560*/  @!P5 IMAD.MOV R65, RZ, RZ, -R65 ;  /* 0x000000ffff41d224 */ /* 0x000fe200078e0a41 */
[----:B------:R-:W-:Y:S01]  /*4570*/  ISETP.GE.AND P5, PT, R133, RZ, PT ;  /* 0x000000ff8500720c */ /* 0x000fe20003fa6270 */
[----:B------:R-:W-:Y:S01]  /*4580*/  IMAD.HI.U32 R67, R95, R82, RZ ;  /* 0x000000525f437227 */ /* 0x000fe200078e00ff */
[----:B------:R-:W-:Y:S02]  /*4590*/  ISETP.GT.U32.AND P0, PT, R251, R72, PT ;  /* 0x00000048fb00720c */ /* 0x000fe40003f04070 */
[----:B------:R1:W-:Y:S01]  /*45a0*/  STL [R1+0x2c], R65 ;  /* 0x00002c4101007387 */ /* 0x0003e20000100800 */
[----:B------:R-:W-:Y:S01]  /*45b0*/  @!P4 IMAD.IADD R66, R66, 0x1, -R251 ;  /* 0x000000014242c824 */ /* 0x000fe200078e0afb */
[----:B------:R-:W-:Y:S01]  /*45c0*/  IADD3 R133, R248, 0x77, RZ ;  /* 0x00000077f8857810 */ /* 0x000fe20007ffe0ff */
[----:B------:R-:W-:-:S02]  /*45d0*/  IMAD.MOV R67, RZ, RZ, -R67 ;  /* 0x000000ffff437224 */ /* 0x000fc400078e0a43 */
[----:B------:R-:W-:Y:S01]  /*45e0*/  IMAD.MOV R28, RZ, RZ, -R28 ;  /* 0x000000ffff1c7224 */ /* 0x000fe200078e0a1c */
[C---:B------:R-:W-:Y:S01]  /*45f0*/  ISETP.GT.U32.AND P4, PT, R251.reuse, R66, PT ;  /* 0x00000042fb00720c */ /* 0x040fe20003f84070 */
[C---:B------:R-:W-:Y:S01]  /*4600*/  IMAD R64, R251.reuse, R67, R82 ;  /* 0x00000043fb407224 */ /* 0x040fe200078e0252 */
[----:B------:R-:W-:Y:S01]  /*4610*/  IABS R82, R135 ;  /* 0x0000008700527213 */ /* 0x000fe20000000000 */
[----:B------:R-:W-:Y:S01]  /*4620*/  IMAD.MOV.U32 R67, RZ, RZ, R76 ;  /* 0x000000ffff437224 */ /* 0x000fe200078e004c */
[----:B------:R-:W-:Y:S01]  /*4630*/  IABS R76, R133 ;  /* 0x00000085004c7213 */ /* 0x000fe20000000000 */
[----:B-1----:R-:W-:Y:S02]  /*4640*/  IMAD.MOV.U32 R65, RZ, RZ, R80 ;  /* 0x000000ffff417224 */ /* 0x002fe400078e0050 */
[----:B------:R-:W-:Y:S01]  /*4650*/  @!P5 IMAD.MOV R67, RZ, RZ, -R67 ;  /* 0x000000ffff43d224 */ /* 0x000fe200078e0a43 */
[C---:B------:R-:W-:Y:S01]  /*4660*/  ISETP.GT.U32.AND P5, PT, R251.reuse, R70, PT ;  /* 0x00000046fb00720c */ /* 0x040fe20003fa4070 */
[----:B------:R-:W-:Y:S01]  /*4670*/  @!P6 IMAD.MOV R65, RZ, RZ, -R65 ;  /* 0x000000ffff41e224 */ /* 0x000fe200078e0a41 */
[C---:B------:R-:W-:Y:S01]  /*4680*/  ISETP.GT.U32.AND P6, PT, R251.reuse, R68, PT ;  /* 0x00000044fb00720c */ /* 0x040fe20003fc4070 */
[--C-:B------:R-:W-:Y:S01]  /*4690*/  @!P0 IMAD.IADD R72, R72, 0x1, -R251.reuse ;  /* 0x0000000148488824 */ /* 0x100fe200078e0afb */
[----:B------:R-:W-:Y:S01]  /*46a0*/  ISETP.GE.AND P0, PT, R138, RZ, PT ;  /* 0x000000ff8a00720c */ /* 0x000fe20003f06270 */
[----:B------:R-:W-:Y:S01]  /*46b0*/  IMAD R28, R251, R28, R134 ;  /* 0x0000001cfb1c7224 */ /* 0x000fe200078e0286 */
[----:B------:R-:W-:Y:S01]  /*46c0*/  IABS R134, R166 ;  /* 0x000000a600867213 */ /* 0x000fe20000000000 */
[----:B------:R-:W-:Y:S01]  /*46d0*/  @!P4 IMAD.IADD R66, R66, 0x1, -R251 ;  /* 0x000000014242c824 */ /* 0x000fe200078e0afb */
[----:B------:R-:W-:Y:S01]  /*46e0*/  ISETP.GE.AND P4, PT, R69, RZ, PT ;  /* 0x000000ff4500720c */ /* 0x000fe20003f86270 */
[----:B------:R-:W-:Y:S01]  /*46f0*/  IMAD.HI.U32 R51, R95, R110, RZ ;  /* 0x0000006e5f337227 */ /* 0x000fe200078e00ff */
[----:B------:R-:W-:-:S03]  /*4700*/  IADD3 R138, R248, 0x79, RZ ;  /* 0x00000079f88a7810 */ /* 0x000fc60007ffe0ff */
[----:B------:R-:W-:-:S04]  /*4710*/  IMAD.HI.U32 R33, R95, R134, RZ ;  /* 0x000000865f217227 */ /* 0x000fc800078e00ff */
[--C-:B------:R-:W-:Y:S02]  /*4720*/  @!P6 IMAD.IADD R68, R68, 0x1, -R251.reuse ;  /* 0x000000014444e824 */ /* 0x100fe400078e0afb */
[----:B------:R-:W-:Y:S02]  /*4730*/  @!P5 IMAD.IADD R70, R70, 0x1, -R251 ;  /* 0x000000014646d824 */ /* 0x000fe400078e0afb */
[----:B------:R-:W-:Y:S01]  /*4740*/  IMAD.MOV R33, RZ, RZ, -R33 ;  /* 0x000000ffff217224 */ /* 0x000fe200078e0a21 */
[C---:B------:R-:W-:Y:S01]  /*4750*/  ISETP.GT.U32.AND P6, PT, R251.reuse, R68, PT ;  /* 0x00000044fb00720c */ /* 0x040fe20003fc4070 */
[----:B------:R-:W-:Y:S01]  /*4760*/  @!P0 IMAD.MOV R72, RZ, RZ, -R72 ;  /* 0x000000ffff488224 */ /* 0x000fe200078e0a48 */
[C---:B------:R-:W-:Y:S01]  /*4770*/  ISETP.GT.U32.AND P5, PT, R251.reuse, R70, PT ;  /* 0x00000046fb00720c */ /* 0x040fe20003fa4070 */
[C---:B------:R-:W-:Y:S01]  /*4780*/  IMAD R33, R251.reuse, R33, R134 ;  /* 0x00000021fb217224 */ /* 0x040fe200078e0286 */
[----:B------:R-:W-:Y:S01]  /*4790*/  ISETP.GT.U32.AND P0, PT, R251, R74, PT ;  /* 0x0000004afb00720c */ /* 0x000fe20003f04070 */
[----:B------:R-:W-:Y:S01]  /*47a0*/  @!P4 IMAD.MOV R66, RZ, RZ, -R66 ;  /* 0x000000ffff42c224 */ /* 0x000fe200078e0a42 */
[C---:B------:R-:W-:Y:S01]  /*47b0*/  IADD3 R134, R248.reuse, 0x76, RZ ;  /* 0x00000076f8867810 */ /* 0x040fe20007ffe0ff */
[----:B------:R-:W-:Y:S01]  /*47c0*/  IMAD.MOV R51, RZ, RZ, -R51 ;  /* 0x000000ffff337224 */ /* 0x000fe200078e0a33 */
[----:B------:R-:W-:Y:S01]  /*47d0*/  ISETP.GE.AND P4, PT, R137, RZ, PT ;  /* 0x000000ff8900720c */ /* 0x000fe20003f86270 */
[----:B------:R-:W-:Y:S01]  /*47e0*/  IMAD.HI.U32 R50, R95, R106, RZ ;  /* 0x0000006a5f327227 */ /* 0x000fe200078e00ff */
[----:B------:R-:W-:Y:S01]  /*47f0*/  IADD3 R137, R248, 0x7a, RZ ;  /* 0x0000007af8897810 */ /* 0x000fe20007ffe0ff */
[----:B------:R-:W-:Y:S01]  /*4800*/  STL [R1+0x2970], R134 ;  /* 0x0029708601007387 */ /* 0x000fe20000100800 */
[----:B------:R-:W-:Y:S01]  /*4810*/  IABS R80, R134 ;  /* 0x0000008600507213 */ /* 0x000fe20000000000 */
[--C-:B------:R-:W-:Y:S01]  /*4820*/  @!P6 IMAD.IADD R68, R68, 0x1, -R251.reuse ;  /* 0x000000014444e824 */ /* 0x100fe200078e0afb */
[----:B------:R-:W-:Y:S01]  /*4830*/  ISETP.GT.U32.AND P6, PT, R251, R71, PT ;  /* 0x00000047fb00720c */ /* 0x000fe20003fc4070 */
[----:B------:R-:W-:Y:S01]  /*4840*/  STL [R1+0x28], R65 ;  /* 0x0000284101007387 */ /* 0x000fe20000100800 */
[--C-:B------:R-:W-:Y:S01]  /*4850*/  @!P5 IMAD.IADD R70, R70, 0x1, -R251.reuse ;  /* 0x000000014646d824 */ /* 0x100fe200078e0afb */
[----:B------:R-:W-:Y:S01]  /*4860*/  ISETP.GE.AND P5, PT, R75, RZ, PT ;  /* 0x000000ff4b00720c */ /* 0x000fe20003fa6270 */
[----:B------:R-:W-:Y:S01]  /*4870*/  @!P0 IMAD.IADD R74, R74, 0x1, -R251 ;  /* 0x000000014a4a8824 */ /* 0x000fe200078e0afb */
[----:B------:R-:W-:Y:S01]  /*4880*/  STL [R1+0x2978], R133 ;  /* 0x0029788501007387 */ /* 0x000fe20000100800 */
[----:B------:R-:W-:Y:S01]  /*4890*/  ISETP.GE.AND P0, PT, R73, RZ, PT ;  /* 0x000000ff4900720c */ /* 0x000fe20003f06270 */
[----:B------:R-:W-:-:S02]  /*48a0*/  IMAD R49, R251, R51, R110 ;  /* 0x00000033fb317224 */ /* 0x000fc400078e026e */
[----:B------:R-:W-:Y:S01]  /*48b0*/  STL [R1+0x24], R67 ;  /* 0x0000244301007387 */ /* 0x000fe20000100800 */
[----:B------:R-:W-:Y:S02]  /*48c0*/  IMAD.MOV R50, RZ, RZ, -R50 ;  /* 0x000000ffff327224 */ /* 0x000fe400078e0a32 */
[----:B------:R-:W-:Y:S01]  /*48d0*/  IMAD.HI.U32 R51, R95, R108, RZ ;  /* 0x0000006c5f337227 */ /* 0x000fe200078e00ff */
[----:B------:R1:W-:Y:S03]  /*48e0*/  STL [R1+0x20], R72 ;  /* 0x0000204801007387 */ /* 0x0003e60000100800 */
[----:B------:R-:W-:Y:S01]  /*48f0*/  @!P6 IMAD.IADD R71, R71, 0x1, -R251 ;  /* 0x000000014747e824 */ /* 0x000fe200078e0afb */
[----:B------:R-:W-:Y:S01]  /*4900*/  STL [R1+0x1c], R66 ;  /* 0x00001c4201007387 */ /* 0x000fe20000100800 */
[C---:B------:R-:W-:Y:S01]  /*4910*/  IMAD R50, R251.reuse, R50, R106 ;  /* 0x00000032fb327224 */ /* 0x040fe200078e026a */
[----:B------:R-:W-:Y:S01]  /*4920*/  IABS R106, R127 ;  /* 0x0000007f006a7213 */ /* 0x000fe20000000000 */
[----:B------:R-:W-:Y:S01]  /*4930*/  IMAD.MOV R51, RZ, RZ, -R51 ;  /* 0x000000ffff337224 */ /* 0x000fe200078e0a33 */
[----:B------:R-:W-:Y:S01]  /*4940*/  STL [R1+0x2984], R139 ;  /* 0x0029848b01007387 */ /* 0x000fe20000100800 */
[C---:B------:R-:W-:Y:S01]  /*4950*/  ISETP.GT.U32.AND P6, PT, R251.reuse, R71, PT ;  /* 0x00000047fb00720c */ /* 0x040fe20003fc4070 */
[----:B-1----:R-:W-:Y:S01]  /*4960*/  IMAD.MOV.U32 R72, RZ, RZ, R68 ;  /* 0x000000ffff487224 */ /* 0x002fe200078e0044 */
[----:B------:R-:W-:Y:S01]  /*4970*/  IABS R68, R139 ;  /* 0x0000008b00447213 */ /* 0x000fe20000000000 */
[----:B------:R-:W-:Y:S01]  /*4980*/  STL [R1+0x29a4], R138 ;  /* 0x0029a48a01007387 */ /* 0x000fe20000100800 */
[----:B------:R-:W-:-:S02]  /*4990*/  IMAD R51, R251, R51, R108 ;  /* 0x00000033fb337224 */ /* 0x000fc400078e026c */
[----:B------:R-:W-:Y:S01]  /*49a0*/  @!P4 IMAD.MOV R72, RZ, RZ, -R72 ;  /* 0x000000ffff48c224 */ /* 0x000fe200078e0a48 */
[----:B------:R-:W-:Y:S01]  /*49b0*/  ISETP.GT.U32.AND P4, PT, R251, R74, PT ;  /* 0x0000004afb00720c */ /* 0x000fe20003f84070 */
[----:B------:R-:W-:Y:S01]  /*49c0*/  STL [R1+0x29ac], R137 ;  /* 0x0029ac8901007387 */ /* 0x000fe20000100800 */
[----:B------:R-:W-:-:S03]  /*49d0*/  IMAD.HI.U32 R54, R95, R106, RZ ;  /* 0x0000006a5f367227 */ /* 0x000fc600078e00ff */
[----:B------:R1:W-:Y:S01]  /*49e0*/  STL [R1+0x18], R72 ;  /* 0x0000184801007387 */ /* 0x0003e20000100800 */
[----:B------:R-:W-:Y:S01]  /*49f0*/  @!P6 IMAD.IADD R71, R71, 0x1, -R251 ;  /* 0x000000014747e824 */ /* 0x000fe200078e0afb */
[----:B------:R-:W-:Y:S01]  /*4a00*/  ISETP.GT.U32.AND P6, PT, R251, R77, PT ;  /* 0x0000004dfb00720c */ /* 0x000fe20003fc4070 */
[----:B------:R-:W-:Y:S02]  /*4a10*/  IMAD.MOV R54, RZ, RZ, -R54 ;  /* 0x000000ffff367224 */ /* 0x000fe400078e0a36 */
[----:B------:R-:W-:-:S04]  /*4a20*/  IMAD.HI.U32 R59, R95, R88, RZ ;  /* 0x000000585f3b7227 */ /* 0x000fc800078e00ff */
[--C-:B------:R-:W-:Y:S01]  /*4a30*/  @!P4 IMAD.IADD R74, R74, 0x1, -R251.reuse ;  /* 0x000000014a4ac824 */ /* 0x100fe200078e0afb */
[C---:B------:R-:W-:Y:S01]  /*4a40*/  ISETP.GT.U32.AND P4, PT, R251.reuse, R78, PT ;  /* 0x0000004efb00720c */ /* 0x040fe20003f84070 */
[----:B-1----:R-:W-:Y:S01]  /*4a50*/  IMAD.MOV.U32 R72, RZ, RZ, R70 ;  /* 0x000000ffff487224 */ /* 0x002fe200078e0046 */
[----:B------:R-:W-:Y:S01]  /*4a60*/  IABS R70, R137 ;  /* 0x0000008900467213 */ /* 0x000fe20000000000 */
[----:B------:R-:W-:Y:S02]  /*4a70*/  @!P0 IMAD.MOV R74, RZ, RZ, -R74 ;  /* 0x000000ffff4a8224 */ /* 0x000fe400078e0a4a */
[----:B------:R-:W-:Y:S01]  /*4a80*/  @!P5 IMAD.MOV R72, RZ, RZ, -R72 ;  /* 0x000000ffff48d224 */ /* 0x000fe200078e0a48 */
[----:B------:R-:W-:Y:S01]  /*4a90*/  ISETP.GT.U32.AND P5, PT, R251, R79, PT ;  /* 0x0000004ffb00720c */ /* 0x000fe20003fa4070 */
[----:B------:R-:W-:Y:S02]  /*4aa0*/  @!P6 IMAD.IADD R77, R77, 0x1, -R251 ;  /* 0x000000014d4de824 */ /* 0x000fe400078e0afb */
[C---:B------:R-:W-:Y:S01]  /*4ab0*/  IMAD R54, R251.reuse, R54, R106 ;  /* 0x00000036fb367224 */ /* 0x040fe200078e026a */
[----:B------:R-:W-:Y:S01]  /*4ac0*/  STL [R1+0x14], R72 ;  /* 0x0000144801007387 */ /* 0x000fe20000100800 */
[----:B------:R-:W-:Y:S01]  /*4ad0*/  IMAD.MOV R59, RZ, RZ, -R59 ;  /* 0x000000ffff3b7224 */ /* 0x000fe200078e0a3b */
[C---:B------:R-:W-:Y:S01]  /*4ae0*/  ISETP.GT.U32.AND P6, PT, R251.reuse, R77, PT ;  /* 0x0000004dfb00720c */ /* 0x040fe20003fc4070 */
[----:B------:R-:W-:Y:S01]  /*4af0*/  @!P4 IMAD.IADD R78, R78, 0x1, -R251 ;  /* 0x000000014e4ec824 */ /* 0x000fe200078e0afb */
[----:B------:R-:W-:Y:S01]  /*4b00*/  STL [R1+0x10], R74 ;  /* 0x0000104a01007387 */ /* 0x000fe20000100800 */
[----:B------:R-:W-:-:S02]  /*4b10*/  IMAD R59, R251, R59, R88 ;  /* 0x0000003bfb3b7224 */ /* 0x000fc400078e0258 */
[----:B------:R-:W-:Y:S01]  /*4b20*/  IMAD.HI.U32 R65, R95, R82, RZ ;  /* 0x000000525f417227 */ /* 0x000fe200078e00ff */
[----:B------:R-:W-:Y:S01]  /*4b30*/  ISETP.GT.U32.AND P0, PT, R251, R78, PT ;  /* 0x0000004efb00720c */ /* 0x000fe20003f04070 */
[----:B------:R-:W-:Y:S02]  /*4b40*/  STL [R1+0x299c], R173 ;  /* 0x00299cad01007387 */ /* 0x000fe40000100800 */
[----:B------:R-:W-:Y:S01]  /*4b50*/  @!P5 IMAD.IADD R79, R79, 0x1, -R251 ;  /* 0x000000014f4fd824 */ /* 0x000fe200078e0afb */
[----:B------:R-:W-:Y:S01]  /*4b60*/  ISETP.GE.AND P5, PT, R141, RZ, PT ;  /* 0x000000ff8d00720c */ /* 0x000fe20003fa6270 */
[----:B------:R-:W-:Y:S01]  /*4b70*/  IMAD.MOV R65, RZ, RZ, -R65 ;  /* 0x000000ffff417224 */ /* 0x000fe200078e0a41 */
[----:B------:R-:W-:Y:S01]  /*4b80*/  IADD3 R141, R248, 0x7d, RZ ;  /* 0x0000007df88d7810 */ /* 0x000fe20007ffe0ff */
[--C-:B------:R-:W-:Y:S01]  /*4b90*/  @!P6 IMAD.IADD R77, R77, 0x1, -R251.reuse ;  /* 0x000000014d4de824 */ /* 0x100fe200078e0afb */
[C---:B------:R-:W-:Y:S01]  /*4ba0*/  ISETP.GT.U32.AND P4, PT, R251.reuse, R79, PT ;  /* 0x0000004ffb00720c */ /* 0x040fe20003f84070 */
[C---:B------:R-:W-:Y:S01]  /*4bb0*/  IMAD R65, R251.reuse, R65, R82 ;  /* 0x00000041fb417224 */ /* 0x040fe200078e0252 */
[----:B------:R-:W-:Y:S01]  /*4bc0*/  ISETP.GT.U32.AND P6, PT, R251, R0, PT ;  /* 0x00000000fb00720c */ /* 0x000fe20003fc4070 */
[----:B------:R-:W-:Y:S01]  /*4bd0*/  IMAD.HI.U32 R67, R95, R80, RZ ;  /* 0x000000505f437227 */ /* 0x000fe200078e00ff */
[----:B------:R-:W-:Y:S03]  /*4be0*/  STL [R1+0x29a0], R142 ;  /* 0x0029a08e01007387 */ /* 0x000fe60000100800 */
[----:B------:R-:W-:Y:S01]  /*4bf0*/  @!P0 IMAD.IADD R78, R78, 0x1, -R251 ;  /* 0x000000014e4e8824 */ /* 0x000fe200078e0afb */
[----:B------:R-:W-:Y:S01]  /*4c00*/  ISETP.GE.AND P0, PT, R170, RZ, PT ;  /* 0x000000ffaa00720c */ /* 0x000fe20003f06270 */
[----:B------:R-:W-:Y:S01]  /*4c10*/  @!P5 IMAD.MOV R71, RZ, RZ, -R71 ;  /* 0x000000ffff47d224 */ /* 0x000fe200078e0a47 */
[----:B------:R-:W-:Y:S01]  /*4c20*/  ISETP.GT.U32.AND P5, PT, R251, R252, PT ;  /* 0x000000fcfb00720c */ /* 0x000fe20003fa4070 */
[----:B------:R-:W-:Y:S01]  /*4c30*/  IMAD.MOV R67, RZ, RZ, -R67 ;  /* 0x000000ffff437224 */ /* 0x000fe200078e0a43 */
[----:B------:R-:W-:Y:S01]  /*4c40*/  STL [R1+0x29a8], R141 ;  /* 0x0029a88d01007387 */ /* 0x000fe20000100800 */
[--C-:B------:R-:W-:Y:S01]  /*4c50*/  @!P4 IMAD.IADD R79, R79, 0x1, -R251.reuse ;  /* 0x000000014f4fc824 */ /* 0x100fe200078e0afb */
[C---:B------:R-:W-:Y:S01]  /*4c60*/  ISETP.GT.U32.AND P4, PT, R251.reuse, R250, PT ;  /* 0x000000fafb00720c */ /* 0x040fe20003f84070 */
[----:B------:R-:W-:Y:S01]  /*4c70*/  @!P6 IMAD.IADD R0, R0, 0x1, -R251 ;  /* 0x000000010000e824 */ /* 0x000fe200078e0afb */
[----:B------:R1:W-:Y:S01]  /*4c80*/  STL [R1+0xc], R71 ;  /* 0x00000c4701007387 */ /* 0x0003e20000100800 */
[----:B------:R-:W-:Y:S01]  /*4c90*/  IMAD R66, R251, R67, R80 ;  /* 0x00000043fb427224 */ /* 0x000fe200078e0250 */
[----:B------:R-:W-:Y:S01]  /*4ca0*/  IADD3 R170, R248, 0x85, RZ ;  /* 0x00000085f8aa7810 */ /* 0x000fe20007ffe0ff */
[----:B------:R-:W-:-:S04]  /*4cb0*/  IMAD.HI.U32 R69, R95, R76, RZ ;  /* 0x0000004c5f457227 */ /* 0x000fc800078e00ff */
[----:B------:R-:W-:Y:S01]  /*4cc0*/  @!P5 IMAD.IADD R252, R252, 0x1, -R251 ;  /* 0x00000001fcfcd824 */ /* 0x000fe200078e0afb */
[----:B------:R-:W-:Y:S01]  /*4cd0*/  ISETP.GE.AND P5, PT, R145, RZ, PT ;  /* 0x000000ff9100720c */ /* 0x000fe20003fa6270 */
[----:B------:R-:W-:Y:S01]  /*4ce0*/  @!P0 IMAD.MOV R79, RZ, RZ, -R79 ;  /* 0x000000ffff4f8224 */ /* 0x000fe200078e0a4f */
[----:B-1----:R-:W-:Y:S01]  /*4cf0*/  IABS R71, R173 ;  /* 0x000000ad00477213 */ /* 0x002fe20000000000 */
[----:B------:R-:W-:Y:S01]  /*4d00*/  @!P4 IMAD.IADD R250, R250, 0x1, -R251 ;  /* 0x00000001fafac824 */ /* 0x000fe200078e0afb */
[----:B------:R-:W-:Y:S01]  /*4d10*/  ISETP.GE.AND P4, PT, R140, RZ, PT ;  /* 0x000000ff8c00720c */ /* 0x000fe20003f86270 */
[----:B------:R-:W-:Y:S01]  /*4d20*/  IMAD.HI.U32 R75, R95, R68, RZ ;  /* 0x000000445f4b7227 */ /* 0x000fe200078e00ff */
[C---:B------:R-:W-:Y:S01]  /*4d30*/  ISETP.GT.U32.AND P0, PT, R251.reuse, R252, PT ;  /* 0x000000fcfb00720c */ /* 0x040fe20003f04070 */
[----:B------:R1:W-:Y:S01]  /*4d40*/  STL [R1+0x8], R79 ;  /* 0x0000084f01007387 */ /* 0x0003e20000100800 */
[C---:B------:R-:W-:Y:S01]  /*4d50*/  ISETP.GT.U32.AND P6, PT, R251.reuse, R250, PT ;  /* 0x000000fafb00720c */ /* 0x040fe20003fc4070 */
[----:B------:R-:W-:Y:S01]  /*4d60*/  IMAD.MOV R69, RZ, RZ, -R69 ;  /* 0x000000ffff457224 */ /* 0x000fe200078e0a45 */
[C---:B------:R-:W-:Y:S01]  /*4d70*/  IADD3 R140, R248.reuse, 0x7e, RZ ;  /* 0x0000007ef88c7810 */ /* 0x040fe20007ffe0ff */
[----:B------:R-:W-:Y:S01]  /*4d80*/  IMAD.MOV R75, RZ, RZ, -R75 ;  /* 0x000000ffff4b7224 */ /* 0x000fe200078e0a4b */
[----:B------:R-:W-:Y:S01]  /*4d90*/  IADD3 R145, R248, 0x80, RZ ;  /* 0x00000080f8917810 */ /* 0x000fe20007ffe0ff */
[----:B------:R-:W-:Y:S01]  /*4da0*/  @!P5 IMAD.MOV R78, RZ, RZ, -R78 ;  /* 0x000000ffff4ed224 */ /* 0x000fe200078e0a4e */
[C---:B------:R-:W-:Y:S01]  /*4db0*/  ISETP.GT.U32.AND P5, PT, R251.reuse, R0, PT ;  /* 0x00000000fb00720c */ /* 0x040fe20003fa4070 */
[C---:B------:R-:W-:Y:S01]  /*4dc0*/  IMAD R67, R251.reuse, R69, R76 ;  /* 0x00000045fb437224 */ /* 0x040fe200078e024c */
[----:B------:R-:W-:Y:S01]  /*4dd0*/  IABS R69, R138 ;  /* 0x0000008a00457213 */ /* 0x000fe20000000000 */
[----:B------:R-:W-:Y:S01]  /*4de0*/  @!P4 IMAD.MOV R77, RZ, RZ, -R77 ;  /* 0x000000ffff4dc224 */ /* 0x000fe200078e0a4d */
[C---:B------:R-:W-:Y:S01]  /*4df0*/  ISETP.GT.U32.AND P4, PT, R251.reuse, R2, PT ;  /* 0x00000002fb00720c */ /* 0x040fe20003f84070 */
[--C-:B------:R-:W-:Y:S01]  /*4e00*/  @!P0 IMAD.IADD R252, R252, 0x1, -R251.reuse ;  /* 0x00000001fcfc8824 */ /* 0x100fe200078e0afb */
[----:B------:R-:W-:Y:S01]  /*4e10*/  ISETP.GT.U32.AND P0, PT, R251, R3, PT ;  /* 0x00000003fb00720c */ /* 0x000fe20003f04070 */
[----:B------:R-:W-:Y:S01]  /*4e20*/  @!P6 IMAD.IADD R250, R250, 0x1, -R251 ;  /* 0x00000001fafae824 */ /* 0x000fe200078e0afb */
[----:B------:R-:W-:Y:S01]  /*4e30*/  ISETP.GE.AND P6, PT, R169, RZ, PT ;  /* 0x000000ffa900720c */ /* 0x000fe20003fc6270 */
[----:B------:R-:W-:Y:S01]  /*4e40*/  IMAD R68, R251, R75, R68 ;  /* 0x0000004bfb447224 */ /* 0x000fe200078e0244 */
[----:B------:R-:W-:Y:S01]  /*4e50*/  STL [R1+0x4], R78 ;  /* 0x0000044e01007387 */ /* 0x000fe20000100800 */
[----:B------:R-:W-:Y:S01]  /*4e60*/  IMAD.HI.U32 R73, R95, R69, RZ ;  /* 0x000000455f497227 */ /* 0x000fe200078e00ff */
[----:B------:R-:W-:-:S02]  /*4e70*/  IADD3 R169, R248, 0x86, RZ ;  /* 0x00000086f8a97810 */ /* 0x000fc40007ffe0ff */
[----:B------:R-:W-:Y:S01]  /*4e80*/  STL [R1], R77 ;  /* 0x0000004d01007387 */ /* 0x000fe20000100800 */
[--C-:B------:R-:W-:Y:S01]  /*4e90*/  @!P5 IMAD.IADD R0, R0, 0x1, -R251.reuse ;  /* 0x000000010000d824 */ /* 0x100fe200078e0afb */
[----:B------:R-:W-:Y:S01]  /*4ea0*/  ISETP.GE.AND P5, PT, R168, RZ, PT ;  /* 0x000000ffa800720c */ /* 0x000fe20003fa6270 */
[--C-:B------:R-:W-:Y:S01]  /*4eb0*/  @!P4 IMAD.IADD R2, R2, 0x1, -R251.reuse ;  /* 0x000000010202c824 */ /* 0x100fe200078e0afb */
[----:B------:R-:W-:Y:S01]  /*4ec0*/  ISETP.GE.AND P4, PT, R159, RZ, PT ;  /* 0x000000ff9f00720c */ /* 0x000fe20003f86270 */
[----:B------:R-:W-:Y:S01]  /*4ed0*/  @!P0 IMAD.IADD R3, R3, 0x1, -R251 ;  /* 0x0000000103038824 */ /* 0x000fe200078e0afb */
[C---:B------:R-:W-:Y:S01]  /*4ee0*/  IADD3 R168, R248.reuse, 0x87, RZ ;  /* 0x00000087f8a87810 */ /* 0x040fe20007ffe0ff */
[----:B------:R-:W-:Y:S01]  /*4ef0*/  @!P6 IMAD.MOV R252, RZ, RZ, -R252 ;  /* 0x000000fffffce224 */ /* 0x000fe200078e0afc */
[----:B------:R-:W-:Y:S01]  /*4f00*/  ISETP.GT.U32.AND P0, PT, R251, R2, PT ;  /* 0x00000002fb00720c */ /* 0x000fe20003f04070 */
[----:B------:R-:W-:Y:S01]  /*4f10*/  IMAD.HI.U32 R72, R95, R70, RZ ;  /* 0x000000465f487227 */ /* 0x000fe200078e00ff */
[----:B------:R-:W-:Y:S01]  /*4f20*/  ISETP.GT.U32.AND P6, PT, R251, R3, PT ;  /* 0x00000003fb00720c */ /* 0x000fe20003fc4070 */
[----:B------:R-:W-:Y:S01]  /*4f30*/  STL [R1+0x2990], R140 ;  /* 0x0029908c01007387 */ /* 0x000fe20000100800 */
[----:B------:R-:W-:Y:S01]  /*4f40*/  IADD3 R159, R248, 0x8b, RZ ;  /* 0x0000008bf89f7810 */ /* 0x000fe20007ffe0ff */
[----:B------:R-:W-:-:S02]  /*4f50*/  IMAD.MOV R73, RZ, RZ, -R73 ;  /* 0x000000ffff497224 */ /* 0x000fc400078e0a49 */
[----:B------:R-:W-:Y:S01]  /*4f60*/  @!P5 IMAD.MOV R250, RZ, RZ, -R250 ;  /* 0x000000fffffad224 */ /* 0x000fe200078e0afa */
[C---:B------:R-:W-:Y:S01]  /*4f70*/  ISETP.GT.U32.AND P5, PT, R251.reuse, R4, PT ;  /* 0x00000004fb00720c */ /* 0x040fe20003fa4070 */
[----:B------:R-:W-:Y:S01]  /*4f80*/  @!P4 IMAD.MOV R0, RZ, RZ, -R0 ;  /* 0x000000ffff00c224 */ /* 0x000fe200078e0a00 */
[----:B------:R-:W-:Y:S01]  /*4f90*/  ISETP.GT.U32.AND P4, PT, R251, R5, PT ;  /* 0x00000005fb00720c */ /* 0x000fe20003f84070 */
[----:B------:R-:W-:Y:S01]  /*4fa0*/  IMAD.HI.U32 R76, R95, R71, RZ ;  /* 0x000000475f4c7227 */ /* 0x000fe200078e00ff */
[----:B------:R-:W-:Y:S03]  /*4fb0*/  STL [R1+0x2994], R172 ;  /* 0x002994ac01007387 */ /* 0x000fe60000100800 */
[--C-:B------:R-:W-:Y:S01]  /*4fc0*/  @!P6 IMAD.IADD R3, R3, 0x1, -R251.reuse ;  /* 0x000000010303e824 */ /* 0x100fe200078e0afb */
[----:B------:R-:W-:Y:S01]  /*4fd0*/  ISETP.GE.AND P6, PT, R146, RZ, PT ;  /* 0x000000ff9200720c */ /* 0x000fe20003fc6270 */
[--C-:B------:R-:W-:Y:S01]  /*4fe0*/  @!P0 IMAD.IADD R2, R2, 0x1, -R251.reuse ;  /* 0x0000000102028824 */ /* 0x100fe200078e0afb */
[----:B------:R-:W-:Y:S01]  /*4ff0*/  ISETP.GT.U32.AND P0, PT, R251, R6, PT ;  /* 0x00000006fb00720c */ /* 0x000fe20003f04070 */
[----:B------:R-:W-:Y:S01]  /*5000*/  IMAD.MOV R72, RZ, RZ, -R72 ;  /* 0x000000ffff487224 */ /* 0x000fe200078e0a48 */
[----:B------:R-:W-:Y:S01]  /*5010*/  IADD3 R146, R248, 0x81, RZ ;  /* 0x00000081f8927810 */ /* 0x000fe20007ffe0ff */
[--C-:B------:R-:W-:Y:S01]  /*5020*/  @!P5 IMAD.IADD R4, R4, 0x1, -R251.reuse ;  /* 0x000000010404d824 */ /* 0x100fe200078e0afb */
[----:B------:R-:W-:Y:S01]  /*5030*/  ISETP.GE.AND P5, PT, R149, RZ, PT ;  /* 0x000000ff9500720c */ /* 0x000fe20003fa6270 */
[----:B------:R-:W-:Y:S01]  /*5040*/  @!P4 IMAD.IADD R5, R5, 0x1, -R251 ;  /* 0x000000010505c824 */ /* 0x000fe200078e0afb */
[----:B------:R-:W-:Y:S01]  /*5050*/  IADD3 R149, R248, 0x83, RZ ;  /* 0x00000083f8957810 */ /* 0x000fe20007ffe0ff */
[C---:B------:R-:W-:Y:S01]  /*5060*/  IMAD R69, R251.reuse, R73, R69 ;  /* 0x00000049fb457224 */ /* 0x040fe200078e0245 */
[C---:B------:R-:W-:Y:S01]  /*5070*/  ISETP.GT.U32.AND P4, PT, R251.reuse, R4, PT ;  /* 0x00000004fb00720c */ /* 0x040fe20003f84070 */
[----:B------:R-:W-:Y:S01]  /*5080*/  IMAD.MOV R76, RZ, RZ, -R76 ;  /* 0x000000ffff4c7224 */ /* 0x000fe200078e0a4c */
[----:B------:R-:W-:Y:S01]  /*5090*/  IABS R73, R141 ;  /* 0x0000008d00497213 */ /* 0x000fe20000000000 */
[----:B------:R-:W-:Y:S01]  /*50a0*/  @!P6 IMAD.MOV R2, RZ, RZ, -R2 ;  /* 0x000000ffff02e224 */ /* 0x000fe200078e0a02 */
[C---:B------:R-:W-:Y:S01]  /*50b0*/  ISETP.GT.U32.AND P6, PT, R251.reuse, R5, PT ;  /* 0x00000005fb00720c */ /* 0x040fe20003fc4070 */
[----:B------:R-:W-:Y:S01]  /*50c0*/  @!P0 IMAD.IADD R6, R6, 0x1, -R251 ;  /* 0x0000000106068824 */ /* 0x000fe200078e0afb */
[----:B------:R-:W-:Y:S01]  /*50d0*/  STL [R1+0x2998], R145 ;  /* 0x0029989101007387 */ /* 0x000fe20000100800 */
[C---:B------:R-:W-:Y:S01]  /*50e0*/  IMAD R70, R251.reuse, R72, R70 ;  /* 0x00000048fb467224 */ /* 0x040fe200078e0246 */
[----:B------:R-:W-:Y:S01]  /*50f0*/  IABS R72, R142 ;  /* 0x0000008e00487213 */ /* 0x000fe20000000000 */
[----:B------:R-:W-:Y:S01]  /*5100*/  @!P5 IMAD.MOV R3, RZ, RZ, -R3 ;  /* 0x000000ffff03d224 */ /* 0x000fe200078e0a03 */
[----:B------:R-:W-:Y:S01]  /*5110*/  ISETP.GE.AND P5, PT, R158, RZ, PT ;  /* 0x000000ff9e00720c */ /* 0x000fe20003fa6270 */
[C---:B------:R-:W-:Y:S01]  /*5120*/  IMAD R71, R251.reuse, R76, R71 ;  /* 0x0000004cfb477224 */ /* 0x040fe200078e0247 */
[C---:B------:R-:W-:Y:S01]  /*5130*/  ISETP.GT.U32.AND P0, PT, R251.reuse, R6, PT ;  /* 0x00000006fb00720c */ /* 0x040fe20003f04070 */
[--C-:B------:R-:W-:Y:S01]  /*5140*/  @!P4 IMAD.IADD R4, R4, 0x1, -R251.reuse ;  /* 0x000000010404c824 */ /* 0x100fe200078e0afb */
[----:B------:R-:W-:Y:S01]  /*5150*/  ISETP.GT.U32.AND P4, PT, R251, R7, PT ;  /* 0x00000007fb00720c */ /* 0x000fe20003f84070 */
[----:B------:R-:W-:Y:S01]  /*5160*/  IMAD.HI.U32 R74, R95, R73, RZ ;  /* 0x000000495f4a7227 */ /* 0x000fe200078e00ff */
[----:B------:R-:W-:Y:S01]  /*5170*/  IABS R76, R145 ;  /* 0x00000091004c7213 */ /* 0x000fe20000000000 */
[----:B------:R-:W-:Y:S01]  /*5180*/  STL [R1+0x2b0c], R252 ;  /* 0x002b0cfc01007387 */ /* 0x000fe20000100800 */
[----:B------:R-:W-:Y:S01]  /*5190*/  IADD3 R158, R248, 0x97, RZ ;  /* 0x00000097f89e7810 */ /* 0x000fe20007ffe0ff */
[--C-:B------:R-:W-:Y:S01]  /*51a0*/  @!P6 IMAD.IADD R5, R5, 0x1, -R251.reuse ;  /* 0x000000010505e824 */ /* 0x100fe200078e0afb */
[----:B------:R-:W-:Y:S01]  /*51b0*/  ISETP.GT.U32.AND P6, PT, R251, R8, PT ;  /* 0x00000008fb00720c */ /* 0x000fe20003fc4070 */
[----:B------:R-:W-:Y:S01]  /*51c0*/  IMAD.HI.U32 R75, R95, R72, RZ ;  /* 0x000000485f4b7227 */ /* 0x000fe200078e00ff */
[----:B------:R-:W-:Y:S03]  /*51d0*/  STL [R1+0x2b10], R250 ;  /* 0x002b10fa01007387 */ /* 0x000fe60000100800 */
[----:B------:R-:W-:Y:S01]  /*51e0*/  @!P5 IMAD.MOV R4, RZ, RZ, -R4 ;  /* 0x000000ffff04d224 */ /* 0x000fe200078e0a04 */
[----:B------:R2:W-:Y:S01]  /*51f0*/  STL [R1+0x2b14], R0 ;  /* 0x002b140001007387 */ /* 0x0005e20000100800 */
[--C-:B------:R-:W-:Y:S01]  /*5200*/  @!P4 IMAD.IADD R7, R7, 0x1, -R251.reuse ;  /* 0x000000010707c824 */ /* 0x100fe200078e0afb */
[----:B------:R-:W-:Y:S01]  /*5210*/  ISETP.GE.AND P4, PT, R147, RZ, PT ;  /* 0x000000ff9300720c */ /* 0x000fe20003f86270 */
[--C-:B------:R-:W-:Y:S01]  /*5220*/  @!P0 IMAD.IADD R6, R6, 0x1, -R251.reuse ;  /* 0x0000000106068824 */ /* 0x100fe200078e0afb */
[----:B------:R-:W-:Y:S01]  /*5230*/  ISETP.GE.AND P0, PT, R81, RZ, PT ;  /* 0x000000ff5100720c */ /* 0x000fe20003f06270 */
[----:B------:R-:W-:Y:S01]  /*5240*/  IMAD.MOV R74, RZ, RZ, -R74 ;  /* 0x000000ffff4a7224 */ /* 0x000fe200078e0a4a */
[C---:B------:R-:W-:Y:S01]  /*5250*/  ISETP.GT.U32.AND P5, PT, R251.reuse, R7, PT ;  /* 0x00000007fb00720c */ /* 0x040fe20003fa4070 */
[----:B------:R-:W-:Y:S01]  /*5260*/  @!P6 IMAD.IADD R8, R8, 0x1, -R251 ;  /* 0x000000010808e824 */ /* 0x000fe200078e0afb */
[C---:B------:R-:W-:Y:S01]  /*5270*/  IADD3 R147, R248.reuse, 0x84, RZ ;  /* 0x00000084f8937810 */ /* 0x040fe20007ffe0ff */
[----:B------:R-:W-:Y:S01]  /*5280*/  IMAD.MOV R75, RZ, RZ, -R75 ;  /* 0x000000ffff4b7224 */ /* 0x000fe200078e0a4b */
[----:B------:R-:W-:Y:S01]  /*5290*/  STL [R1+0x2980], R146 ;  /* 0x0029809201007387 */ /* 0x000fe20000100800 */
[C---:B------:R-:W-:Y:S01]  /*52a0*/  IMAD R73, R251.reuse, R74, R73 ;  /* 0x0000004afb497224 */ /* 0x040fe200078e0249 */
[C---:B------:R-:W-:Y:S01]  /*52b0*/  ISETP.GT.U32.AND P6, PT, R251.reuse, R8, PT ;  /* 0x00000008fb00720c */ /* 0x040fe20003fc4070 */
[C---:B------:R-:W-:Y:S01]  /*52c0*/  IMAD R72, R251.reuse, R75, R72 ;  /* 0x0000004bfb487224 */ /* 0x040fe200078e0248 */
[----:B------:R-:W-:Y:S01]  /*52d0*/  IABS R74, R140 ;  /* 0x0000008c004a7213 */ /* 0x000fe20000000000 */
[----:B------:R-:W-:Y:S01]  /*52e0*/  @!P4 IMAD.MOV R6, RZ, RZ, -R6 ;  /* 0x000000ffff06c224 */ /* 0x000fe200078e0a06 */
[C---:B------:R-:W-:Y:S01]  /*52f0*/  ISETP.GT.U32.AND P4, PT, R251.reuse, R10, PT ;  /* 0x0000000afb00720c */ /* 0x040fe20003f84070 */
[----:B------:R-:W-:Y:S01]  /*5300*/  @!P0 IMAD.MOV R5, RZ, RZ, -R5 ;  /* 0x000000ffff058224 */ /* 0x000fe200078e0a05 */
[----:B------:R-:W-:Y:S01]  /*5310*/  ISETP.GT.U32.AND P0, PT, R251, R9, PT ;  /* 0x00000009fb00720c */ /* 0x000fe20003f04070 */
[--C-:B------:R-:W-:Y:S01]  /*5320*/  @!P5 IMAD.IADD R7, R7, 0x1, -R251.reuse ;  /* 0x000000010707d824 */ /* 0x100fe200078e0afb */
[----:B------:R-:W-:Y:S01]  /*5330*/  ISETP.GT.U32.AND P5, PT, R251, R11, PT ;  /* 0x0000000bfb00720c */ /* 0x000fe20003fa4070 */
[----:B-1----:R-:W-:Y:S01]  /*5340*/  IMAD.HI.U32 R79, R95, R74, RZ ;  /* 0x0000004a5f4f7227 */ /* 0x002fe200078e00ff */
[----:B------:R-:W-:Y:S01]  /*5350*/  IABS R75, R172 ;  /* 0x000000ac004b7213 */ /* 0x000fe20000000000 */
[----:B------:R-:W-:Y:S01]  /*5360*/  STL [R1+0x2988], R171 ;  /* 0x002988ab01007387 */ /* 0x000fe20000100800 */
[----:B--2---:R-:W-:Y:S01]  /*5370*/  IADD3 R0, R248, 0xae, RZ ;  /* 0x000000aef8007810 */ /* 0x004fe20007ffe0ff */
[----:B------:R-:W-:Y:S01]  /*5380*/  @!P6 IMAD.IADD R8, R8, 0x1, -R251 ;  /* 0x000000010808e824 */ /* 0x000fe200078e0afb */
[----:B------:R-:W-:Y:S01]  /*5390*/  ISETP.GE.AND P6, PT, R157, RZ, PT ;  /* 0x000000ff9d00720c */ /* 0x000fe20003fc6270 */
[----:B------:R-:W-:Y:S01]  /*53a0*/  IMAD.MOV R79, RZ, RZ, -R79 ;  /* 0x000000ffff4f7224 */ /* 0x000fe200078e0a4f */
[----:B------:R-:W-:Y:S01]  /*53b0*/  IADD3 R157, R248, 0x8d, RZ ;  /* 0x0000008df89d7810 */ /* 0x000fe20007ffe0ff */
[--C-:B------:R-:W-:Y:S01]  /*53c0*/  @!P4 IMAD.IADD R10, R10, 0x1, -R251.reuse ;  /* 0x000000010a0ac824 */ /* 0x100fe200078e0afb */
[----:B------:R1:W-:Y:S01]  /*53d0*/  STL [R1+0x2b18], R2 ;  /* 0x002b180201007387 */ /* 0x0003e20000100800 */
[--C-:B------:R-:W-:Y:S01]  /*53e0*/  @!P0 IMAD.IADD R9, R9, 0x1, -R251.reuse ;  /* 0x0000000109098824 */ /* 0x100fe200078e0afb */
[----:B------:R-:W-:Y:S01]  /*53f0*/  ISETP.GE.AND P0, PT, R83, RZ, PT ;  /* 0x000000ff5300720c */ /* 0x000fe20003f06270 */
[----:B------:R-:W-:Y:S01]  /*5400*/  @!P5 IMAD.IADD R11, R11, 0x1, -R251 ;  /* 0x000000010b0bd824 */ /* 0x000fe200078e0afb */
[C---:B------:R-:W-:Y:S01]  /*5410*/  ISETP.GT.U32.AND P5, PT, R251.reuse, R10, PT ;  /* 0x0000000afb00720c */ /* 0x040fe20003fa4070 */
[C---:B------:R-:W-:Y:S01]  /*5420*/  IMAD R74, R251.reuse, R79, R74 ;  /* 0x0000004ffb4a7224 */ /* 0x040fe200078e024a */
[----:B------:R-:W-:Y:S01]  /*5430*/  ISETP.GT.U32.AND P4, PT, R251, R9, PT ;  /* 0x00000009fb00720c */ /* 0x000fe20003f84070 */
[----:B------:R-:W-:Y:S01]  /*5440*/  IMAD.HI.U32 R78, R95, R75, RZ ;  /* 0x0000004b5f4e7227 */ /* 0x000fe200078e00ff */
[----:B------:R-:W-:Y:S01]  /*5450*/  IABS R79, R149 ;  /* 0x00000095004f7213 */ /* 0x000fe20000000000 */
[----:B------:R2:W-:Y:S01]  /*5460*/  STL [R1+0x2b1c], R3 ;  /* 0x002b1c0301007387 */ /* 0x0005e20000100800 */
[----:B-1----:R-:W-:Y:S01]  /*5470*/  IADD3 R2, R248, 0x9a, RZ ;  /* 0x0000009af8027810 */ /* 0x002fe20007ffe0ff */
[----:B------:R-:W-:Y:S01]  /*5480*/  @!P6 IMAD.MOV R7, RZ, RZ, -R7 ;  /* 0x000000ffff07e224 */ /* 0x000fe200078e0a07 */
[C---:B------:R-:W-:Y:S01]  /*5490*/  ISETP.GT.U32.AND P6, PT, R251.reuse, R11, PT ;  /* 0x0000000bfb00720c */ /* 0x040fe20003fc4070 */
[----:B------:R-:W-:Y:S01]  /*54a0*/  IMAD.MOV R78, RZ, RZ, -R78 ;  /* 0x000000ffff4e7224 */ /* 0x000fe200078e0a4e */
[----:B------:R-:W-:Y:S01]  /*54b0*/  STL [R1+0x298c], R149 ;  /* 0x00298c9501007387 */ /* 0x000fe20000100800 */
[----:B------:R-:W-:Y:S01]  /*54c0*/  @!P0 IMAD.MOV R8, RZ, RZ, -R8 ;  /* 0x000000ffff088224 */ /* 0x000fe200078e0a08 */
[C---:B------:R-:W-:Y:S01]  /*54d0*/  ISETP.GT.U32.AND P0, PT, R251.reuse, R12, PT ;  /* 0x0000000cfb00720c */ /* 0x040fe20003f04070 */
[--C-:B------:R-:W-:Y:S01]  /*54e0*/  @!P5 IMAD.IADD R10, R10, 0x1, -R251.reuse ;  /* 0x000000010a0ad824 */ /* 0x100fe200078e0afb */
[----:B------:R-:W-:Y:S01]  /*54f0*/  ISETP.GT.U32.AND P5, PT, R251, R13, PT ;  /* 0x0000000dfb00720c */ /* 0x000fe20003fa4070 */
[--C-:B------:R-:W-:Y:S01]  /*5500*/  @!P4 IMAD.IADD R9, R9, 0x1, -R251.reuse ;  /* 0x000000010909c824 */ /* 0x100fe200078e0afb */
[----:B------:R-:W-:Y:S01]  /*5510*/  ISETP.GE.AND P4, PT, R151, RZ, PT ;  /* 0x000000ff9700720c */ /* 0x000fe20003f86270 */
[----:B------:R-:W-:Y:S01]  /*5520*/  IMAD.HI.U32 R77, R95, R76, RZ ;  /* 0x0000004c5f4d7227 */ /* 0x000fe200078e00ff */
[C---:B------:R-:W-:Y:S01]  /*5530*/  IADD3 R151, R248.reuse, 0x88, RZ ;  /* 0x00000088f8977810 */ /* 0x040fe20007ffe0ff */
[----:B------:R1:W-:Y:S01]  /*5540*/  STL [R1+0x2b20], R4 ;  /* 0x002b200401007387 */ /* 0x0003e20000100800 */
[----:B--2---:R-:W-:Y:S01]  /*5550*/  IADD3 R3, R248, 0x96, RZ ;  /* 0x00000096f8037810 */ /* 0x004fe20007ffe0ff */
[----:B------:R-:W-:Y:S01]  /*5560*/  @!P6 IMAD.IADD R11, R11, 0x1, -R251 ;  /* 0x000000010b0be824 */ /* 0x000fe200078e0afb */
[----:B------:R-:W-:Y:S01]  /*5570*/  ISETP.GE.AND P6, PT, R143, RZ, PT ;  /* 0x000000ff8f00720c */ /* 0x000fe20003fc6270 */
[----:B------:R-:W-:Y:S01]  /*5580*/  IMAD R75, R251, R78, R75 ;  /* 0x0000004efb4b7224 */ /* 0x000fe200078e024b */
[----:B------:R-:W-:Y:S01]  /*5590*/  IABS R78, R171 ;  /* 0x000000ab004e7213 */ /* 0x000fe20000000000 */
[--C-:B------:R-:W-:Y:S01]  /*55a0*/  @!P0 IMAD.IADD R12, R12, 0x1, -R251.reuse ;  /* 0x000000010c0c8824 */ /* 0x100fe200078e0afb */
[----:B------:R-:W-:Y:S01]  /*55b0*/  ISETP.GE.AND P0, PT, R85, RZ, PT ;  /* 0x000000ff5500720c */ /* 0x000fe20003f06270 */
[----:B------:R-:W-:Y:S01]  /*55c0*/  @!P5 IMAD.IADD R13, R13, 0x1, -R251 ;  /* 0x000000010d0dd824 */ /* 0x000fe200078e0afb */
[----:B------:R-:W-:Y:S01]  /*55d0*/  IABS R84, R151 ;  /* 0x0000009700547213 */ /* 0x000fe20000000000 */
[----:B------:R-:W-:Y:S01]  /*55e0*/  @!P4 IMAD.MOV R9, RZ, RZ, -R9 ;  /* 0x000000ffff09c224 */ /* 0x000fe200078e0a09 */
[C---:B------:R-:W-:Y:S01]  /*55f0*/  ISETP.GT.U32.AND P4, PT, R251.reuse, R12, PT ;  /* 0x0000000cfb00720c */ /* 0x040fe20003f84070 */
[----:B------:R-:W-:Y:S01]  /*5600*/  IMAD.MOV R77, RZ, RZ, -R77 ;  /* 0x000000ffff4d7224 */ /* 0x000fe200078e0a4d */
[----:B------:R-:W-:Y:S01]  /*5610*/  ISETP.GT.U32.AND P5, PT, R251, R13, PT ;  /* 0x0000000dfb00720c */ /* 0x000fe20003fa4070 */
[----:B------:R-:W-:Y:S01]  /*5620*/  IMAD.HI.U32 R81, R95, R78, RZ ;  /* 0x0000004e5f517227 */ /* 0x000fe200078e00ff */
[C---:B------:R-:W-:Y:S01]  /*5630*/  IADD3 R143, R248.reuse, 0x89, RZ ;  /* 0x00000089f88f7810 */ /* 0x040fe20007ffe0ff */
[----:B------:R2:W-:Y:S01]  /*5640*/  STL [R1+0x2b24], R5 ;  /* 0x002b240501007387 */ /* 0x0005e20000100800 */
[----:B-1----:R-:W-:Y:S01]  /*5650*/  IADD3 R4, R248, 0x95, RZ ;  /* 0x00000095f8047810 */ /* 0x002fe20007ffe0ff */
[----:B------:R-:W-:Y:S01]  /*5660*/  @!P6 IMAD.MOV R10, RZ, RZ, -R10 ;  /* 0x000000ffff0ae224 */ /* 0x000fe200078e0a0a */
[C---:B------:R-:W-:Y:S01]  /*5670*/  ISETP.GT.U32.AND P6, PT, R251.reuse, R14, PT ;  /* 0x0000000efb00720c */ /* 0x040fe20003fc4070 */
[----:B------:R-:W-:Y:S01]  /*5680*/  @!P0 IMAD.MOV R11, RZ, RZ, -R11 ;  /* 0x000000ffff0b8224 */ /* 0x000fe200078e0a0b */
[C---:B------:R-:W-:Y:S01]  /*5690*/  ISETP.GT.U32.AND P0, PT, R251.reuse, R15, PT ;  /* 0x0000000ffb00720c */ /* 0x040fe20003f04070 */
[----:B------:R-:W-:Y:S01]  /*56a0*/  IMAD R76, R251, R77, R76 ;  /* 0x0000004dfb4c7224 */ /* 0x000fe200078e024c */
[----:B------:R-:W-:Y:S01]  /*56b0*/  IABS R77, R146 ;  /* 0x00000092004d7213 */ /* 0x000fe20000000000 */
[--C-:B------:R-:W-:Y:S01]  /*56c0*/  @!P4 IMAD.IADD R12, R12, 0x1, -R251.reuse ;  /* 0x000000010c0cc824 */ /* 0x100fe200078e0afb */
[----:B------:R-:W-:Y:S01]  /*56d0*/  ISETP.GE.AND P4, PT, R87, RZ, PT ;  /* 0x000000ff5700720c */ /* 0x000fe20003f86270 */
[----:B------:R-:W-:Y:S01]  /*56e0*/  @!P5 IMAD.IADD R13, R13, 0x1, -R251 ;  /* 0x000000010d0dd824 */ /* 0x000fe200078e0afb */
[----:B------:R-:W-:Y:S01]  /*56f0*/  ISETP.GT.U32.AND P5, PT, R251, R16, PT ;  /* 0x00000010fb00720c */ /* 0x000fe20003fa4070 */
[----:B------:R-:W-:Y:S01]  /*5700*/  IMAD.HI.U32 R80, R95, R77, RZ ;  /* 0x0000004d5f507227 */ /* 0x000fe200078e00ff */
[----:B------:R1:W-:Y:S01]  /*5710*/  STL [R1+0x2b28], R6 ;  /* 0x002b280601007387 */ /* 0x0003e20000100800 */
[----:B--2---:R-:W-:-:S02]  /*5720*/  IADD3 R5, R248, 0xbe, RZ ;  /* 0x000000bef8057810 */ /* 0x004fc40007ffe0ff */
[--C-:B------:R-:W-:Y:S01]  /*5730*/  @!P6 IMAD.IADD R14, R14, 0x1, -R251.reuse ;  /* 0x000000010e0ee824 */ /* 0x100fe200078e0afb */
[----:B------:R-:W-:Y:S01]  /*5740*/  ISETP.GE.AND P6, PT, R153, RZ, PT ;  /* 0x000000ff9900720c */ /* 0x000fe20003fc6270 */
[--C-:B------:R-:W-:Y:S01]  /*5750*/  @!P0 IMAD.IADD R15, R15, 0x1, -R251.reuse ;  /* 0x000000010f0f8824 */ /* 0x100fe200078e0afb */
[----:B------:R-:W-:Y:S01]  /*5760*/  IADD3 R153, R248, 0x8a, RZ ;  /* 0x0000008af8997810 */ /* 0x000fe20007ffe0ff */
[----:B------:R-:W-:Y:S01]  /*5770*/  IMAD.MOV R80, RZ, RZ, -R80 ;  /* 0x000000ffff507224 */ /* 0x000fe200078e0a50 */
[C---:B------:R-:W-:Y:S01]  /*5780*/  ISETP.GT.U32.AND P0, PT, R251.reuse, R14, PT ;  /* 0x0000000efb00720c */ /* 0x040fe20003f04070 */
[----:B------:R-:W-:Y:S01]  /*5790*/  @!P4 IMAD.MOV R12, RZ, RZ, -R12 ;  /* 0x000000ffff0cc224 */ /* 0x000fe200078e0a0c */
[C---:B------:R-:W-:Y:S01]  /*57a0*/  ISETP.GT.U32.AND P4, PT, R251.reuse, R15, PT ;  /* 0x0000000ffb00720c */ /* 0x040fe20003f84070 */
[----:B------:R-:W-:Y:S01]  /*57b0*/  @!P5 IMAD.IADD R16, R16, 0x1, -R251 ;  /* 0x000000011010d824 */ /* 0x000fe200078e0afb */
[----:B------:R-:W-:Y:S01]  /*57c0*/  STL [R1+0x2968], R147 ;  /* 0x0029689301007387 */ /* 0x000fe20000100800 */
[C---:B------:R-:W-:Y:S01]  /*57d0*/  IMAD R77, R251.reuse, R80, R77 ;  /* 0x00000050fb4d7224 */ /* 0x040fe200078e024d */
[----:B-1----:R-:W-:Y:S01]  /*57e0*/  IADD3 R6, R248, 0xbb, RZ ;  /* 0x000000bbf8067810 */ /* 0x002fe20007ffe0ff */
[----:B------:R-:W-:Y:S01]  /*57f0*/  IMAD.MOV R81, RZ, RZ, -R81 ;  /* 0x000000ffff517224 */ /* 0x000fe200078e0a51 */
        /* <DEDUP_REMOVED lines=10> */
[----:B------:R-:W-:Y:S01]  /*58a0*/  STL [R1+0x2974], R170 ;  /* 0x002974aa01007387 */ /* 0x000fe20000100800 */
[----:B------:R-:W-:-:S02]  /*58b0*/  IADD3 R155, R248, 0x91, RZ ;  /* 0x00000091f89b7810 */ /* 0x000fc40007ffe0ff */
[--C-:B------:R-:W-:Y:S01]  /*58c0*/  @!P5 IMAD.IADD R16, R16, 0x1, -R251.reuse ;  /* 0x000000011010d824 */ /* 0x100fe200078e0afb */
[----:B------:R-:W-:Y:S01]  /*58d0*/  ISETP.GE.AND P5, PT, R89, RZ, PT ;  /* 0x000000ff5900720c */ /* 0x000fe20003fa6270 */
[--C-:B------:R-:W-:Y:S01]  /*58e0*/  @!P6 IMAD.IADD R17, R17, 0x1, -R251.reuse ;  /* 0x000000011111e824 */ /* 0x100fe200078e0afb */
[----:B------:R-:W-:Y:S01]  /*58f0*/  ISETP.GE.AND P6, PT, R154, RZ, PT ;  /* 0x000000ff9a00720c */ /* 0x000fe20003fc6270 */
[----:B------:R-:W-:Y:S01]  /*5900*/  IMAD.MOV R80, RZ, RZ, -R80 ;  /* 0x000000ffff507224 */ /* 0x000fe200078e0a50 */
[----:B------:R-:W-:Y:S01]  /*5910*/  STL [R1+0x297c], R169 ;  /* 0x00297ca901007387 */ /* 0x000fe20000100800 */
[----:B------:R-:W-:Y:S01]  /*5920*/  @!P0 IMAD.MOV R14, RZ, RZ, -R14 ;  /* 0x000000ffff0e8224 */ /* 0x000fe200078e0a0e */
[C---:B------:R-:W-:Y:S01]  /*5930*/  ISETP.GT.U32.AND P0, PT, R251.reuse, R17, PT ;  /* 0x00000011fb00720c */ /* 0x040fe20003f04070 */
[----:B------:R-:W-:Y:S01]  /*5940*/  @!P4 IMAD.IADD R18, R18, 0x1, -R251 ;  /* 0x000000011212c824 */ /* 0x000fe200078e0afb */
[----:B------:R1:W-:Y:S01]  /*5950*/  STL [R1+0x2b2c], R7 ;  /* 0x002b2c0701007387 */ /* 0x0003e20000100800 */
[----:B------:R-:W-:Y:S01]  /*5960*/  IMAD R79, R251, R80, R79 ;  /* 0x00000050fb4f7224 */ /* 0x000fe200078e024f */
[----:B------:R-:W-:Y:S01]  /*5970*/  IABS R80, R147 ;  /* 0x0000009300507213 */ /* 0x000fe20000000000 */
[----:B------:R-:W-:Y:S01]  /*5980*/  IMAD.HI.U32 R82, R95, R81, RZ ;  /* 0x000000515f527227 */ /* 0x000fe200078e00ff */
[C---:B------:R-:W-:Y:S01]  /*5990*/  ISETP.GT.U32.AND P4, PT, R251.reuse, R18, PT ;  /* 0x00000012fb00720c */ /* 0x040fe20003f84070 */
[----:B------:R2:W-:Y:S01]  /*59a0*/  STL [R1+0x2b30], R8 ;  /* 0x002b300801007387 */ /* 0x0005e20000100800 */
[----:B------:R-:W-:Y:S01]  /*59b0*/  IADD3 R154, R248, 0x93, RZ ;  /* 0x00000093f89a7810 */ /* 0x000fe20007ffe0ff */
[----:B------:R-:W-:Y:S01]  /*59c0*/  @!P5 IMAD.MOV R15, RZ, RZ, -R15 ;  /* 0x000000ffff0fd224 */ /* 0x000fe200078e0a0f */
[----:B------:R-:W-:Y:S01]  /*59d0*/  ISETP.GT.U32.AND P5, PT, R251, R19, PT ;  /* 0x00000013fb00720c */ /* 0x000fe20003fa4070 */
[----:B------:R-:W-:Y:S01]  /*59e0*/  @!P6 IMAD.MOV R16, RZ, RZ, -R16 ;  /* 0x000000ffff10e224 */ /* 0x000fe200078e0a10 */
[----:B------:R-:W-:Y:S01]  /*59f0*/  ISETP.GE.AND P6, PT, R144, RZ, PT ;  /* 0x000000ff9000720c */ /* 0x000fe20003fc6270 */
[--C-:B------:R-:W-:Y:S01]  /*5a00*/  @!P0 IMAD.IADD R17, R17, 0x1, -R251.reuse ;  /* 0x0000000111118824 */ /* 0x100fe200078e0afb */
[----:B------:R-:W-:Y:S01]  /*5a10*/  ISETP.GE.AND P0, PT, R93, RZ, PT ;  /* 0x000000ff5d00720c */ /* 0x000fe20003f06270 */
[----:B------:R-:W-:Y:S01]  /*5a20*/  IMAD.HI.U32 R83, R95, R80, RZ ;  /* 0x000000505f537227 */ /* 0x000fe200078e00ff */
[C---:B------:R-:W-:Y:S01]  /*5a30*/  IADD3 R144, R248.reuse, 0x8c, RZ ;  /* 0x0000008cf8907810 */ /* 0x040fe20007ffe0ff */
[----:B------:R-:W-:Y:S01]  /*5a40*/  STL [R1+0x2964], R168 ;  /* 0x002964a801007387 */ /* 0x000fe20000100800 */
[----:B-1----:R-:W-:Y:S01]  /*5a50*/  IADD3 R7, R248, 0x92, RZ ;  /* 0x00000092f8077810 */ /* 0x002fe20007ffe0ff */
[----:B------:R-:W-:Y:S01]  /*5a60*/  @!P4 IMAD.IADD R18, R18, 0x1, -R251 ;  /* 0x000000011212c824 */ /* 0x000fe200078e0afb */
[----:B------:R-:W-:Y:S01]  /*5a70*/  ISETP.GT.U32.AND P4, PT, R251, R20, PT ;  /* 0x00000014fb00720c */ /* 0x000fe20003f84070 */
[----:B------:R-:W-:Y:S01]  /*5a80*/  IMAD.MOV R83, RZ, RZ, -R83 ;  /* 0x000000ffff537224 */ /* 0x000fe200078e0a53 */
[----:B------:R-:W-:Y:S01]  /*5a90*/  STL [R1+0x296c], R151 ;  /* 0x00296c9701007387 */ /* 0x000fe20000100800 */
[----:B------:R-:W-:Y:S01]  /*5aa0*/  @!P5 IMAD.IADD R19, R19, 0x1, -R251 ;  /* 0x000000011313d824 */ /* 0x000fe200078e0afb */
[----:B------:R-:W-:Y:S01]  /*5ab0*/  IABS R96, R7 ;  /* 0x0000000700607213 */ /* 0x000fe20000000000 */
[----:B------:R-:W-:Y:S01]  /*5ac0*/  @!P6 IMAD.MOV R17, RZ, RZ, -R17 ;  /* 0x000000ffff11e224 */ /* 0x000fe200078e0a11 */
[C---:B------:R-:W-:Y:S01]  /*5ad0*/  ISETP.GT.U32.AND P6, PT, R251.reuse, R21, PT ;  /* 0x00000015fb00720c */ /* 0x040fe20003fc4070 */
[----:B------:R-:W-:Y:S01]  /*5ae0*/  @!P0 IMAD.MOV R18, RZ, RZ, -R18 ;  /* 0x000000ffff128224 */ /* 0x000fe200078e0a12 */
[C---:B------:R-:W-:Y:S01]  /*5af0*/  ISETP.GT.U32.AND P5, PT, R251.reuse, R19, PT ;  /* 0x00000013fb00720c */ /* 0x040fe20003fa4070 */
[----:B------:R-:W-:Y:S01]  /*5b00*/  IMAD R80, R251, R83, R80 ;  /* 0x00000053fb507224 */ /* 0x000fe200078e0250 */
[----:B------:R-:W-:Y:S01]  /*5b10*/  ISETP.GE.AND P0, PT, R91, RZ, PT ;  /* 0x000000ff5b00720c */ /* 0x000fe20003f06270 */
[----:B------:R-:W-:Y:S01]  /*5b20*/  IMAD.MOV R82, RZ, RZ, -R82 ;  /* 0x000000ffff527224 */ /* 0x000fe200078e0a52 */
[----:B------:R-:W-:Y:S01]  /*5b30*/  IABS R83, R168 ;  /* 0x000000a800537213 */ /* 0x000fe20000000000 */
[----:B------:R-:W-:Y:S01]  /*5b40*/  @!P4 IMAD.IADD R20, R20, 0x1, -R251 ;  /* 0x000000011414c824 */ /* 0x000fe200078e0afb */
[----:B------:R-:W-:Y:S01]  /*5b50*/  STL [R1+0x2b34], R9 ;  /* 0x002b340901007387 */ /* 0x000fe20000100800 */
[----:B------:R-:W-:Y:S01]  /*5b60*/  IMAD R81, R251, R82, R81 ;  /* 0x00000052fb517224 */ /* 0x000fe200078e0251 */
[----:B------:R-:W-:Y:S01]  /*5b70*/  IABS R82, R169 ;  /* 0x000000a900527213 */ /* 0x000fe20000000000 */
[----:B------:R-:W-:Y:S01]  /*5b80*/  IMAD.HI.U32 R87, R95, R83, RZ ;  /* 0x000000535f577227 */ /* 0x000fe200078e00ff */
[----:B------:R-:W-:Y:S01]  /*5b90*/  ISETP.GT.U32.AND P4, PT, R251, R20, PT ;  /* 0x00000014fb00720c */ /* 0x000fe20003f84070 */
[----:B------:R-:W-:Y:S01]  /*5ba0*/  STL [R1+0x2b38], R10 ;  /* 0x002b380a01007387 */ /* 0x000fe20000100800 */
[----:B--2---:R-:W-:Y:S01]  /*5bb0*/  IADD3 R8, R248, 0xb6, RZ ;  /* 0x000000b6f8087810 */ /* 0x004fe20007ffe0ff */
[--C-:B------:R-:W-:Y:S01]  /*5bc0*/  @!P5 IMAD.IADD R19, R19, 0x1, -R251.reuse ;  /* 0x000000011313d824 */ /* 0x100fe200078e0afb */
[----:B------:R-:W-:Y:S01]  /*5bd0*/  ISETP.GT.U32.AND P5, PT, R251, R22, PT ;  /* 0x00000016fb00720c */ /* 0x000fe20003fa4070 */
[----:B------:R-:W-:Y:S01]  /*5be0*/  @!P6 IMAD.IADD R21, R21, 0x1, -R251 ;  /* 0x000000011515e824 */ /* 0x000fe200078e0afb */
[----:B------:R1:W-:Y:S01]  /*5bf0*/  STL [R1+0x2b3c], R11 ;  /* 0x002b3c0b01007387 */ /* 0x0003e20000100800 */
[----:B------:R-:W-:Y:S01]  /*5c00*/  @!P0 IMAD.MOV R19, RZ, RZ, -R19 ;  /* 0x000000ffff138224 */ /* 0x000fe200078e0a13 */
[----:B------:R-:W-:Y:S01]  /*5c10*/  ISETP.GE.AND P0, PT, R152, RZ, PT ;  /* 0x000000ff9800720c */ /* 0x000fe20003f06270 */
[----:B------:R-:W-:Y:S01]  /*5c20*/  IMAD.HI.U32 R86, R95, R84, RZ ;  /* 0x000000545f567227 */ /* 0x000fe200078e00ff */
[C---:B------:R-:W-:Y:S01]  /*5c30*/  ISETP.GT.U32.AND P6, PT, R251.reuse, R21, PT ;  /* 0x00000015fb00720c */ /* 0x040fe20003fc4070 */
[----:B------:R-:W-:Y:S01]  /*5c40*/  STL [R1+0x2960], R143 ;  /* 0x0029608f01007387 */ /* 0x000fe20000100800 */
[----:B------:R-:W-:Y:S01]  /*5c50*/  IADD3 R152, R248, 0x8f, RZ ;  /* 0x0000008ff8987810 */ /* 0x000fe20007ffe0ff */
[----:B------:R-:W-:Y:S01]  /*5c60*/  @!P4 IMAD.IADD R20, R20, 0x1, -R251 ;  /* 0x000000011414c824 */ /* 0x000fe200078e0afb */
[----:B------:R-:W-:Y:S01]  /*5c70*/  ISETP.GE.AND P4, PT, R148, RZ, PT ;  /* 0x000000ff9400720c */ /* 0x000fe20003f86270 */
[----:B------:R-:W-:Y:S01]  /*5c80*/  IMAD.MOV R87, RZ, RZ, -R87 ;  /* 0x000000ffff577224 */ /* 0x000fe200078e0a57 */
[----:B-1----:R-:W-:Y:S01]  /*5c90*/  IADD3 R11, R248, 0x8e, RZ ;  /* 0x0000008ef80b7810 */ /* 0x002fe20007ffe0ff */
[--C-:B------:R-:W-:Y:S01]  /*5ca0*/  @!P5 IMAD.IADD R22, R22, 0x1, -R251.reuse ;  /* 0x000000011616d824 */ /* 0x100fe200078e0afb */
[C---:B------:R-:W-:Y:S01]  /*5cb0*/  IADD3 R148, R248.reuse, 0x90, RZ ;  /* 0x00000090f8947810 */ /* 0x040fe20007ffe0ff */
[----:B------:R-:W-:Y:S01]  /*5cc0*/  IMAD.MOV R86, RZ, RZ, -R86 ;  /* 0x000000ffff567224 */ /* 0x000fe200078e0a56 */
[----:B------:R-:W-:Y:S01]  /*5cd0*/  IABS R90, R11 ;  /* 0x0000000b005a7213 */ /* 0x000fe20000000000 */
[----:B------:R-:W-:Y:S01]  /*5ce0*/  @!P0 IMAD.MOV R20, RZ, RZ, -R20 ;  /* 0x000000ffff148224 */ /* 0x000fe200078e0a14 */
[----:B------:R-:W-:Y:S01]  /*5cf0*/  ISETP.GT.U32.AND P5, PT, R251, R22, PT ;  /* 0x00000016fb00720c */ /* 0x000fe20003fa4070 */
[----:B------:R-:W-:Y:S01]  /*5d00*/  @!P6 IMAD.IADD R21, R21, 0x1, -R251 ;  /* 0x000000011515e824 */ /* 0x000fe200078e0afb */
[C---:B------:R-:W-:Y:S01]  /*5d10*/  ISETP.GT.U32.AND P6, PT, R251.reuse, R23, PT ;  /* 0x00000017fb00720c */ /* 0x040fe20003fc4070 */
[----:B------:R-:W-:Y:S01]  /*5d20*/  IMAD R83, R251, R87, R83 ;  /* 0x00000057fb537224 */ /* 0x000fe200078e0253 */
[----:B------:R-:W-:Y:S01]  /*5d30*/  ISETP.GE.AND P0, PT, R99, RZ, PT ;  /* 0x000000ff6300720c */ /* 0x000fe20003f06270 */
[----:B------:R-:W-:Y:S01]  /*5d40*/  @!P4 IMAD.MOV R21, RZ, RZ, -R21 ;  /* 0x000000ffff15c224 */ /* 0x000fe200078e0a15 */
[----:B------:R-:W-:Y:S01]  /*5d50*/  ISETP.GE.AND P4, PT, R97, RZ, PT ;  /* 0x000000ff6100720c */ /* 0x000fe20003f86270 */
[----:B------:R-:W-:Y:S01]  /*5d60*/  IMAD.HI.U32 R85, R95, R82, RZ ;  /* 0x000000525f557227 */ /* 0x000fe200078e00ff */
[----:B------:R-:W-:Y:S01]  /*5d70*/  IABS R87, R159 ;  /* 0x0000009f00577213 */ /* 0x000fe20000000000 */
[----:B------:R1:W-:Y:S01]  /*5d80*/  STL [R1+0x2b40], R12 ;  /* 0x002b400c01007387 */ /* 0x0003e20000100800 */
[----:B------:R-:W-:Y:S01]  /*5d90*/  IADD3 R10, R248, 0x99, RZ ;  /* 0x00000099f80a7810 */ /* 0x000fe20007ffe0ff */
[C---:B------:R-:W-:Y:S01]  /*5da0*/  IMAD R84, R251.reuse, R86, R84 ;  /* 0x00000056fb547224 */ /* 0x040fe200078e0254 */
[----:B------:R-:W-:Y:S01]  /*5db0*/  IABS R86, R153 ;  /* 0x0000009900567213 */ /* 0x000fe20000000000 */
[--C-:B------:R-:W-:Y:S01]  /*5dc0*/  @!P5 IMAD.IADD R22, R22, 0x1, -R251.reuse ;  /* 0x000000011616d824 */ /* 0x100fe200078e0afb */
[----:B------:R-:W-:Y:S01]  /*5dd0*/  ISETP.GT.U32.AND P5, PT, R251, R24, PT ;  /* 0x00000018fb00720c */ /* 0x000fe20003fa4070 */
[----:B------:R-:W-:Y:S01]  /*5de0*/  @!P6 IMAD.IADD R23, R23, 0x1, -R251 ;  /* 0x000000011717e824 */ /* 0x000fe200078e0afb */
[----:B------:R-:W-:Y:S01]  /*5df0*/  STL [R1+0x2958], R153 ;  /* 0x0029589901007387 */ /* 0x000fe20000100800 */
[----:B------:R-:W-:Y:S01]  /*5e00*/  @!P0 IMAD.MOV R22, RZ, RZ, -R22 ;  /* 0x000000ffff168224 */ /* 0x000fe200078e0a16 */
[C---:B------:R-:W-:Y:S01]  /*5e10*/  ISETP.GT.U32.AND P0, PT, R251.reuse, R25, PT ;  /* 0x00000019fb00720c */ /* 0x040fe20003f04070 */
[----:B------:R-:W-:Y:S01]  /*5e20*/  IMAD.MOV R85, RZ, RZ, -R85 ;  /* 0x000000ffff557224 */ /* 0x000fe200078e0a55 */
[----:B------:R-:W-:Y:S01]  /*5e30*/  ISETP.GT.U32.AND P6, PT, R251, R23, PT ;  /* 0x00000017fb00720c */ /* 0x000fe20003fc4070 */
[----:B------:R-:W-:Y:S01]  /*5e40*/  IMAD.HI.U32 R89, R95, R86, RZ ;  /* 0x000000565f597227 */ /* 0x000fe200078e00ff */
[----:B------:R-:W-:Y:S01]  /*5e50*/  STL [R1+0x295c], R159 ;  /* 0x00295c9f01007387 */ /* 0x000fe20000100800 */
[----:B-1----:R-:W-:-:S02]  /*5e60*/  IADD3 R12, R248, 0xa0, RZ ;  /* 0x000000a0f80c7810 */ /* 0x002fc40007ffe0ff */
[----:B------:R-:W-:Y:S01]  /*5e70*/  IMAD R82, R251, R85, R82 ;  /* 0x00000055fb527224 */ /* 0x000fe200078e0252 */
[----:B------:R-:W-:Y:S01]  /*5e80*/  IABS R85, R143 ;  /* 0x0000008f00557213 */ /* 0x000fe20000000000 */
[----:B------:R-:W-:Y:S01]  /*5e90*/  @!P5 IMAD.IADD R24, R24, 0x1, -R251 ;  /* 0x000000011818d824 */ /* 0x000fe200078e0afb */
[----:B------:R1:W-:Y:S01]  /*5ea0*/  STL [R1+0x2b44], R13 ;  /* 0x002b440d01007387 */ /* 0x0003e20000100800 */
[----:B------:R-:W-:Y:S01]  /*5eb0*/  IMAD.MOV R89, RZ, RZ, -R89 ;  /* 0x000000ffff597224 */ /* 0x000fe200078e0a59 */
[----:B------:R-:W-:Y:S01]  /*5ec0*/  IABS R110, R12 ;  /* 0x0000000c006e7213 */ /* 0x000fe20000000000 */
[--C-:B------:R-:W-:Y:S01]  /*5ed0*/  @!P0 IMAD.IADD R25, R25, 0x1, -R251.reuse ;  /* 0x0000000119198824 */ /* 0x100fe200078e0afb */
[----:B------:R-:W-:Y:S01]  /*5ee0*/  ISETP.GT.U32.AND P5, PT, R251, R24, PT ;  /* 0x00000018fb00720c */ /* 0x000fe20003fa4070 */
[----:B------:R-:W-:Y:S01]  /*5ef0*/  @!P6 IMAD.IADD R23, R23, 0x1, -R251 ;  /* 0x000000011717e824 */ /* 0x000fe200078e0afb */
[----:B------:R-:W-:Y:S01]  /*5f00*/  ISETP.GT.U32.AND P6, PT, R251, R26, PT ;  /* 0x0000001afb00720c */ /* 0x000fe20003fc4070 */
[----:B------:R-:W-:Y:S01]  /*5f10*/  IMAD.HI.U32 R88, R95, R85, RZ ;  /* 0x000000555f587227 */ /* 0x000fe200078e00ff */
[C---:B------:R-:W-:Y:S01]  /*5f20*/  ISETP.GT.U32.AND P0, PT, R251.reuse, R25, PT ;  /* 0x00000019fb00720c */ /* 0x040fe20003f04070 */
[----:B------:R2:W-:Y:S01]  /*5f30*/  STL [R1+0x2b48], R14 ;  /* 0x002b480e01007387 */ /* 0x0005e20000100800 */
[C---:B------:R-:W-:Y:S01]  /*5f40*/  IADD3 R9, R248.reuse, 0xa4, RZ ;  /* 0x000000a4f8097810 */ /* 0x040fe20007ffe0ff */
[----:B------:R-:W-:Y:S01]  /*5f50*/  @!P4 IMAD.MOV R23, RZ, RZ, -R23 ;  /* 0x000000ffff17c224 */ /* 0x000fe200078e0a17 */
[----:B-1----:R-:W-:Y:S01]  /*5f60*/  IADD3 R13, R248, 0xc4, RZ ;  /* 0x000000c4f80d7810 */ /* 0x002fe20007ffe0ff */
[----:B------:R-:W-:Y:S01]  /*5f70*/  IMAD R86, R251, R89, R86 ;  /* 0x00000059fb567224 */ /* 0x000fe200078e0256 */
[----:B------:R-:W-:Y:S01]  /*5f80*/  IABS R89, R157 ;  /* 0x0000009d00597213 */ /* 0x000fe20000000000 */
[----:B------:R-:W-:Y:S01]  /*5f90*/  IMAD.MOV R88, RZ, RZ, -R88 ;  /* 0x000000ffff587224 */ /* 0x000fe200078e0a58 */
[----:B------:R-:W-:Y:S01]  /*5fa0*/  STL [R1+0x2b4c], R15 ;  /* 0x002b4c0f01007387 */ /* 0x000fe20000100800 */
[--C-:B------:R-:W-:Y:S01]  /*5fb0*/  @!P5 IMAD.IADD R24, R24, 0x1, -R251.reuse ;  /* 0x000000011818d824 */ /* 0x100fe200078e0afb */
[----:B------:R-:W-:Y:S01]  /*5fc0*/  ISETP.GE.AND P5, PT, R150, RZ, PT ;  /* 0x000000ff9600720c */ /* 0x000fe20003fa6270 */
[--C-:B------:R-:W-:Y:S01]  /*5fd0*/  @!P6 IMAD.IADD R26, R26, 0x1, -R251.reuse ;  /* 0x000000011a1ae824 */ /* 0x100fe200078e0afb */
[----:B------:R-:W-:Y:S01]  /*5fe0*/  ISETP.GE.AND P6, PT, R105, RZ, PT ;  /* 0x000000ff6900720c */ /* 0x000fe20003fc6270 */
[----:B------:R-:W-:Y:S01]  /*5ff0*/  @!P0 IMAD.IADD R25, R25, 0x1, -R251 ;  /* 0x0000000119198824 */ /* 0x000fe200078e0afb */
[C---:B------:R-:W-:Y:S01]  /*6000*/  ISETP.GT.U32.AND P0, PT, R251.reuse, R27, PT ;  /* 0x0000001bfb00720c */ /* 0x040fe20003f04070 */
[C---:B------:R-:W-:Y:S01]  /*6010*/  IMAD R85, R251.reuse, R88, R85 ;  /* 0x00000058fb557224 */ /* 0x040fe200078e0255 */
[----:B------:R-:W-:Y:S01]  /*6020*/  ISETP.GT.U32.AND P4, PT, R251, R26, PT ;  /* 0x0000001afb00720c */ /* 0x000fe20003f84070 */
[----:B------:R-:W-:Y:S01]  /*6030*/  IMAD.HI.U32 R88, R95, R87, RZ ;  /* 0x000000575f587227 */ /* 0x000fe200078e00ff */
[C---:B------:R-:W-:Y:S01]  /*6040*/  IADD3 R150, R248.reuse, 0x94, RZ ;  /* 0x00000094f8967810 */ /* 0x040fe20007ffe0ff */
[----:B------:R1:W-:Y:S01]  /*6050*/  STL [R1+0x2b50], R16 ;  /* 0x002b501001007387 */ /* 0x0003e20000100800 */
[----:B------:R-:W-:Y:S01]  /*6060*/  IABS R114, R9 ;  /* 0x0000000900727213 */ /* 0x000fe20000000000 */
[----:B------:R-:W-:Y:S01]  /*6070*/  IMAD.MOV R88, RZ, RZ, -R88 ;  /* 0x000000ffff587224 */ /* 0x000fe200078e0a58 */
[----:B--2---:R-:W-:Y:S01]  /*6080*/  IADD3 R14, R248, 0xa9, RZ ;  /* 0x000000a9f80e7810 */ /* 0x004fe20007ffe0ff */
[----:B------:R-:W-:Y:S01]  /*6090*/  @!P5 IMAD.MOV R24, RZ, RZ, -R24 ;  /* 0x000000ffff18d224 */ /* 0x000fe200078e0a18 */
[----:B------:R-:W-:Y:S01]  /*60a0*/  ISETP.GE.AND P5, PT, R103, RZ, PT ;  /* 0x000000ff6700720c */ /* 0x000fe20003fa6270 */
[----:B------:R-:W-:Y:S01]  /*60b0*/  @!P6 IMAD.MOV R25, RZ, RZ, -R25 ;  /* 0x000000ffff19e224 */ /* 0x000fe200078e0a19 */
[----:B------:R-:W-:Y:S01]  /*60c0*/  ISETP.GT.U32.AND P6, PT, R251, R28, PT ;  /* 0x0000001cfb00720c */ /* 0x000fe20003fc4070 */
[--C-:B------:R-:W-:Y:S01]  /*60d0*/  @!P0 IMAD.IADD R27, R27, 0x1, -R251.reuse ;  /* 0x000000011b1b8824 */ /* 0x100fe200078e0afb */
[----:B------:R-:W-:Y:S01]  /*60e0*/  ISETP.GT.U32.AND P0, PT, R251, R29, PT ;  /* 0x0000001dfb00720c */ /* 0x000fe20003f04070 */
[----:B------:R-:W-:Y:S01]  /*60f0*/  @!P4 IMAD.IADD R26, R26, 0x1, -R251 ;  /* 0x000000011a1ac824 */ /* 0x000fe200078e0afb */
[----:B------:R-:W-:Y:S01]  /*6100*/  ISETP.GE.AND P4, PT, R101, RZ, PT ;  /* 0x000000ff6500720c */ /* 0x000fe20003f86270 */
[----:B------:R-:W-:Y:S01]  /*6110*/  IMAD R87, R251, R88, R87 ;  /* 0x00000058fb577224 */ /* 0x000fe200078e0257 */
[----:B------:R-:W-:Y:S01]  /*6120*/  IABS R88, R144 ;  /* 0x0000009000587213 */ /* 0x000fe20000000000 */
[----:B------:R-:W-:Y:S01]  /*6130*/  IMAD.HI.U32 R92, R95, R89, RZ ;  /* 0x000000595f5c7227 */ /* 0x000fe200078e00ff */
[----:B------:R-:W-:Y:S01]  /*6140*/  IABS R101, R158 ;  /* 0x0000009e00657213 */ /* 0x000fe20000000000 */
[----:B------:R-:W-:Y:S01]  /*6150*/  STL [R1+0x2944], R144 ;  /* 0x0029449001007387 */ /* 0x000fe20000100800 */
[----:B-1----:R-:W-:Y:S01]  /*6160*/  IADD3 R16, R248, 0xb0, RZ ;  /* 0x000000b0f8107810 */ /* 0x002fe20007ffe0ff */
[----:B------:R-:W-:Y:S01]  /*6170*/  @!P5 IMAD.MOV R26, RZ, RZ, -R26 ;  /* 0x000000ffff1ad224 */ /* 0x000fe200078e0a1a */
[----:B------:R-:W-:Y:S01]  /*6180*/  ISETP.GT.U32.AND P5, PT, R251, R27, PT ;  /* 0x0000001bfb00720c */ /* 0x000fe20003fa4070 */
[--C-:B------:R-:W-:Y:S01]  /*6190*/  @!P6 IMAD.IADD R28, R28, 0x1, -R251.reuse ;  /* 0x000000011c1ce824 */ /* 0x100fe200078e0afb */
[----:B------:R-:W-:Y:S01]  /*61a0*/  STL [R1+0x2950], R157 ;  /* 0x0029509d01007387 */ /* 0x000fe20000100800 */
[----:B------:R-:W-:Y:S01]  /*61b0*/  @!P0 IMAD.IADD R29, R29, 0x1, -R251 ;  /* 0x000000011d1d8824 */ /* 0x000fe200078e0afb */
[----:B------:R-:W-:Y:S01]  /*61c0*/  IADD3 R15, R248, 0xb5, RZ ;  /* 0x000000b5f80f7810 */ /* 0x000fe20007ffe0ff */
[----:B------:R-:W-:Y:S01]  /*61d0*/  IMAD.HI.U32 R93, R95, R88, RZ ;  /* 0x000000585f5d7227 */ /* 0x000fe200078e00ff */
[C---:B------:R-:W-:Y:S01]  /*61e0*/  ISETP.GT.U32.AND P6, PT, R251.reuse, R28, PT ;  /* 0x0000001cfb00720c */ /* 0x040fe20003fc4070 */
[----:B------:R-:W-:Y:S01]  /*61f0*/  STL [R1+0x2954], R11 ;  /* 0x0029540b01007387 */ /* 0x000fe20000100800 */
[----:B------:R-:W-:Y:S01]  /*6200*/  ISETP.GT.U32.AND P0, PT, R251, R29, PT ;  /* 0x0000001dfb00720c */ /* 0x000fe20003f04070 */
[----:B------:R-:W-:-:S02]  /*6210*/  IMAD.MOV R92, RZ, RZ, -R92 ;  /* 0x000000ffff5c7224 */ /* 0x000fc400078e0a5c */
[----:B------:R-:W-:Y:S01]  /*6220*/  IMAD.MOV R93, RZ, RZ, -R93 ;  /* 0x000000ffff5d7224 */ /* 0x000fe200078e0a5d */
[----:B------:R1:W-:Y:S01]  /*6230*/  STL [R1+0x2b54], R17 ;  /* 0x002b541101007387 */ /* 0x0003e20000100800 */
[----:B------:R-:W-:Y:S01]  /*6240*/  @!P5 IMAD.IADD R27, R27, 0x1, -R251 ;  /* 0x000000011b1bd824 */ /* 0x000fe200078e0afb */
[C---:B------:R-:W-:Y:S01]  /*6250*/  ISETP.GT.U32.AND P5, PT, R251.reuse, R30, PT ;  /* 0x0000001efb00720c */ /* 0x040fe20003fa4070 */
[C---:B------:R-:W-:Y:S01]  /*6260*/  IMAD R89, R251.reuse, R92, R89 ;  /* 0x0000005cfb597224 */ /* 0x040fe200078e0259 */
[----:B------:R-:W-:Y:S01]  /*6270*/  IABS R92, R148 ;  /* 0x00000094005c7213 */ /* 0x000fe20000000000 */
[----:B------:R-:W-:Y:S01]  /*6280*/  @!P4 IMAD.MOV R27, RZ, RZ, -R27 ;  /* 0x000000ffff1bc224 */ /* 0x000fe200078e0a1b */
[----:B------:R-:W-:Y:S01]  /*6290*/  STL [R1+0x2b58], R18 ;  /* 0x002b581201007387 */ /* 0x000fe20000100800 */
[--C-:B------:R-:W-:Y:S01]  /*62a0*/  @!P6 IMAD.IADD R28, R28, 0x1, -R251.reuse ;  /* 0x000000011c1ce824 */ /* 0x100fe200078e0afb */
[----:B------:R-:W-:Y:S01]  /*62b0*/  ISETP.GT.U32.AND P6, PT, R251, R31, PT ;  /* 0x0000001ffb00720c */ /* 0x000fe20003fc4070 */
[----:B------:R-:W-:Y:S01]  /*62c0*/  @!P0 IMAD.IADD R29, R29, 0x1, -R251 ;  /* 0x000000011d1d8824 */ /* 0x000fe200078e0afb */
[----:B------:R-:W-:Y:S01]  /*62d0*/  ISETP.GE.AND P0, PT, R179, RZ, PT ;  /* 0x000000ffb300720c */ /* 0x000fe20003f06270 */
[----:B------:R-:W-:Y:S01]  /*62e0*/  IMAD R88, R251, R93, R88 ;  /* 0x0000005dfb587224 */ /* 0x000fe200078e0258 */
[----:B------:R-:W-:Y:S01]  /*62f0*/  IABS R93, R155 ;  /* 0x0000009b005d7213 */ /* 0x000fe20000000000 */
[----:B------:R-:W-:Y:S01]  /*6300*/  IMAD.HI.U32 R91, R95, R90, RZ ;  /* 0x0000005a5f5b7227 */ /* 0x000fe200078e00ff */
[----:B------:R2:W-:Y:S01]  /*6310*/  STL [R1+0x2b5c], R19 ;  /* 0x002b5c1301007387 */ /* 0x0005e20000100800 */
[----:B-1----:R-:W-:-:S02]  /*6320*/  IADD3 R17, R248, 0x9d, RZ ;  /* 0x0000009df8117810 */ /* 0x002fc40007ffe0ff */
[----:B------:R-:W-:Y:S01]  /*6330*/  @!P5 IMAD.IADD R30, R30, 0x1, -R251 ;  /* 0x000000011e1ed824 */ /* 0x000fe200078e0afb */
[----:B------:R-:W-:Y:S01]  /*6340*/  ISETP.GE.AND P5, PT, R156, RZ, PT ;  /* 0x000000ff9c00720c */ /* 0x000fe20003fa6270 */
[----:B------:R-:W-:Y:S01]  /*6350*/  IMAD.MOV R91, RZ, RZ, -R91 ;  /* 0x000000ffff5b7224 */ /* 0x000fe200078e0a5b */
[C---:B------:R-:W-:Y:S01]  /*6360*/  IADD3 R156, R248.reuse, 0x98, RZ ;  /* 0x00000098f89c7810 */ /* 0x040fe20007ffe0ff */
[----:B------:R-:W-:Y:S01]  /*6370*/  @!P6 IMAD.IADD R31, R31, 0x1, -R251 ;  /* 0x000000011f1fe824 */ /* 0x000fe200078e0afb */
[C---:B------:R-:W-:Y:S01]  /*6380*/  ISETP.GT.U32.AND P6, PT, R251.reuse, R30, PT ;  /* 0x0000001efb00720c */ /* 0x040fe20003fc4070 */
[----:B------:R-:W-:Y:S01]  /*6390*/  @!P0 IMAD.MOV R28, RZ, RZ, -R28 ;  /* 0x000000ffff1c8224 */ /* 0x000fe200078e0a1c */
[C---:B------:R-:W-:Y:S01]  /*63a0*/  ISETP.GT.U32.AND P0, PT, R251.reuse, R32, PT ;  /* 0x00000020fb00720c */ /* 0x040fe20003f04070 */
[C---:B------:R-:W-:Y:S01]  /*63b0*/  IMAD R90, R251.reuse, R91, R90 ;  /* 0x0000005bfb5a7224 */ /* 0x040fe200078e025a */
[----:B------:R-:W-:Y:S01]  /*63c0*/  ISETP.GT.U32.AND P4, PT, R251, R31, PT ;  /* 0x0000001ffb00720c */ /* 0x000fe20003f84070 */
[C---:B------:R-:W-:Y:S01]  /*63d0*/  IMAD.HI.U32 R99, R95.reuse, R92, RZ ;  /* 0x0000005c5f637227 */ /* 0x040fe200078e00ff */
[----:B------:R-:W-:Y:S01]  /*63e0*/  IABS R91, R152 ;  /* 0x00000098005b7213 */ /* 0x000fe20000000000 */
[----:B------:R-:W-:Y:S01]  /*63f0*/  STL [R1+0x292c], R152 ;  /* 0x00292c9801007387 */ /* 0x000fe20000100800 */
[----:B--2---:R-:W-:Y:S01]  /*6400*/  IADD3 R19, R248, 0xc2, RZ ;  /* 0x000000c2f8137810 */ /* 0x004fe20007ffe0ff */
[----:B------:R-:W-:Y:S01]  /*6410*/  @!P5 IMAD.MOV R29, RZ, RZ, -R29 ;  /* 0x000000ffff1dd224 */ /* 0x000fe200078e0a1d */
[----:B------:R-:W-:Y:S01]  /*6420*/  ISETP.GE.AND P5, PT, R178, RZ, PT ;  /* 0x000000ffb200720c */ /* 0x000fe20003fa6270 */
[----:B------:R-:W-:Y:S01]  /*6430*/  IMAD.HI.U32 R100, R95, R91, RZ ;  /* 0x0000005b5f647227 */ /* 0x000fe200078e00ff */
[----:B------:R-:W-:Y:S01]  /*6440*/  STL [R1+0x2938], R148 ;  /* 0x0029389401007387 */ /* 0x000fe20000100800 */
[----:B------:R-:W-:-:S02]  /*6450*/  IADD3 R18, R248, 0xc3, RZ ;  /* 0x000000c3f8127810 */ /* 0x000fc40007ffe0ff */
[--C-:B------:R-:W-:Y:S01]  /*6460*/  @!P6 IMAD.IADD R30, R30, 0x1, -R251.reuse ;  /* 0x000000011e1ee824 */ /* 0x100fe200078e0afb */
[----:B------:R-:W-:Y:S01]  /*6470*/  ISETP.GT.U32.AND P6, PT, R251, R33, PT ;  /* 0x00000021fb00720c */ /* 0x000fe20003fc4070 */
[--C-:B------:R-:W-:Y:S01]  /*6480*/  @!P0 IMAD.IADD R32, R32, 0x1, -R251.reuse ;  /* 0x0000000120208824 */ /* 0x100fe200078e0afb */
[----:B------:R-:W-:Y:S01]  /*6490*/  ISETP.GE.AND P0, PT, R107, RZ, PT ;  /* 0x000000ff6b00720c */ /* 0x000fe20003f06270 */
[----:B------:R-:W-:Y:S01]  /*64a0*/  @!P4 IMAD.IADD R31, R31, 0x1, -R251 ;  /* 0x000000011f1fc824 */ /* 0x000fe200078e0afb */
[C---:B------:R-:W-:Y:S01]  /*64b0*/  ISETP.GT.U32.AND P4, PT, R251.reuse, R34, PT ;  /* 0x00000022fb00720c */ /* 0x040fe20003f84070 */
[----:B------:R-:W-:Y:S01]  /*64c0*/  IMAD.MOV R100, RZ, RZ, -R100 ;  /* 0x000000ffff647224 */ /* 0x000fe200078e0a64 */
[----:B------:R-:W-:Y:S01]  /*64d0*/  STL [R1+0x2940], R155 ;  /* 0x0029409b01007387 */ /* 0x000fe20000100800 */
[----:B------:R-:W-:Y:S01]  /*64e0*/  @!P5 IMAD.MOV R30, RZ, RZ, -R30 ;  /* 0x000000ffff1ed224 */ /* 0x000fe200078e0a1e */
[C---:B------:R-:W-:Y:S01]  /*64f0*/  ISETP.GT.U32.AND P5, PT, R251.reuse, R32, PT ;  /* 0x00000020fb00720c */ /* 0x040fe20003fa4070 */
[----:B------:R-:W-:Y:S01]  /*6500*/  IMAD R91, R251, R100, R91 ;  /* 0x00000064fb5b7224 */ /* 0x000fe200078e025b */
[----:B------:R-:W-:Y:S01]  /*6510*/  IABS R100, R3 ;  /* 0x0000000300647213 */ /* 0x000fe20000000000 */
[----:B------:R-:W-:Y:S01]  /*6520*/  IMAD.MOV R99, RZ, RZ, -R99 ;  /* 0x000000ffff637224 */ /* 0x000fe200078e0a63 */
[----:B------:R1:W-:Y:S01]  /*6530*/  STL [R1+0x2b60], R20 ;  /* 0x002b601401007387 */ /* 0x0003e20000100800 */
[----:B------:R-:W-:-:S02]  /*6540*/  @!P6 IMAD.IADD R33, R33, 0x1, -R251 ;  /* 0x000000012121e824 */ /* 0x000fc400078e0afb */
[----:B------:R-:W-:Y:S01]  /*6550*/  @!P0 IMAD.MOV R31, RZ, RZ, -R31 ;  /* 0x000000ffff1f8224 */ /* 0x000fe200078e0a1f */
[C---:B------:R-:W-:Y:S01]  /*6560*/  ISETP.GT.U32.AND P0, PT, R251.reuse, R35, PT ;  /* 0x00000023fb00720c */ /* 0x040fe20003f04070 */
[--C-:B------:R-:W-:Y:S01]  /*6570*/  @!P4 IMAD.IADD R34, R34, 0x1, -R251.reuse ;  /* 0x000000012222c824 */ /* 0x100fe200078e0afb */
[C---:B------:R-:W-:Y:S01]  /*6580*/  ISETP.GT.U32.AND P6, PT, R251.reuse, R33, PT ;  /* 0x00000021fb00720c */ /* 0x040fe20003fc4070 */
[C---:B------:R-:W-:Y:S01]  /*6590*/  IMAD R92, R251.reuse, R99, R92 ;  /* 0x00000063fb5c7224 */ /* 0x040fe200078e025c */
[----:B------:R-:W-:Y:S01]  /*65a0*/  IABS R99, R4 ;  /* 0x0000000400637213 */ /* 0x000fe20000000000 */
[----:B------:R-:W-:Y:S01]  /*65b0*/  @!P5 IMAD.IADD R32, R32, 0x1, -R251 ;  /* 0x000000012020d824 */ /* 0x000fe200078e0afb */
[----:B------:R-:W-:Y:S01]  /*65c0*/  ISETP.GT.U32.AND P5, PT, R251, R36, PT ;  /* 0x00000024fb00720c */ /* 0x000fe20003fa4070 */
[----:B------:R-:W-:Y:S01]  /*65d0*/  IMAD.HI.U32 R97, R95, R96, RZ ;  /* 0x000000605f617227 */ /* 0x000fe200078e00ff */
[----:B------:R-:W-:Y:S01]  /*65e0*/  ISETP.GT.U32.AND P4, PT, R251, R34, PT ;  /* 0x00000022fb00720c */ /* 0x000fe20003f84070 */
[----:B------:R-:W-:Y:S01]  /*65f0*/  STL [R1+0x2948], R7 ;  /* 0x0029480701007387 */ /* 0x000fe20000100800 */
[----:B-1----:R-:W-:Y:S01]  /*6600*/  IADD3 R20, R248, 0xa1, RZ ;  /* 0x000000a1f8147810 */ /* 0x002fe20007ffe0ff */
[----:B------:R-:W-:-:S02]  /*6610*/  IMAD.MOV R97, RZ, RZ, -R97 ;  /* 0x000000ffff617224 */ /* 0x000fc400078e0a61 */
[--C-:B------:R-:W-:Y:S01]  /*6620*/  @!P0 IMAD.IADD R35, R35, 0x1, -R251.reuse ;  /* 0x0000000123238824 */ /* 0x100fe200078e0afb */
[----:B------:R-:W-:Y:S01]  /*6630*/  ISETP.GE.AND P0, PT, R164, RZ, PT ;  /* 0x000000ffa400720c */ /* 0x000fe20003f06270 */
[--C-:B------:R-:W-:Y:S01]  /*6640*/  @!P6 IMAD.IADD R33, R33, 0x1, -R251.reuse ;  /* 0x000000012121e824 */ /* 0x100fe200078e0afb */
[----:B------:R-:W-:Y:S01]  /*6650*/  ISETP.GE.AND P6, PT, R167, RZ, PT ;  /* 0x000000ffa700720c */ /* 0x000fe20003fc6270 */
[----:B------:R-:W-:Y:S01]  /*6660*/  IMAD.HI.U32 R98, R95, R93, RZ ;  /* 0x0000005d5f627227 */ /* 0x000fe200078e00ff */
[C---:B------:R-:W-:Y:S01]  /*6670*/  IADD3 R167, R248.reuse, 0x9b, RZ ;  /* 0x0000009bf8a77810 */ /* 0x040fe20007ffe0ff */
[----:B------:R1:W-:Y:S01]  /*6680*/  STL [R1+0x2b64], R21 ;  /* 0x002b641501007387 */ /* 0x0003e20000100800 */
[----:B------:R-:W-:Y:S01]  /*6690*/  IADD3 R164, R248, 0x9f, RZ ;  /* 0x0000009ff8a47810 */ /* 0x000fe20007ffe0ff */
[--C-:B------:R-:W-:Y:S01]  /*66a0*/  @!P5 IMAD.IADD R36, R36, 0x1, -R251.reuse ;  /* 0x000000012424d824 */ /* 0x100fe200078e0afb */
[C---:B------:R-:W-:Y:S01]  /*66b0*/  ISETP.GT.U32.AND P5, PT, R251.reuse, R35, PT ;  /* 0x00000023fb00720c */ /* 0x040fe20003fa4070 */
[--C-:B------:R-:W-:Y:S01]  /*66c0*/  @!P4 IMAD.IADD R34, R34, 0x1, -R251.reuse ;  /* 0x000000012222c824 */ /* 0x100fe200078e0afb */
[----:B------:R-:W-:Y:S01]  /*66d0*/  ISETP.GE.AND P4, PT, R166, RZ, PT ;  /* 0x000000ffa600720c */ /* 0x000fe20003f86270 */
[C---:B------:R-:W-:Y:S01]  /*66e0*/  IMAD R96, R251.reuse, R97, R96 ;  /* 0x00000061fb607224 */ /* 0x040fe200078e0260 */
[----:B------:R-:W-:Y:S01]  /*66f0*/  IABS R97, R154 ;  /* 0x0000009a00617213 */ /* 0x000fe20000000000 */
[----:B------:R-:W-:Y:S01]  /*6700*/  @!P0 IMAD.MOV R34, RZ, RZ, -R34 ;  /* 0x000000ffff228224 */ /* 0x000fe200078e0a22 */
[C---:B------:R-:W-:Y:S01]  /*6710*/  ISETP.GT.U32.AND P0, PT, R251.reuse, R37, PT ;  /* 0x00000025fb00720c */ /* 0x040fe20003f04070 */
[----:B------:R-:W-:Y:S01]  /*6720*/  @!P6 IMAD.MOV R32, RZ, RZ, -R32 ;  /* 0x000000ffff20e224 */ /* 0x000fe200078e0a20 */
[----:B------:R-:W-:Y:S01]  /*6730*/  ISETP.GT.U32.AND P6, PT, R251, R36, PT ;  /* 0x00000024fb00720c */ /* 0x000fe20003fc4070 */
[----:B------:R-:W-:Y:S01]  /*6740*/  IMAD.MOV R98, RZ, RZ, -R98 ;  /* 0x000000ffff627224 */ /* 0x000fe200078e0a62 */
[C---:B-1----:R-:W-:Y:S01]  /*6750*/  IADD3 R21, R248.reuse, 0x9c, RZ ;  /* 0x0000009cf8157810 */ /* 0x042fe20007ffe0ff */
[----:B------:R-:W-:Y:S01]  /*6760*/  IMAD.HI.U32 R106, R95, R97, RZ ;  /* 0x000000615f6a7227 */ /* 0x000fe200078e00ff */
[----:B------:R-:W-:Y:S01]  /*6770*/  IADD3 R166, R248, 0x9e, RZ ;  /* 0x0000009ef8a67810 */ /* 0x000fe20007ffe0ff */
[----:B------:R1:W-:Y:S02]  /*6780*/  STL [R1+0x2b68], R22 ;  /* 0x002b681601007387 */ /* 0x0003e40000100800 */
[----:B------:R-:W-:Y:S01]  /*6790*/  @!P5 IMAD.IADD R35, R35, 0x1, -R251 ;  /* 0x000000012323d824 */ /* 0x000fe200078e0afb */
[----:B------:R-:W-:Y:S01]  /*67a0*/  ISETP.GT.U32.AND P5, PT, R251, R38, PT ;  /* 0x00000026fb00720c */ /* 0x000fe20003fa4070 */
[----:B------:R-:W-:Y:S01]  /*67b0*/  @!P4 IMAD.MOV R33, RZ, RZ, -R33 ;  /* 0x000000ffff21c224 */ /* 0x000fe200078e0a21 */
[----:B------:R-:W-:Y:S01]  /*67c0*/  ISETP.GE.AND P4, PT, R109, RZ, PT ;  /* 0x000000ff6d00720c */ /* 0x000fe20003f86270 */
[--C-:B------:R-:W-:Y:S01]  /*67d0*/  @!P0 IMAD.IADD R37, R37, 0x1, -R251.reuse ;  /* 0x0000000125258824 */ /* 0x100fe200078e0afb */
[----:B------:R-:W-:Y:S01]  /*67e0*/  ISETP.GE.AND P0, PT, R111, RZ, PT ;  /* 0x000000ff6f00720c */ /* 0x000fe20003f06270 */
[----:B------:R-:W-:Y:S01]  /*67f0*/  @!P6 IMAD.IADD R36, R36, 0x1, -R251 ;  /* 0x000000012424e824 */ /* 0x000fe200078e0afb */
[C---:B------:R-:W-:Y:S01]  /*6800*/  ISETP.GT.U32.AND P6, PT, R251.reuse, R39, PT ;  /* 0x00000027fb00720c */ /* 0x040fe20003fc4070 */
[----:B------:R-:W-:Y:S01]  /*6810*/  IMAD R93, R251, R98, R93 ;  /* 0x00000062fb5d7224 */ /* 0x000fe200078e025d */
[----:B------:R-:W-:Y:S01]  /*6820*/  IABS R98, R150 ;  /* 0x0000009600627213 */ /* 0x000fe20000000000 */
[----:B------:R-:W-:Y:S01]  /*6830*/  IMAD.MOV R106, RZ, RZ, -R106 ;  /* 0x000000ffff6a7224 */ /* 0x000fe200078e0a6a */
[----:B------:R2:W-:Y:S01]  /*6840*/  STL [R1+0x2b6c], R23 ;  /* 0x002b6c1701007387 */ /* 0x0005e20000100800 */
[----:B------:R-:W-:Y:S01]  /*6850*/  IMAD.HI.U32 R104, R95, R99, RZ ;  /* 0x000000635f687227 */ /* 0x000fe200078e00ff */
[----:B-1----:R-:W-:-:S02]  /*6860*/  IADD3 R22, R248, 0xc1, RZ ;  /* 0x000000c1f8167810 */ /* 0x002fc40007ffe0ff */
[----:B------:R-:W-:Y:S01]  /*6870*/  STL [R1+0x291c], R154 ;  /* 0x00291c9a01007387 */ /* 0x000fe20000100800 */
[----:B------:R-:W-:Y:S01]  /*6880*/  @!P5 IMAD.IADD R38, R38, 0x1, -R251 ;  /* 0x000000012626d824 */ /* 0x000fe200078e0afb */
[----:B------:R-:W-:Y:S01]  /*6890*/  ISETP.GT.U32.AND P5, PT, R251, R37, PT ;  /* 0x00000025fb00720c */ /* 0x000fe20003fa4070 */
[----:B------:R-:W-:Y:S01]  /*68a0*/  @!P4 IMAD.MOV R35, RZ, RZ, -R35 ;  /* 0x000000ffff23c224 */ /* 0x000fe200078e0a23 */
[----:B------:R-:W-:Y:S01]  /*68b0*/  STL [R1+0x2920], R150 ;  /* 0x0029209601007387 */ /* 0x000fe20000100800 */
[----:B------:R-:W-:Y:S01]  /*68c0*/  @!P6 IMAD.IADD R39, R39, 0x1, -R251 ;  /* 0x000000012727e824 */ /* 0x000fe200078e0afb */
[C---:B------:R-:W-:Y:S01]  /*68d0*/  ISETP.GT.U32.AND P4, PT, R251.reuse, R38, PT ;  /* 0x00000026fb00720c */ /* 0x040fe20003f84070 */
[----:B------:R-:W-:Y:S01]  /*68e0*/  @!P0 IMAD.MOV R36, RZ, RZ, -R36 ;  /* 0x000000ffff248224 */ /* 0x000fe200078e0a24 */
[C---:B------:R-:W-:Y:S01]  /*68f0*/  ISETP.GT.U32.AND P0, PT, R251.reuse, R40, PT ;  /* 0x00000028fb00720c */ /* 0x040fe20003f04070 */
[C---:B------:R-:W-:Y:S01]  /*6900*/  IMAD R97, R251.reuse, R106, R97 ;  /* 0x0000006afb617224 */ /* 0x040fe200078e0261 */
[----:B------:R-:W-:Y:S01]  /*6910*/  ISETP.GT.U32.AND P6, PT, R251, R39, PT ;  /* 0x00000027fb00720c */ /* 0x000fe20003fc4070 */
[----:B------:R-:W-:Y:S01]  /*6920*/  IMAD.HI.U32 R105, R95, R98, RZ ;  /* 0x000000625f697227 */ /* 0x000fe200078e00ff */
[----:B------:R-:W-:Y:S01]  /*6930*/  STL [R1+0x2924], R4 ;  /* 0x0029240401007387 */ /* 0x000fe20000100800 */
[----:B--2---:R-:W-:-:S02]  /*6940*/  IADD3 R23, R248, 0xc0, RZ ;  /* 0x000000c0f8177810 */ /* 0x004fc40007ffe0ff */
[----:B------:R-:W-:Y:S01]  /*6950*/  @!P5 IMAD.IADD R37, R37, 0x1, -R251 ;  /* 0x000000012525d824 */ /* 0x000fe200078e0afb */
[----:B------:R-:W-:Y:S01]  /*6960*/  ISETP.GT.U32.AND P5, PT, R251, R41, PT ;  /* 0x00000029fb00720c */ /* 0x000fe20003fa4070 */
[----:B------:R-:W-:Y:S01]  /*6970*/  IMAD.MOV R105, RZ, RZ, -R105 ;  /* 0x000000ffff697224 */ /* 0x000fe200078e0a69 */
[----:B------:R-:W-:Y:S01]  /*6980*/  STL [R1+0x2930], R3 ;  /* 0x0029300301007387 */ /* 0x000fe20000100800 */
[--C-:B------:R-:W-:Y:S01]  /*6990*/  @!P4 IMAD.IADD R38, R38, 0x1, -R251.reuse ;  /* 0x000000012626c824 */ /* 0x100fe200078e0afb */
[----:B------:R-:W-:Y:S01]  /*69a0*/  ISETP.GE.AND P4, PT, R177, RZ, PT ;  /* 0x000000ffb100720c */ /* 0x000fe20003f86270 */
[--C-:B------:R-:W-:Y:S01]  /*69b0*/  @!P0 IMAD.IADD R40, R40, 0x1, -R251.reuse ;  /* 0x0000000128288824 */ /* 0x100fe200078e0afb */
[----:B------:R-:W-:Y:S01]  /*69c0*/  ISETP.GE.AND P0, PT, R165, RZ, PT ;  /* 0x000000ffa500720c */ /* 0x000fe20003f06270 */
[--C-:B------:R-:W-:Y:S01]  /*69d0*/  @!P6 IMAD.IADD R39, R39, 0x1, -R251.reuse ;  /* 0x000000012727e824 */ /* 0x100fe200078e0afb */
[C---:B------:R-:W-:Y:S01]  /*69e0*/  ISETP.GT.U32.AND P6, PT, R251.reuse, R42, PT ;  /* 0x0000002afb00720c */ /* 0x040fe20003fc4070 */
[----:B------:R-:W-:Y:S01]  /*69f0*/  IMAD R98, R251, R105, R98 ;  /* 0x00000069fb627224 */ /* 0x000fe200078e0262 */
[----:B------:R-:W-:Y:S01]  /*6a00*/  STL [R1+0x2b70], R24 ;  /* 0x002b701801007387 */ /* 0x000fe20000100800 */
[----:B------:R-:W-:Y:S01]  /*6a10*/  IMAD.MOV R104, RZ, RZ, -R104 ;  /* 0x000000ffff687224 */ /* 0x000fe200078e0a68 */
[----:B------:R-:W-:Y:S01]  /*6a20*/  IADD3 R165, R248, 0xa2, RZ ;  /* 0x000000a2f8a57810 */ /* 0x000fe20007ffe0ff */
[----:B------:R-:W-:Y:S01]  /*6a30*/  @!P5 IMAD.IADD R41, R41, 0x1, -R251 ;  /* 0x000000012929d824 */ /* 0x000fe200078e0afb */
[----:B------:R-:W-:Y:S01]  /*6a40*/  ISETP.GE.AND P5, PT, R163, RZ, PT ;  /* 0x000000ffa300720c */ /* 0x000fe20003fa6270 */
[C---:B------:R-:W-:Y:S01]  /*6a50*/  IMAD R99, R251.reuse, R104, R99 ;  /* 0x00000068fb637224 */ /* 0x040fe200078e0263 */
[----:B------:R-:W-:Y:S01]  /*6a60*/  IABS R104, R2 ;  /* 0x0000000200687213 */ /* 0x000fe20000000000 */
[----:B------:R-:W-:Y:S01]  /*6a70*/  @!P4 IMAD.MOV R37, RZ, RZ, -R37 ;  /* 0x000000ffff25c224 */ /* 0x000fe200078e0a25 */
[C---:B------:R-:W-:Y:S01]  /*6a80*/  ISETP.GT.U32.AND P4, PT, R251.reuse, R40, PT ;  /* 0x00000028fb00720c */ /* 0x040fe20003f84070 */
[----:B------:R-:W-:Y:S01]  /*6a90*/  @!P0 IMAD.MOV R38, RZ, RZ, -R38 ;  /* 0x000000ffff268224 */ /* 0x000fe200078e0a26 */
[----:B------:R-:W-:Y:S01]  /*6aa0*/  STL [R1+0x2934], R158 ;  /* 0x0029349e01007387 */ /* 0x000fe20000100800 */
[----:B------:R-:W-:Y:S01]  /*6ab0*/  @!P6 IMAD.IADD R42, R42, 0x1, -R251 ;  /* 0x000000012a2ae824 */ /* 0x000fe200078e0afb */
[----:B------:R-:W-:Y:S01]  /*6ac0*/  ISETP.GT.U32.AND P6, PT, R251, R41, PT ;  /* 0x00000029fb00720c */ /* 0x000fe20003fc4070 */
[----:B------:R-:W-:Y:S01]  /*6ad0*/  IMAD.HI.U32 R103, R95, R100, RZ ;  /* 0x000000645f677227 */ /* 0x000fe200078e00ff */
[----:B------:R1:W-:Y:S01]  /*6ae0*/  STL [R1+0x2b74], R25 ;  /* 0x002b741901007387 */ /* 0x0003e20000100800 */
[----:B------:R-:W-:-:S02]  /*6af0*/  IADD3 R163, R248, 0xa5, RZ ;  /* 0x000000a5f8a37810 */ /* 0x000fc40007ffe0ff */
[----:B------:R-:W-:Y:S01]  /*6b00*/  @!P5 IMAD.MOV R39, RZ, RZ, -R39 ;  /* 0x000000ffff27d224 */ /* 0x000fe200078e0a27 */
[C---:B------:R-:W-:Y:S01]  /*6b10*/  ISETP.GT.U32.AND P0, PT, R251.reuse, R42, PT ;  /* 0x0000002afb00720c */ /* 0x040fe20003f04070 */
[----:B------:R-:W-:Y:S01]  /*6b20*/  IMAD.MOV R103, RZ, RZ, -R103 ;  /* 0x000000ffff677224 */ /* 0x000fe200078e0a67 */
[----:B------:R-:W-:Y:S01]  /*6b30*/  ISETP.GT.U32.AND P5, PT, R251, R43, PT ;  /* 0x0000002bfb00720c */ /* 0x000fe20003fa4070 */
[--C-:B------:R-:W-:Y:S01]  /*6b40*/  @!P4 IMAD.IADD R40, R40, 0x1, -R251.reuse ;  /* 0x000000012828c824 */ /* 0x100fe200078e0afb */
[----:B------:R-:W-:Y:S01]  /*6b50*/  ISETP.GE.AND P4, PT, R117, RZ, PT ;  /* 0x000000ff7500720c */ /* 0x000fe20003f86270 */
[----:B------:R-:W-:Y:S01]  /*6b60*/  IMAD.HI.U32 R102, R95, R101, RZ ;  /* 0x000000655f667227 */ /* 0x000fe200078e00ff */
[----:B------:R2:W-:Y:S01]  /*6b70*/  STL [R1+0x2b78], R26 ;  /* 0x002b781a01007387 */ /* 0x0005e20000100800 */
[----:B-1----:R-:W-:Y:S02]  /*6b80*/  IADD3 R25, R248, 0xba, RZ ;  /* 0x000000baf8197810 */ /* 0x002fe40007ffe0ff */
[--C-:B------:R-:W-:Y:S01]  /*6b90*/  @!P6 IMAD.IADD R41, R41, 0x1, -R251.reuse ;  /* 0x000000012929e824 */ /* 0x100fe200078e0afb */
[C---:B------:R-:W-:Y:S01]  /*6ba0*/  ISETP.GT.U32.AND P6, PT, R251.reuse, R44, PT ;  /* 0x0000002cfb00720c */ /* 0x040fe20003fc4070 */
[----:B------:R-:W-:Y:S01]  /*6bb0*/  IMAD R100, R251, R103, R100 ;  /* 0x00000067fb647224 */ /* 0x000fe200078e0264 */
[----:B------:R-:W-:Y:S01]  /*6bc0*/  IABS R103, R10 ;  /* 0x0000000a00677213 */ /* 0x000fe20000000000 */
[--C-:B------:R-:W-:Y:S01]  /*6bd0*/  @!P0 IMAD.IADD R42, R42, 0x1, -R251.reuse ;  /* 0x000000012a2a8824 */ /* 0x100fe200078e0afb */
[----:B------:R-:W-:Y:S01]  /*6be0*/  ISETP.GE.AND P0, PT, R115, RZ, PT ;  /* 0x000000ff7300720c */ /* 0x000fe20003f06270 */
[----:B------:R-:W-:Y:S01]  /*6bf0*/  @!P5 IMAD.IADD R43, R43, 0x1, -R251 ;  /* 0x000000012b2bd824 */ /* 0x000fe200078e0afb */
[----:B------:R-:W-:Y:S01]  /*6c00*/  ISETP.GE.AND P5, PT, R113, RZ, PT ;  /* 0x000000ff7100720c */ /* 0x000fe20003fa6270 */
[----:B------:R-:W-:Y:S01]  /*6c10*/  @!P4 IMAD.MOV R40, RZ, RZ, -R40 ;  /* 0x000000ffff28c224 */ /* 0x000fe200078e0a28 */
[----:B------:R-:W-:Y:S01]  /*6c20*/  STL [R1+0x2b7c], R27 ;  /* 0x002b7c1b01007387 */ /* 0x000fe20000100800 */
[----:B------:R-:W-:Y:S01]  /*6c30*/  IMAD.MOV R102, RZ, RZ, -R102 ;  /* 0x000000ffff667224 */ /* 0x000fe200078e0a66 */
[----:B------:R-:W-:Y:S01]  /*6c40*/  ISETP.GT.U32.AND P4, PT, R251, R43, PT ;  /* 0x0000002bfb00720c */ /* 0x000fe20003f84070 */
[----:B------:R-:W-:Y:S01]  /*6c50*/  IMAD.HI.U32 R106, R95, R103, RZ ;  /* 0x000000675f6a7227 */ /* 0x000fe200078e00ff */
[----:B------:R-:W-:Y:S01]  /*6c60*/  STL [R1+0x290c], R156 ;  /* 0x00290c9c01007387 */ /* 0x000fe20000100800 */
[----:B--2---:R-:W-:-:S02]  /*6c70*/  IADD3 R26, R248, 0xb1, RZ ;  /* 0x000000b1f81a7810 */ /* 0x004fc40007ffe0ff */
[----:B------:R-:W-:Y:S01]  /*6c80*/  @!P6 IMAD.IADD R44, R44, 0x1, -R251 ;  /* 0x000000012c2ce824 */ /* 0x000fe200078e0afb */
[----:B------:R-:W-:Y:S01]  /*6c90*/  STL [R1+0x2914], R10 ;  /* 0x0029140a01007387 */ /* 0x000fe20000100800 */
[----:B------:R-:W-:Y:S01]  /*6ca0*/  @!P0 IMAD.MOV R41, RZ, RZ, -R41 ;  /* 0x000000ffff298224 */ /* 0x000fe200078e0a29 */
[C---:B------:R-:W-:Y:S01]  /*6cb0*/  ISETP.GT.U32.AND P0, PT, R251.reuse, R45, PT ;  /* 0x0000002dfb00720c */ /* 0x040fe20003f04070 */
[----:B------:R-:W-:Y:S01]  /*6cc0*/  @!P5 IMAD.MOV R42, RZ, RZ, -R42 ;  /* 0x000000ffff2ad224 */ /* 0x000fe200078e0a2a */
[C---:B------:R-:W-:Y:S01]  /*6cd0*/  ISETP.GT.U32.AND P6, PT, R251.reuse, R44, PT ;  /* 0x0000002cfb00720c */ /* 0x040fe20003fc4070 */
[C---:B------:R-:W-:Y:S01]  /*6ce0*/  IMAD R101, R251.reuse, R102, R101 ;  /* 0x00000066fb657224 */ /* 0x040fe200078e0265 */
[----:B------:R-:W-:Y:S01]  /*6cf0*/  ISETP.GT.U32.AND P5, PT, R251, R46, PT ;  /* 0x0000002efb00720c */ /* 0x000fe20003fa4070 */
[----:B------:R-:W-:Y:S01]  /*6d00*/  @!P4 IMAD.IADD R43, R43, 0x1, -R251 ;  /* 0x000000012b2bc824 */ /* 0x000fe200078e0afb */
[----:B------:R-:W-:Y:S01]  /*6d10*/  ISETP.GT.U32.AND P4, PT, R251, R47, PT ;  /* 0x0000002ffb00720c */ /* 0x000fe20003f84070 */
[----:B------:R-:W-:Y:S01]  /*6d20*/  IMAD.MOV R106, RZ, RZ, -R106 ;  /* 0x000000ffff6a7224 */ /* 0x000fe200078e0a6a */
[----:B------:R-:W-:Y:S01]  /*6d30*/  IABS R102, R156 ;  /* 0x0000009c00667213 */ /* 0x000fe20000000000 */
[----:B------:R-:W-:Y:S01]  /*6d40*/  IMAD.HI.U32 R105, R95, R104, RZ ;  /* 0x000000685f697227 */ /* 0x000fe200078e00ff */
[----:B------:R1:W-:Y:S01]  /*6d50*/  STL [R1+0x2b80], R28 ;  /* 0x002b801c01007387 */ /* 0x0003e20000100800 */
[----:B------:R-:W-:-:S02]  /*6d60*/  IADD3 R24, R248, 0xbd, RZ ;  /* 0x000000bdf8187810 */ /* 0x000fc40007ffe0ff */
[--C-:B------:R-:W-:Y:S01]  /*6d70*/  @!P0 IMAD.IADD R45, R45, 0x1, -R251.reuse ;  /* 0x000000012d2d8824 */ /* 0x100fe200078e0afb */
[----:B------:R-:W-:Y:S01]  /*6d80*/  ISETP.GE.AND P0, PT, R161, RZ, PT ;  /* 0x000000ffa100720c */ /* 0x000fe20003f06270 */
[--C-:B------:R-:W-:Y:S01]  /*6d90*/  @!P6 IMAD.IADD R44, R44, 0x1, -R251.reuse ;  /* 0x000000012c2ce824 */ /* 0x100fe200078e0afb */
[----:B------:R-:W-:Y:S01]  /*6da0*/  ISETP.GE.AND P6, PT, R162, RZ, PT ;  /* 0x000000ffa200720c */ /* 0x000fe20003fc6270 */
[--C-:B------:R-:W-:Y:S01]  /*6db0*/  @!P5 IMAD.IADD R46, R46, 0x1, -R251.reuse ;  /* 0x000000012e2ed824 */ /* 0x100fe200078e0afb */
[----:B------:R-:W-:Y:S01]  /*6dc0*/  ISETP.GT.U32.AND P5, PT, R251, R45, PT ;  /* 0x0000002dfb00720c */ /* 0x000fe20003fa4070 */
[----:B------:R-:W-:Y:S01]  /*6dd0*/  @!P4 IMAD.IADD R47, R47, 0x1, -R251 ;  /* 0x000000012f2fc824 */ /* 0x000fe200078e0afb */
[----:B------:R-:W-:Y:S01]  /*6de0*/  STL [R1+0x2918], R2 ;  /* 0x0029180201007387 */ /* 0x000fe20000100800 */
[----:B------:R-:W-:Y:S01]  /*6df0*/  IMAD.HI.U32 R107, R95, R102, RZ ;  /* 0x000000665f6b7227 */ /* 0x000fe200078e00ff */
[----:B------:R-:W-:Y:S02]  /*6e00*/  IADD3 R162, R248, 0xa6, RZ ;  /* 0x000000a6f8a27810 */ /* 0x000fe40007ffe0ff */
[C---:B------:R-:W-:Y:S01]  /*6e10*/  ISETP.GT.U32.AND P4, PT, R251.reuse, R47, PT ;  /* 0x0000002ffb00720c */ /* 0x040fe20003f84070 */
[----:B------:R-:W-:Y:S01]  /*6e20*/  IMAD.MOV R107, RZ, RZ, -R107 ;  /* 0x000000ffff6b7224 */ /* 0x000fe200078e0a6b */
[----:B------:R-:W-:Y:S01]  /*6e30*/  STL [R1+0x2b84], R29 ;  /* 0x002b841d01007387 */ /* 0x000fe20000100800 */
[----:B------:R-:W-:Y:S01]  /*6e40*/  @!P0 IMAD.MOV R44, RZ, RZ, -R44 ;  /* 0x000000ffff2c8224 */ /* 0x000fe200078e0a2c */
[C---:B------:R-:W-:Y:S01]  /*6e50*/  ISETP.GT.U32.AND P0, PT, R251.reuse, R48, PT ;  /* 0x00000030fb00720c */ /* 0x040fe20003f04070 */
[----:B------:R-:W-:Y:S01]  /*6e60*/  @!P6 IMAD.MOV R43, RZ, RZ, -R43 ;  /* 0x000000ffff2be224 */ /* 0x000fe200078e0a2b */
[----:B------:R-:W-:Y:S01]  /*6e70*/  ISETP.GT.U32.AND P6, PT, R251, R46, PT ;  /* 0x0000002efb00720c */ /* 0x000fe20003fc4070 */
[----:B------:R-:W-:Y:S01]  /*6e80*/  @!P5 IMAD.IADD R45, R45, 0x1, -R251 ;  /* 0x000000012d2dd824 */ /* 0x000fe200078e0afb */
[----:B------:R-:W-:Y:S01]  /*6e90*/  ISETP.GE.AND P5, PT, R120, RZ, PT ;  /* 0x000000ff7800720c */ /* 0x000fe20003fa6270 */
[C---:B------:R-:W-:Y:S01]  /*6ea0*/  IMAD R102, R251.reuse, R107, R102 ;  /* 0x0000006bfb667224 */ /* 0x040fe200078e0266 */
[----:B------:R-:W-:Y:S01]  /*6eb0*/  IABS R107, R17 ;  /* 0x00000011006b7213 */ /* 0x000fe20000000000 */
[----:B------:R-:W-:Y:S01]  /*6ec0*/  IMAD R103, R251, R106, R103 ;  /* 0x0000006afb677224 */ /* 0x000fe200078e0267 */
[----:B------:R-:W-:Y:S01]  /*6ed0*/  IABS R106, R21 ;  /* 0x00000015006a7213 */ /* 0x000fe20000000000 */
[----:B------:R-:W-:Y:S01]  /*6ee0*/  @!P4 IMAD.IADD R47, R47, 0x1, -R251 ;  /* 0x000000012f2fc824 */ /* 0x000fe200078e0afb */
[----:B------:R-:W-:Y:S01]  /*6ef0*/  ISETP.GE.AND P4, PT, R119, RZ, PT ;  /* 0x000000ff7700720c */ /* 0x000fe20003f86270 */
[----:B------:R-:W-:Y:S01]  /*6f00*/  IMAD.MOV R105, RZ, RZ, -R105 ;  /* 0x000000ffff697224 */ /* 0x000fe200078e0a69 */
[----:B------:R-:W-:Y:S01]  /*6f10*/  STL.64 [R1+0x2b88], R30 ;  /* 0x002b881e01007387 */ /* 0x000fe20000100a00 */
[--C-:B------:R-:W-:Y:S01]  /*6f20*/  @!P0 IMAD.IADD R48, R48, 0x1, -R251.reuse ;  /* 0x0000000130308824 */ /* 0x100fe200078e0afb */
[----:B------:R-:W-:Y:S01]  /*6f30*/  ISETP.GE.AND P0, PT, R118, RZ, PT ;  /* 0x000000ff7600720c */ /* 0x000fe20003f06270 */
[----:B------:R-:W-:Y:S01]  /*6f40*/  @!P6 IMAD.IADD R46, R46, 0x1, -R251 ;  /* 0x000000012e2ee824 */ /* 0x000fe200078e0afb */
[C---:B------:R-:W-:Y:S01]  /*6f50*/  ISETP.GT.U32.AND P6, PT, R251.reuse, R49, PT ;  /* 0x00000031fb00720c */ /* 0x040fe20003fc4070 */
[----:B------:R-:W-:Y:S01]  /*6f60*/  @!P5 IMAD.MOV R45, RZ, RZ, -R45 ;  /* 0x000000ffff2dd224 */ /* 0x000fe200078e0a2d */
[C---:B------:R-:W-:Y:S01]  /*6f70*/  ISETP.GT.U32.AND P5, PT, R251.reuse, R50, PT ;  /* 0x00000032fb00720c */ /* 0x040fe20003fa4070 */
[----:B------:R-:W-:Y:S01]  /*6f80*/  IMAD R104, R251, R105, R104 ;  /* 0x00000069fb687224 */ /* 0x000fe200078e0268 */
[----:B------:R-:W-:Y:S01]  /*6f90*/  IABS R105, R167 ;  /* 0x000000a700697213 */ /* 0x000fe20000000000 */
[----:B------:R-:W-:Y:S01]  /*6fa0*/  IMAD.HI.U32 R108, R95, R106, RZ ;  /* 0x0000006a5f6c7227 */ /* 0x000fe200078e00ff */
[----:B------:R-:W-:Y:S01]  /*6fb0*/  STL [R1+0x28fc], R167 ;  /* 0x0028fca701007387 */ /* 0x000fe20000100800 */
[----:B------:R-:W-:-:S02]  /*6fc0*/  IADD3 R161, R248, 0xaa, RZ ;  /* 0x000000aaf8a17810 */ /* 0x000fc40007ffe0ff */
[----:B------:R-:W-:Y:S01]  /*6fd0*/  @!P4 IMAD.MOV R46, RZ, RZ, -R46 ;  /* 0x000000ffff2ec224 */ /* 0x000fe200078e0a2e */
[----:B------:R-:W-:Y:S01]  /*6fe0*/  STL [R1+0x2904], R21 ;  /* 0x0029041501007387 */ /* 0x000fe20000100800 */
[----:B------:R-:W-:Y:S01]  /*6ff0*/  @!P0 IMAD.MOV R47, RZ, RZ, -R47 ;  /* 0x000000ffff2f8224 */ /* 0x000fe200078e0a2f */
[----:B------:R-:W-:Y:S01]  /*7000*/  ISETP.GT.U32.AND P0, PT, R251, R51, PT ;  /* 0x00000033fb00720c */ /* 0x000fe20003f04070 */
[--C-:B------:R-:W-:Y:S01]  /*7010*/  @!P6 IMAD.IADD R49, R49, 0x1, -R251.reuse ;  /* 0x000000013131e824 */ /* 0x100fe200078e0afb */
[----:B------:R-:W-:Y:S01]  /*7020*/  ISETP.GT.U32.AND P6, PT, R251, R48, PT ;  /* 0x00000030fb00720c */ /* 0x000fe20003fc4070 */
[----:B------:R-:W-:Y:S01]  /*7030*/  @!P5 IMAD.IADD R50, R50, 0x1, -R251 ;  /* 0x000000013232d824 */ /* 0x000fe200078e0afb */
[----:B------:R-:W-:Y:S01]  /*7040*/  STL [R1+0x2908], R17 ;  /* 0x0029081101007387 */ /* 0x000fe20000100800 */
[----:B------:R-:W-:Y:S01]  /*7050*/  IMAD.HI.U32 R109, R95, R105, RZ ;  /* 0x000000695f6d7227 */ /* 0x000fe200078e00ff */
[C---:B------:R-:W-:Y:S02]  /*7060*/  ISETP.GT.U32.AND P4, PT, R251.reuse, R49, PT ;  /* 0x00000031fb00720c */ /* 0x040fe40003f84070 */
[----:B------:R-:W-:Y:S01]  /*7070*/  ISETP.GT.U32.AND P5, PT, R251, R50, PT ;  /* 0x00000032fb00720c */ /* 0x000fe20003fa4070 */
[----:B------:R-:W-:Y:S01]  /*7080*/  IMAD.MOV R109, RZ, RZ, -R109 ;  /* 0x000000ffff6d7224 */ /* 0x000fe200078e0a6d */
[----:B------:R-:W-:Y:S01]  /*7090*/  STL.64 [R1+0x2b90], R32 ;  /* 0x002b902001007387 */ /* 0x000fe20000100a00 */
[----:B------:R-:W-:Y:S01]  /*70a0*/  IMAD.MOV R108, RZ, RZ, -R108 ;  /* 0x000000ffff6c7224 */ /* 0x000fe200078e0a6c */
[----:B-1----:R-:W-:Y:S01]  /*70b0*/  IADD3 R28, R248, 0xaf, RZ ;  /* 0x000000aff81c7810 */ /* 0x002fe20007ffe0ff */
[--C-:B------:R-:W-:Y:S01]  /*70c0*/  @!P0 IMAD.IADD R51, R51, 0x1, -R251.reuse ;  /* 0x0000000133338824 */ /* 0x100fe200078e0afb */
[----:B------:R-:W-:Y:S01]  /*70d0*/  STL [R1+0x28f8], R166 ;  /* 0x0028f8a601007387 */ /* 0x000fe20000100800 */
[----:B------:R-:W-:Y:S01]  /*70e0*/  @!P6 IMAD.IADD R48, R48, 0x1, -R251 ;  /* 0x000000013030e824 */ /* 0x000fe200078e0afb */
[----:B------:R-:W-:Y:S01]  /*70f0*/  ISETP.GE.AND P6, PT, R160, RZ, PT ;  /* 0x000000ffa000720c */ /* 0x000fe20003fc6270 */
[C---:B------:R-:W-:Y:S01]  /*7100*/  IMAD R105, R251.reuse, R109, R105 ;  /* 0x0000006dfb697224 */ /* 0x040fe200078e0269 */
[----:B------:R-:W-:Y:S01]  /*7110*/  ISETP.GT.U32.AND P0, PT, R251, R51, PT ;  /* 0x00000033fb00720c */ /* 0x000fe20003f04070 */
[--C-:B------:R-:W-:Y:S01]  /*7120*/  @!P4 IMAD.IADD R49, R49, 0x1, -R251.reuse ;  /* 0x000000013131c824 */ /* 0x100fe200078e0afb */
[----:B------:R-:W-:Y:S01]  /*7130*/  ISETP.GE.AND P4, PT, R123, RZ, PT ;  /* 0x000000ff7b00720c */ /* 0x000fe20003f86270 */
[----:B------:R-:W-:Y:S01]  /*7140*/  @!P5 IMAD.IADD R50, R50, 0x1, -R251 ;  /* 0x000000013232d824 */ /* 0x000fe200078e0afb */
[C---:B------:R-:W-:Y:S01]  /*7150*/  ISETP.GT.U32.AND P5, PT, R251.reuse, R53, PT ;  /* 0x00000035fb00720c */ /* 0x040fe20003fa4070 */
[----:B------:R-:W-:Y:S01]  /*7160*/  IMAD R106, R251, R108, R106 ;  /* 0x0000006cfb6a7224 */ /* 0x000fe200078e026a */
[----:B------:R1:W-:Y:S01]  /*7170*/  STL.64 [R1+0x2b98], R34 ;  /* 0x002b982201007387 */ /* 0x0003e20000100a00 */
[----:B------:R-:W-:Y:S01]  /*7180*/  IMAD.HI.U32 R108, R95, R107, RZ ;  /* 0x0000006b5f6c7227 */ /* 0x000fe200078e00ff */
[----:B------:R-:W-:-:S02]  /*7190*/  IADD3 R160, R248, 0xab, RZ ;  /* 0x000000abf8a07810 */ /* 0x000fc40007ffe0ff */
[----:B------:R-:W-:Y:S01]  /*71a0*/  STL [R1+0x28ec], R164 ;  /* 0x0028eca401007387 */ /* 0x000fe20000100800 */
[----:B------:R-:W-:Y:S01]  /*71b0*/  @!P6 IMAD.MOV R48, RZ, RZ, -R48 ;  /* 0x000000ffff30e224 */ /* 0x000fe200078e0a30 */
[----:B------:R-:W-:Y:S01]  /*71c0*/  ISETP.GT.U32.AND P6, PT, R251, R52, PT ;  /* 0x00000034fb00720c */ /* 0x000fe20003fc4070 */
[----:B------:R-:W-:Y:S01]  /*71d0*/  @!P0 IMAD.IADD R51, R51, 0x1, -R251 ;  /* 0x0000000133338824 */ /* 0x000fe200078e0afb */
[----:B------:R-:W-:Y:S01]  /*71e0*/  ISETP.GT.U32.AND P0, PT, R251, R54, PT ;  /* 0x00000036fb00720c */ /* 0x000fe20003f04070 */
[----:B------:R-:W-:Y:S01]  /*71f0*/  @!P4 IMAD.MOV R49, RZ, RZ, -R49 ;  /* 0x000000ffff31c224 */ /* 0x000fe200078e0a31 */
[----:B------:R-:W-:Y:S01]  /*7200*/  ISETP.GE.AND P4, PT, R122, RZ, PT ;  /* 0x000000ff7a00720c */ /* 0x000fe20003f86270 */
[----:B------:R-:W-:Y:S01]  /*7210*/  @!P5 IMAD.IADD R53, R53, 0x1, -R251 ;  /* 0x000000013535d824 */ /* 0x000fe200078e0afb */
[----:B-1----:R-:W-:Y:S01]  /*7220*/  IADD3 R35, R248, 0xa3, RZ ;  /* 0x000000a3f8237810 */ /* 0x002fe20007ffe0ff */
[----:B------:R-:W-:Y:S01]  /*7230*/  IMAD.MOV R109, RZ, RZ, -R108 ;  /* 0x000000ffff6d7224 */ /* 0x000fe200078e0a6c */
[----:B------:R-:W-:Y:S01]  /*7240*/  IABS R108, R166 ;  /* 0x000000a6006c7213 */ /* 0x000fe20000000000 */
[----:B------:R-:W-:Y:S01]  /*7250*/  STL [R1+0x28f4], R12 ;  /* 0x0028f40c01007387 */ /* 0x000fe20000100800 */
[C---:B------:R-:W-:Y:S01]  /*7260*/  ISETP.GT.U32.AND P5, PT, R251.reuse, R53, PT ;  /* 0x00000035fb00720c */ /* 0x040fe20003fa4070 */
[----:B------:R-:W-:Y:S01]  /*7270*/  IMAD R107, R251, R109, R107 ;  /* 0x0000006dfb6b7224 */ /* 0x000fe200078e026b */
[----:B------:R-:W-:Y:S01]  /*7280*/  IABS R109, R164 ;  /* 0x000000a4006d7213 */ /* 0x000fe20000000000 */
[--C-:B------:R-:W-:Y:S01]  /*7290*/  @!P6 IMAD.IADD R52, R52, 0x1, -R251.reuse ;  /* 0x000000013434e824 */ /* 0x100fe200078e0afb */
[----:B------:R-:W-:Y:S01]  /*72a0*/  ISETP.GE.AND P6, PT, R121, RZ, PT ;  /* 0x000000ff7900720c */ /* 0x000fe20003fc6270 */
[--C-:B------:R-:W-:Y:S01]  /*72b0*/  @!P0 IMAD.IADD R54, R54, 0x1, -R251.reuse ;  /* 0x0000000136368824 */ /* 0x100fe200078e0afb */
[----:B------:R-:W-:Y:S01]  /*72c0*/  IABS R113, R35 ;  /* 0x0000002300717213 */ /* 0x000fe20000000000 */
[----:B------:R-:W-:Y:S01]  /*72d0*/  @!P4 IMAD.MOV R50, RZ, RZ, -R50 ;  /* 0x000000ffff32c224 */ /* 0x000fe200078e0a32 */
[----:B------:R-:W-:Y:S01]  /*72e0*/  ISETP.GT.U32.AND P4, PT, R251, R52, PT ;  /* 0x00000034fb00720c */ /* 0x000fe20003f84070 */
[----:B------:R-:W-:Y:S01]  /*72f0*/  IMAD.HI.U32 R111, R95, R108, RZ ;  /* 0x0000006c5f6f7227 */ /* 0x000fe200078e00ff */
[----:B------:R-:W-:Y:S01]  /*7300*/  ISETP.GT.U32.AND P0, PT, R251, R54, PT ;  /* 0x00000036fb00720c */ /* 0x000fe20003f04070 */
[----:B------:R-:W-:Y:S01]  /*7310*/  STL.64 [R1+0x2ba0], R36 ;  /* 0x002ba02401007387 */ /* 0x000fe20000100a00 */
[----:B------:R-:W-:Y:S01]  /*7320*/  IADD3 R34, R248, 0xa8, RZ ;  /* 0x000000a8f8227810 */ /* 0x000fe20007ffe0ff */
[----:B------:R-:W-:Y:S01]  /*7330*/  @!P5 IMAD.IADD R53, R53, 0x1, -R251 ;  /* 0x000000013535d824 */ /* 0x000fe200078e0afb */
[----:B------:R-:W-:Y:S01]  /*7340*/  ISETP.GE.AND P5, PT, R176, RZ, PT ;  /* 0x000000ffb000720c */ /* 0x000fe20003fa6270 */
[----:B------:R-:W-:Y:S01]  /*7350*/  IMAD.MOV R111, RZ, RZ, -R111 ;  /* 0x000000ffff6f7224 */ /* 0x000fe200078e0a6f */
[----:B------:R1:W-:Y:S01]  /*7360*/  STL.64 [R1+0x2ba8], R38 ;  /* 0x002ba82601007387 */ /* 0x0003e20000100a00 */
[----:B------:R-:W-:Y:S01]  /*7370*/  @!P6 IMAD.MOV R51, RZ, RZ, -R51 ;  /* 0x000000ffff33e224 */ /* 0x000fe200078e0a33 */
[C---:B------:R-:W-:Y:S01]  /*7380*/  ISETP.GT.U32.AND P6, PT, R251.reuse, R55, PT ;  /* 0x00000037fb00720c */ /* 0x040fe20003fc4070 */
[C---:B------:R-:W-:Y:S01]  /*7390*/  IMAD R108, R251.reuse, R111, R108 ;  /* 0x0000006ffb6c7224 */ /* 0x040fe200078e026c */
[----:B------:R-:W-:Y:S01]  /*73a0*/  STL [R1+0x28e0], R20 ;  /* 0x0028e01401007387 */ /* 0x000fe20000100800 */
[--C-:B------:R-:W-:Y:S01]  /*73b0*/  @!P4 IMAD.IADD R52, R52, 0x1, -R251.reuse ;  /* 0x000000013434c824 */ /* 0x100fe200078e0afb */
[----:B------:R-:W-:Y:S01]  /*73c0*/  ISETP.GT.U32.AND P4, PT, R251, R56, PT ;  /* 0x00000038fb00720c */ /* 0x000fe20003f84070 */
[----:B------:R-:W-:Y:S01]  /*73d0*/  @!P0 IMAD.IADD R54, R54, 0x1, -R251 ;  /* 0x0000000136368824 */ /* 0x000fe200078e0afb */
[----:B------:R-:W-:Y:S01]  /*73e0*/  ISETP.GE.AND P0, PT, R130, RZ, PT ;  /* 0x000000ff8200720c */ /* 0x000fe20003f06270 */
[----:B------:R-:W-:Y:S01]  /*73f0*/  IMAD.HI.U32 R111, R95, R110, RZ ;  /* 0x0000006e5f6f7227 */ /* 0x000fe200078e00ff */
[----:B------:R-:W-:Y:S01]  /*7400*/  STL [R1+0x28e4], R165 ;  /* 0x0028e4a501007387 */ /* 0x000fe20000100800 */
[----:B------:R-:W-:-:S02]  /*7410*/  IADD3 R33, R248, 0xad, RZ ;  /* 0x000000adf8217810 */ /* 0x000fc40007ffe0ff */
[----:B------:R-:W-:Y:S01]  /*7420*/  @!P5 IMAD.MOV R52, RZ, RZ, -R52 ;  /* 0x000000ffff34d224 */ /* 0x000fe200078e0a34 */
[----:B------:R-:W-:Y:S01]  /*7430*/  STL [R1+0x28e8], R35 ;  /* 0x0028e82301007387 */ /* 0x000fe20000100800 */
[----:B------:R-:W-:Y:S01]  /*7440*/  @!P6 IMAD.IADD R55, R55, 0x1, -R251 ;  /* 0x000000013737e824 */ /* 0x000fe200078e0afb */
[----:B------:R-:W-:Y:S01]  /*7450*/  ISETP.GE.AND P6, PT, R127, RZ, PT ;  /* 0x000000ff7f00720c */ /* 0x000fe20003fc6270 */
[----:B------:R-:W-:Y:S01]  /*7460*/  IMAD.MOV R111, RZ, RZ, -R111 ;  /* 0x000000ffff6f7224 */ /* 0x000fe200078e0a6f */
[----:B------:R-:W-:Y:S01]  /*7470*/  STL [R1+0x28f0], R9 ;  /* 0x0028f00901007387 */ /* 0x000fe20000100800 */
[----:B------:R-:W-:Y:S01]  /*7480*/  @!P4 IMAD.IADD R56, R56, 0x1, -R251 ;  /* 0x000000013838c824 */ /* 0x000fe200078e0afb */
[C---:B------:R-:W-:Y:S01]  /*7490*/  ISETP.GT.U32.AND P5, PT, R251.reuse, R55, PT ;  /* 0x00000037fb00720c */ /* 0x040fe20003fa4070 */
[----:B------:R-:W-:Y:S01]  /*74a0*/  @!P0 IMAD.MOV R53, RZ, RZ, -R53 ;  /* 0x000000ffff358224 */ /* 0x000fe200078e0a35 */
[----:B------:R-:W-:Y:S01]  /*74b0*/  ISETP.GT.U32.AND P0, PT, R251, R57, PT ;  /* 0x00000039fb00720c */ /* 0x000fe20003f04070 */
[----:B------:R-:W-:Y:S01]  /*74c0*/  IMAD.HI.U32 R112, R95, R109, RZ ;  /* 0x0000006d5f707227 */ /* 0x000fe200078e00ff */
[C---:B------:R-:W-:Y:S01]  /*74d0*/  ISETP.GT.U32.AND P4, PT, R251.reuse, R56, PT ;  /* 0x00000038fb00720c */ /* 0x040fe20003f84070 */
[----:B------:R2:W-:Y:S01]  /*74e0*/  STL.64 [R1+0x2bb0], R40 ;  /* 0x002bb02801007387 */ /* 0x0005e20000100a00 */
[----:B-1----:R-:W-:Y:S01]  /*74f0*/  IADD3 R39, R248, 0xac, RZ ;  /* 0x000000acf8277810 */ /* 0x002fe20007ffe0ff */
[----:B------:R-:W-:Y:S01]  /*7500*/  IMAD R110, R251, R111, R110 ;  /* 0x0000006ffb6e7224 */ /* 0x000fe200078e026e */
[----:B------:R-:W-:Y:S01]  /*7510*/  IABS R111, R20 ;  /* 0x00000014006f7213 */ /* 0x000fe20000000000 */
[----:B------:R-:W-:Y:S01]  /*7520*/  @!P6 IMAD.MOV R54, RZ, RZ, -R54 ;  /* 0x000000ffff36e224 */ /* 0x000fe200078e0a36 */
[----:B------:R-:W-:Y:S01]  /*7530*/  ISETP.GE.AND P6, PT, R124, RZ, PT ;  /* 0x000000ff7c00720c */ /* 0x000fe20003fc6270 */
[----:B------:R-:W-:Y:S01]  /*7540*/  IMAD.MOV R112, RZ, RZ, -R112 ;  /* 0x000000ffff707224 */ /* 0x000fe200078e0a70 */
[----:B------:R-:W-:Y:S01]  /*7550*/  IABS R124, R0 ;  /* 0x00000000007c7213 */ /* 0x000fe20000000000 */
[--C-:B------:R-:W-:Y:S01]  /*7560*/  @!P5 IMAD.IADD R55, R55, 0x1, -R251.reuse ;  /* 0x000000013737d824 */ /* 0x100fe200078e0afb */
[----:B------:R-:W-:Y:S01]  /*7570*/  ISETP.GT.U32.AND P5, PT, R251, R58, PT ;  /* 0x0000003afb00720c */ /* 0x000fe20003fa4070 */
[--C-:B------:R-:W-:Y:S01]  /*7580*/  @!P0 IMAD.IADD R57, R57, 0x1, -R251.reuse ;  /* 0x0000000139398824 */ /* 0x100fe200078e0afb */
[----:B------:R-:W-:Y:S01]  /*7590*/  STL.64 [R1+0x2bb8], R42 ;  /* 0x002bb82a01007387 */ /* 0x000fe20000100a00 */
[----:B------:R-:W-:Y:S01]  /*75a0*/  @!P4 IMAD.IADD R56, R56, 0x1, -R251 ;  /* 0x000000013838c824 */ /* 0x000fe200078e0afb */
[C---:B------:R-:W-:Y:S01]  /*75b0*/  ISETP.GT.U32.AND P4, PT, R251.reuse, R59, PT ;  /* 0x0000003bfb00720c */ /* 0x040fe20003f84070 */
[C---:B------:R-:W-:Y:S01]  /*75c0*/  IMAD R109, R251.reuse, R112, R109 ;  /* 0x00000070fb6d7224 */ /* 0x040fe200078e026d */
[----:B------:R-:W-:Y:S01]  /*75d0*/  ISETP.GT.U32.AND P0, PT, R251, R57, PT ;  /* 0x00000039fb00720c */ /* 0x000fe20003f04070 */
[----:B------:R-:W-:Y:S01]  /*75e0*/  IMAD.HI.U32 R117, R95, R111, RZ ;  /* 0x0000006f5f757227 */ /* 0x000fe200078e00ff */
[----:B------:R-:W-:Y:S01]  /*75f0*/  IABS R112, R165 ;  /* 0x000000a500707213 */ /* 0x000fe20000000000 */
[----:B------:R-:W-:Y:S01]  /*7600*/  STL [R1+0x28cc], R163 ;  /* 0x0028cca301007387 */ /* 0x000fe20000100800 */
[----:B--2---:R-:W-:Y:S01]  /*7610*/  IADD3 R40, R248, 0xa7, RZ ;  /* 0x000000a7f8287810 */ /* 0x004fe20007ffe0ff */
[----:B------:R-:W-:Y:S01]  /*7620*/  @!P6 IMAD.MOV R55, RZ, RZ, -R55 ;  /* 0x000000ffff37e224 */ /* 0x000fe200078e0a37 */
[----:B------:R-:W-:Y:S01]  /*7630*/  ISETP.GE.AND P6, PT, R126, RZ, PT ;  /* 0x000000ff7e00720c */ /* 0x000fe20003fc6270 */
[----:B------:R-:W-:Y:S01]  /*7640*/  @!P5 IMAD.IADD R58, R58, 0x1, -R251 ;  /* 0x000000013a3ad824 */ /* 0x000fe200078e0afb */
[----:B------:R-:W-:Y:S01]  /*7650*/  ISETP.GE.AND P5, PT, R125, RZ, PT ;  /* 0x000000ff7d00720c */ /* 0x000fe20003fa6270 */
[----:B------:R-:W-:Y:S01]  /*7660*/  IMAD.MOV R117, RZ, RZ, -R117 ;  /* 0x000000ffff757224 */ /* 0x000fe200078e0a75 */
[----:B------:R-:W-:Y:S01]  /*7670*/  STL [R1+0x28d0], R162 ;  /* 0x0028d0a201007387 */ /* 0x000fe20000100800 */
[--C-:B------:R-:W-:Y:S01]  /*7680*/  @!P4 IMAD.IADD R59, R59, 0x1, -R251.reuse ;  /* 0x000000013b3bc824 */ /* 0x100fe200078e0afb */
[----:B------:R-:W-:Y:S01]  /*7690*/  ISETP.GT.U32.AND P4, PT, R251, R58, PT ;  /* 0x0000003afb00720c */ /* 0x000fe20003f84070 */
[----:B------:R-:W-:Y:S01]  /*76a0*/  @!P0 IMAD.IADD R57, R57, 0x1, -R251 ;  /* 0x0000000139398824 */ /* 0x000fe200078e0afb */
[C---:B------:R-:W-:Y:S01]  /*76b0*/  ISETP.GT.U32.AND P0, PT, R251.reuse, R60, PT ;  /* 0x0000003cfb00720c */ /* 0x040fe20003f04070 */
[----:B------:R-:W-:Y:S01]  /*76c0*/  IMAD R111, R251, R117, R111 ;  /* 0x00000075fb6f7224 */ /* 0x000fe200078e026f */
[----:B------:R-:W-:Y:S01]  /*76d0*/  IABS R117, R40 ;  /* 0x0000002800757213 */ /* 0x000fe20000000000 */
[----:B------:R-:W-:Y:S01]  /*76e0*/  IMAD.HI.U32 R115, R95, R113, RZ ;  /* 0x000000715f737227 */ /* 0x000fe200078e00ff */
[----:B------:R-:W-:Y:S01]  /*76f0*/  STL [R1+0x28d8], R40 ;  /* 0x0028d82801007387 */ /* 0x000fe20000100800 */
[----:B------:R-:W-:-:S02]  /*7700*/  IADD3 R32, R248, 0xb3, RZ ;  /* 0x000000b3f8207810 */ /* 0x000fc40007ffe0ff */
[----:B------:R-:W-:Y:S01]  /*7710*/  @!P6 IMAD.MOV R56, RZ, RZ, -R56 ;  /* 0x000000ffff38e224 */ /* 0x000fe200078e0a38 */
[C---:B------:R-:W-:Y:S01]  /*7720*/  ISETP.GT.U32.AND P6, PT, R251.reuse, R59, PT ;  /* 0x0000003bfb00720c */ /* 0x040fe20003fc4070 */
[----:B------:R-:W-:Y:S01]  /*7730*/  @!P5 IMAD.MOV R57, RZ, RZ, -R57 ;  /* 0x000000ffff39d224 */ /* 0x000fe200078e0a39 */
[----:B------:R-:W-:Y:S01]  /*7740*/  ISETP.GT.U32.AND P5, PT, R251, R61, PT ;  /* 0x0000003dfb00720c */ /* 0x000fe20003fa4070 */
[--C-:B------:R-:W-:Y:S01]  /*7750*/  @!P4 IMAD.IADD R58, R58, 0x1, -R251.reuse ;  /* 0x000000013a3ac824 */ /* 0x100fe200078e0afb */
[----:B------:R-:W-:Y:S01]  /*7760*/  ISETP.GE.AND P4, PT, R129, RZ, PT ;  /* 0x000000ff8100720c */ /* 0x000fe20003f86270 */
[----:B------:R-:W-:Y:S01]  /*7770*/  @!P0 IMAD.IADD R60, R60, 0x1, -R251 ;  /* 0x000000013c3c8824 */ /* 0x000fe200078e0afb */
[----:B------:R-:W-:Y:S01]  /*7780*/  ISETP.GE.AND P0, PT, R128, RZ, PT ;  /* 0x000000ff8000720c */ /* 0x000fe20003f06270 */
[----:B------:R-:W-:Y:S01]  /*7790*/  IMAD.MOV R115, RZ, RZ, -R115 ;  /* 0x000000ffff737224 */ /* 0x000fe200078e0a73 */
[----:B------:R-:W-:Y:S01]  /*77a0*/  STL.64 [R1+0x2bc0], R44 ;  /* 0x002bc02c01007387 */ /* 0x000fe20000100a00 */
[----:B------:R-:W-:Y:S01]  /*77b0*/  IMAD.HI.U32 R116, R95, R112, RZ ;  /* 0x000000705f747227 */ /* 0x000fe200078e00ff */
[----:B------:R-:W-:-:S02]  /*77c0*/  IABS R184, R23 ;  /* 0x0000001700b87213 */ /* 0x000fc40000000000 */
[----:B------:R1:W-:Y:S01]  /*77d0*/  STL.64 [R1+0x2bc8], R46 ;  /* 0x002bc82e01007387 */ /* 0x0003e20000100a00 */
[--C-:B------:R-:W-:Y:S01]  /*77e0*/  @!P6 IMAD.IADD R59, R59, 0x1, -R251.reuse ;  /* 0x000000013b3be824 */ /* 0x100fe200078e0afb */
[----:B------:R-:W-:Y:S01]  /*77f0*/  ISETP.GT.U32.AND P6, PT, R251, R62, PT ;  /* 0x0000003efb00720c */ /* 0x000fe20003fc4070 */
[----:B------:R-:W-:Y:S01]  /*7800*/  @!P5 IMAD.IADD R61, R61, 0x1, -R251 ;  /* 0x000000013d3dd824 */ /* 0x000fe200078e0afb */
[C---:B------:R-:W-:Y:S01]  /*7810*/  ISETP.GT.U32.AND P5, PT, R251.reuse, R60, PT ;  /* 0x0000003cfb00720c */ /* 0x040fe20003fa4070 */
[----:B------:R-:W-:Y:S01]  /*7820*/  @!P4 IMAD.MOV R58, RZ, RZ, -R58 ;  /* 0x000000ffff3ac224 */ /* 0x000fe200078e0a3a */
[----:B------:R-:W-:Y:S01]  /*7830*/  STL [R1+0x28c0], R34 ;  /* 0x0028c02201007387 */ /* 0x000fe20000100800 */
[----:B------:R-:W-:Y:S01]  /*7840*/  @!P0 IMAD.MOV R59, RZ, RZ, -R59 ;  /* 0x000000ffff3b8224 */ /* 0x000fe200078e0a3b */
[C---:B------:R-:W-:Y:S01]  /*7850*/  ISETP.GT.U32.AND P4, PT, R251.reuse, R61, PT ;  /* 0x0000003dfb00720c */ /* 0x040fe20003f84070 */
[C---:B------:R-:W-:Y:S01]  /*7860*/  IMAD R113, R251.reuse, R115, R113 ;  /* 0x00000073fb717224 */ /* 0x040fe200078e0271 */
[----:B------:R-:W-:Y:S01]  /*7870*/  ISETP.GT.U32.AND P0, PT, R251, R63, PT ;  /* 0x0000003ffb00720c */ /* 0x000fe20003f04070 */
[----:B------:R-:W-:Y:S01]  /*7880*/  IMAD.MOV R116, RZ, RZ, -R116 ;  /* 0x000000ffff747224 */ /* 0x000fe200078e0a74 */
[----:B------:R-:W-:Y:S01]  /*7890*/  STL [R1+0x28c4], R14 ;  /* 0x0028c40e01007387 */ /* 0x000fe20000100800 */
[----:B------:R-:W-:Y:S01]  /*78a0*/  IMAD.HI.U32 R115, R95, R114, RZ ;  /* 0x000000725f737227 */ /* 0x000fe200078e00ff */
[----:B-1----:R-:W-:-:S02]  /*78b0*/  IADD3 R47, R248, 0xb9, RZ ;  /* 0x000000b9f82f7810 */ /* 0x002fc40007ffe0ff */
[----:B------:R-:W-:Y:S01]  /*78c0*/  STL [R1+0x28c8], R161 ;  /* 0x0028c8a101007387 */ /* 0x000fe20000100800 */
[--C-:B------:R-:W-:Y:S01]  /*78d0*/  @!P6 IMAD.IADD R62, R62, 0x1, -R251.reuse ;  /* 0x000000013e3ee824 */ /* 0x100fe200078e0afb */
[----:B------:R-:W-:Y:S01]  /*78e0*/  IADD3 R46, R248, 0xbc, RZ ;  /* 0x000000bcf82e7810 */ /* 0x000fe20007ffe0ff */
[--C-:B------:R-:W-:Y:S01]  /*78f0*/  @!P5 IMAD.IADD R60, R60, 0x1, -R251.reuse ;  /* 0x000000013c3cd824 */ /* 0x100fe200078e0afb */
[----:B------:R-:W-:Y:S01]  /*7900*/  ISETP.GE.AND P5, PT, R175, RZ, PT ;  /* 0x000000ffaf00720c */ /* 0x000fe20003fa6270 */
[--C-:B------:R-:W-:Y:S01]  /*7910*/  @!P4 IMAD.IADD R61, R61, 0x1, -R251.reuse ;  /* 0x000000013d3dc824 */ /* 0x100fe200078e0afb */
[----:B------:R-:W-:Y:S01]  /*7920*/  ISETP.GT.U32.AND P6, PT, R251, R62, PT ;  /* 0x0000003efb00720c */ /* 0x000fe20003fc4070 */
[----:B------:R-:W-:Y:S01]  /*7930*/  @!P0 IMAD.IADD R63, R63, 0x1, -R251 ;  /* 0x000000013f3f8824 */ /* 0x000fe200078e0afb */
[C---:B------:R-:W-:Y:S01]  /*7940*/  ISETP.GT.U32.AND P4, PT, R251.reuse, R64, PT ;  /* 0x00000040fb00720c */ /* 0x040fe20003f84070 */
[C---:B------:R-:W-:Y:S01]  /*7950*/  IMAD R112, R251.reuse, R116, R112 ;  /* 0x00000074fb707224 */ /* 0x040fe200078e0270 */
[----:B------:R-:W-:Y:S01]  /*7960*/  IABS R116, R162 ;  /* 0x000000a200747213 */ /* 0x000fe20000000000 */
[----:B------:R-:W-:Y:S01]  /*7970*/  IMAD.MOV R115, RZ, RZ, -R115 ;  /* 0x000000ffff737224 */ /* 0x000fe200078e0a73 */
[----:B------:R-:W-:Y:S01]  /*7980*/  ISETP.GT.U32.AND P0, PT, R251, R63, PT ;  /* 0x0000003ffb00720c */ /* 0x000fe20003f04070 */
[----:B------:R-:W-:Y:S01]  /*7990*/  IMAD.HI.U32 R118, R95, R117, RZ ;  /* 0x000000755f767227 */ /* 0x000fe200078e00ff */
[----:B------:R1:W-:Y:S01]  /*79a0*/  STL.64 [R1+0x2bd0], R48 ;  /* 0x002bd03001007387 */ /* 0x0003e20000100a00 */
[----:B------:R-:W-:-:S02]  /*79b0*/  IADD3 R45, R248, 0xc7, RZ ;  /* 0x000000c7f82d7810 */ /* 0x000fc40007ffe0ff */
[----:B------:R-:W-:Y:S01]  /*79c0*/  @!P5 IMAD.MOV R60, RZ, RZ, -R60 ;  /* 0x000000ffff3cd224 */ /* 0x000fe200078e0a3c */
[----:B------:R-:W-:Y:S01]  /*79d0*/  ISETP.GE.AND P5, PT, R131, RZ, PT ;  /* 0x000000ff8300720c */ /* 0x000fe20003fa6270 */
[--C-:B------:R-:W-:Y:S01]  /*79e0*/  @!P6 IMAD.IADD R62, R62, 0x1, -R251.reuse ;  /* 0x000000013e3ee824 */ /* 0x100fe200078e0afb */
[----:B------:R-:W-:Y:S01]  /*79f0*/  ISETP.GE.AND P6, PT, R174, RZ, PT ;  /* 0x000000ffae00720c */ /* 0x000fe20003fc6270 */
[--C-:B------:R-:W-:Y:S01]  /*7a00*/  @!P4 IMAD.IADD R64, R64, 0x1, -R251.reuse ;  /* 0x000000014040c824 */ /* 0x100fe200078e0afb */
[----:B------:R-:W-:Y:S01]  /*7a10*/  STL.64 [R1+0x2bd8], R50 ;  /* 0x002bd83201007387 */ /* 0x000fe20000100a00 */
[----:B------:R-:W-:Y:S01]  /*7a20*/  IMAD R114, R251, R115, R114 ;  /* 0x00000073fb727224 */ /* 0x000fe200078e0272 */
[----:B------:R-:W-:Y:S01]  /*7a30*/  IABS R115, R163 ;  /* 0x000000a300737213 */ /* 0x000fe20000000000 */
[----:B------:R-:W-:Y:S01]  /*7a40*/  @!P0 IMAD.IADD R63, R63, 0x1, -R251 ;  /* 0x000000013f3f8824 */ /* 0x000fe200078e0afb */
[----:B------:R-:W-:Y:S01]  /*7a50*/  ISETP.GT.U32.AND P4, PT, R251, R64, PT ;  /* 0x00000040fb00720c */ /* 0x000fe20003f84070 */
[----:B------:R-:W-:Y:S01]  /*7a60*/  IMAD.HI.U32 R119, R95, R116, RZ ;  /* 0x000000745f777227 */ /* 0x000fe200078e00ff */
[----:B------:R-:W-:Y:S01]  /*7a70*/  ISETP.GE.AND P0, PT, R136, RZ, PT ;  /* 0x000000ff8800720c */ /* 0x000fe20003f06270 */
[----:B------:R-:W-:Y:S01]  /*7a80*/  STL [R1+0x28a8], R160 ;  /* 0x0028a8a001007387 */ /* 0x000fe20000100800 */
[C---:B-1----:R-:W-:Y:S01]  /*7a90*/  IADD3 R49, R248.reuse, 0xb4, RZ ;  /* 0x000000b4f8317810 */ /* 0x042fe20007ffe0ff */
[----:B------:R-:W-:Y:S01]  /*7aa0*/  @!P5 IMAD.MOV R62, RZ, RZ, -R62 ;  /* 0x000000ffff3ed224 */ /* 0x000fe200078e0a3e */
[C---:B------:R-:W-:Y:S01]  /*7ab0*/  ISETP.GT.U32.AND P5, PT, R251.reuse, R66, PT ;  /* 0x00000042fb00720c */ /* 0x040fe20003fa4070 */
[----:B------:R-:W-:Y:S01]  /*7ac0*/  @!P6 IMAD.MOV R61, RZ, RZ, -R61 ;  /* 0x000000ffff3de224 */ /* 0x000fe200078e0a3d */
[----:B------:R-:W-:Y:S01]  /*7ad0*/  ISETP.GT.U32.AND P6, PT, R251, R65, PT ;  /* 0x00000041fb00720c */ /* 0x000fe20003fc4070 */
[----:B------:R-:W-:Y:S01]  /*7ae0*/  IMAD.HI.U32 R120, R95, R115, RZ ;  /* 0x000000735f787227 */ /* 0x000fe200078e00ff */
[----:B------:R-:W-:Y:S01]  /*7af0*/  STL [R1+0x28b0], R39 ;  /* 0x0028b02701007387 */ /* 0x000fe20000100800 */
[----:B------:R-:W-:-:S02]  /*7b00*/  IADD3 R48, R248, 0xb8, RZ ;  /* 0x000000b8f8307810 */ /* 0x000fc40007ffe0ff */
[----:B------:R-:W-:Y:S01]  /*7b10*/  @!P4 IMAD.IADD R64, R64, 0x1, -R251 ;  /* 0x000000014040c824 */ /* 0x000fe200078e0afb */
[----:B------:R-:W-:Y:S01]  /*7b20*/  ISETP.GE.AND P4, PT, R132, RZ, PT ;  /* 0x000000ff8400720c */ /* 0x000fe20003f86270 */
[----:B------:R-:W-:Y:S01]  /*7b30*/  @!P0 IMAD.MOV R63, RZ, RZ, -R63 ;  /* 0x000000ffff3f8224 */ /* 0x000fe200078e0a3f */
[----:B------:R-:W-:Y:S01]  /*7b40*/  ISETP.GT.U32.AND P0, PT, R251, R67, PT ;  /* 0x00000043fb00720c */ /* 0x000fe20003f04070 */
[----:B------:R-:W-:Y:S01]  /*7b50*/  IMAD.MOV R119, RZ, RZ, -R119 ;  /* 0x000000ffff777224 */ /* 0x000fe200078e0a77 */
[----:B------:R-:W-:Y:S01]  /*7b60*/  STL [R1+0x28b4], R33 ;  /* 0x0028b42101007387 */ /* 0x000fe20000100800 */
[--C-:B------:R-:W-:Y:S01]  /*7b70*/  @!P5 IMAD.IADD R66, R66, 0x1, -R251.reuse ;  /* 0x000000014242d824 */ /* 0x100fe200078e0afb */
[----:B------:R-:W-:Y:S01]  /*7b80*/  IADD3 R38, R248, 0xc8, RZ ;  /* 0x000000c8f8267810 */ /* 0x000fe20007ffe0ff */
[--C-:B------:R-:W-:Y:S01]  /*7b90*/  @!P6 IMAD.IADD R65, R65, 0x1, -R251.reuse ;  /* 0x000000014141e824 */ /* 0x100fe200078e0afb */
[----:B------:R-:W-:Y:S01]  /*7ba0*/  STL [R1+0x28bc], R0 ;  /* 0x0028bc0001007387 */ /* 0x000fe20000100800 */
[----:B------:R-:W-:Y:S01]  /*7bb0*/  IMAD.MOV R120, RZ, RZ, -R120 ;  /* 0x000000ffff787224 */ /* 0x000fe200078e0a78 */
[C---:B------:R-:W-:Y:S01]  /*7bc0*/  ISETP.GT.U32.AND P5, PT, R251.reuse, R66, PT ;  /* 0x00000042fb00720c */ /* 0x040fe20003fa4070 */
[C---:B------:R-:W-:Y:S01]  /*7bd0*/  IMAD R116, R251.reuse, R119, R116 ;  /* 0x00000077fb747224 */ /* 0x040fe200078e0274 */
[----:B------:R-:W-:Y:S01]  /*7be0*/  ISETP.GT.U32.AND P6, PT, R251, R65, PT ;  /* 0x00000041fb00720c */ /* 0x000fe20003fc4070 */
[----:B------:R-:W-:Y:S01]  /*7bf0*/  @!P4 IMAD.MOV R64, RZ, RZ, -R64 ;  /* 0x000000ffff40c224 */ /* 0x000fe200078e0a40 */
[----:B------:R-:W-:Y:S01]  /*7c00*/  ISETP.GE.AND P4, PT, R135, RZ, PT ;  /* 0x000000ff8700720c */ /* 0x000fe20003f86270 */
[----:B------:R-:W-:Y:S01]  /*7c10*/  @!P0 IMAD.IADD R67, R67, 0x1, -R251 ;  /* 0x0000000143438824 */ /* 0x000fe200078e0afb */
[----:B------:R-:W-:Y:S01]  /*7c20*/  ISETP.GE.AND P0, PT, R133, RZ, PT ;  /* 0x000000ff8500720c */ /* 0x000fe20003f06270 */
[----:B------:R-:W-:Y:S01]  /*7c30*/  IMAD.MOV R118, RZ, RZ, -R118 ;  /* 0x000000ffff767224 */ /* 0x000fe200078e0a76 */
[----:B------:R-:W-:Y:S01]  /*7c40*/  IABS R119, R14 ;  /* 0x0000000e00777213 */ /* 0x000fe20000000000 */
[C---:B------:R-:W-:Y:S01]  /*7c50*/  IMAD R115, R251.reuse, R120, R115 ;  /* 0x00000078fb737224 */ /* 0x040fe200078e0273 */
[----:B------:R-:W-:Y:S01]  /*7c60*/  IABS R120, R161 ;  /* 0x000000a100787213 */ /* 0x000fe20000000000 */
[----:B------:R-:W-:Y:S01]  /*7c70*/  IMAD R117, R251, R118, R117 ;  /* 0x00000076fb757224 */ /* 0x000fe200078e0275 */
[----:B------:R-:W-:Y:S01]  /*7c80*/  IABS R118, R34 ;  /* 0x0000002200767213 */ /* 0x000fe20000000000 */
[--C-:B------:R-:W-:Y:S01]  /*7c90*/  @!P5 IMAD.IADD R66, R66, 0x1, -R251.reuse ;  /* 0x000000014242d824 */ /* 0x100fe200078e0afb */
[----:B------:R-:W-:Y:S01]  /*7ca0*/  ISETP.GE.AND P5, PT, R134, RZ, PT ;  /* 0x000000ff8600720c */ /* 0x000fe20003fa6270 */
[----:B------:R-:W-:Y:S01]  /*7cb0*/  @!P6 IMAD.IADD R65, R65, 0x1, -R251 ;  /* 0x000000014141e824 */ /* 0x000fe200078e0afb */
[----:B------:R-:W-:Y:S01]  /*7cc0*/  ISETP.GT.U32.AND P6, PT, R251, R68, PT ;  /* 0x00000044fb00720c */ /* 0x000fe20003fc4070 */
[----:B------:R-:W-:Y:S01]  /*7cd0*/  IMAD.HI.U32 R123, R95, R118, RZ ;  /* 0x000000765f7b7227 */ /* 0x000fe200078e00ff */
[----:B------:R1:W-:Y:S01]  /*7ce0*/  STL.64 [R1+0x2be0], R52 ;  /* 0x002be03401007387 */ /* 0x0003e20000100a00 */
[----:B------:R-:W-:-:S02]  /*7cf0*/  IADD3 R44, R248, 0xca, RZ ;  /* 0x000000caf82c7810 */ /* 0x000fc40007ffe0ff */
[----:B------:R-:W-:Y:S01]  /*7d00*/  @!P4 IMAD.MOV R65, RZ, RZ, -R65 ;  /* 0x000000ffff41c224 */ /* 0x000fe200078e0a41 */
[----:B------:R-:W-:Y:S01]  /*7d10*/  ISETP.GT.U32.AND P4, PT, R251, R67, PT ;  /* 0x00000043fb00720c */ /* 0x000fe20003f84070 */
[----:B------:R-:W-:Y:S01]  /*7d20*/  IMAD.HI.U32 R122, R95, R119, RZ ;  /* 0x000000775f7a7227 */ /* 0x000fe200078e00ff */
[----:B------:R2:W-:Y:S01]  /*7d30*/  STL.64 [R1+0x2be8], R54 ;  /* 0x002be83601007387 */ /* 0x0005e20000100a00 */
[----:B------:R-:W-:Y:S02]  /*7d40*/  IADD3 R31, R248, 0xcb, RZ ;  /* 0x000000cbf81f7810 */ /* 0x000fe40007ffe0ff */
[----:B------:R-:W-:Y:S01]  /*7d50*/  @!P5 IMAD.MOV R66, RZ, RZ, -R66 ;  /* 0x000000ffff42d224 */ /* 0x000fe200078e0a42 */
[C---:B------:R-:W-:Y:S01]  /*7d60*/  ISETP.GT.U32.AND P5, PT, R251.reuse, R69, PT ;  /* 0x00000045fb00720c */ /* 0x040fe20003fa4070 */
[----:B------:R-:W-:Y:S01]  /*7d70*/  @!P6 IMAD.IADD R68, R68, 0x1, -R251 ;  /* 0x000000014444e824 */ /* 0x000fe200078e0afb */
[----:B------:R3:W-:Y:S01]  /*7d80*/  STL.64 [R1+0x2bf0], R56 ;  /* 0x002bf03801007387 */ /* 0x0007e20000100a00 */
[----:B------:R-:W-:Y:S01]  /*7d90*/  IMAD.MOV R123, RZ, RZ, -R123 ;  /* 0x000000ffff7b7224 */ /* 0x000fe200078e0a7b */
[C---:B-1----:R-:W-:Y:S01]  /*7da0*/  IADD3 R53, R248.reuse, 0xc6, RZ ;  /* 0x000000c6f8357810 */ /* 0x042fe20007ffe0ff */
[----:B------:R-:W-:Y:S01]  /*7db0*/  IMAD.MOV R122, RZ, RZ, -R122 ;  /* 0x000000ffff7a7224 */ /* 0x000fe200078e0a7a */
[----:B------:R-:W-:Y:S01]  /*7dc0*/  ISETP.GT.U32.AND P6, PT, R251, R68, PT ;  /* 0x00000044fb00720c */ /* 0x000fe20003fc4070 */
[--C-:B------:R-:W-:Y:S01]  /*7dd0*/  @!P4 IMAD.IADD R67, R67, 0x1, -R251.reuse ;  /* 0x000000014343c824 */ /* 0x100fe200078e0afb */
[----:B------:R-:W-:Y:S01]  /*7de0*/  ISETP.GT.U32.AND P4, PT, R251, R70, PT ;  /* 0x00000046fb00720c */ /* 0x000fe20003f84070 */
[----:B------:R-:W-:Y:S01]  /*7df0*/  IMAD.HI.U32 R121, R95, R120, RZ ;  /* 0x000000785f797227 */ /* 0x000fe200078e00ff */
[C---:B--2---:R-:W-:Y:S01]  /*7e00*/  IADD3 R55, R248.reuse, 0xbf, RZ ;  /* 0x000000bff8377810 */ /* 0x044fe20007ffe0ff */
[----:B------:R1:W-:Y:S01]  /*7e10*/  STL [R1+0x2894], R28 ;  /* 0x0028941c01007387 */ /* 0x0003e20000100800 */
[C---:B------:R-:W-:Y:S01]  /*7e20*/  IADD3 R54, R248.reuse, 0xc5, RZ ;  /* 0x000000c5f8367810 */ /* 0x040fe20007ffe0ff */
[----:B------:R-:W-:Y:S01]  /*7e30*/  @!P5 IMAD.IADD R69, R69, 0x1, -R251 ;  /* 0x000000014545d824 */ /* 0x000fe200078e0afb */
[----:B------:R-:W-:Y:S01]  /*7e40*/  ISETP.GE.AND P5, PT, R139, RZ, PT ;  /* 0x000000ff8b00720c */ /* 0x000fe20003fa6270 */
[----:B------:R-:W-:Y:S01]  /*7e50*/  @!P0 IMAD.MOV R67, RZ, RZ, -R67 ;  /* 0x000000ffff438224 */ /* 0x000fe200078e0a43 */
[----:B---3--:R-:W-:Y:S01]  /*7e60*/  IADD3 R57, R248, 0xb2, RZ ;  /* 0x000000b2f8397810 */ /* 0x008fe20007ffe0ff */
[C---:B------:R-:W-:Y:S01]  /*7e70*/  IMAD R118, R251.reuse, R123, R118 ;  /* 0x0000007bfb767224 */ /* 0x040fe200078e0276 */
[----:B------:R-:W-:Y:S01]  /*7e80*/  IABS R123, R33 ;  /* 0x00000021007b7213 */ /* 0x000fe20000000000 */
[--C-:B------:R-:W-:Y:S01]  /*7e90*/  @!P6 IMAD.IADD R68, R68, 0x1, -R251.reuse ;  /* 0x000000014444e824 */ /* 0x100fe200078e0afb */
[C---:B------:R-:W-:Y:S01]  /*7ea0*/  ISETP.GT.U32.AND P6, PT, R251.reuse, R71, PT ;  /* 0x00000047fb00720c */ /* 0x040fe20003fc4070 */
[----:B------:R-:W-:Y:S01]  /*7eb0*/  @!P4 IMAD.IADD R70, R70, 0x1, -R251 ;  /* 0x000000014646c824 */ /* 0x000fe200078e0afb */
[C---:B------:R-:W-:Y:S01]  /*7ec0*/  ISETP.GT.U32.AND P4, PT, R251.reuse, R69, PT ;  /* 0x00000045fb00720c */ /* 0x040fe20003f84070 */
[C---:B------:R-:W-:Y:S01]  /*7ed0*/  IMAD R119, R251.reuse, R122, R119 ;  /* 0x0000007afb777224 */ /* 0x040fe200078e0277 */
[C---:B------:R-:W-:Y:S01]  /*7ee0*/  IADD3 R56, R248.reuse, 0xb7, RZ ;  /* 0x000000b7f8387810 */ /* 0x040fe20007ffe0ff */
[----:B------:R-:W-:Y:S01]  /*7ef0*/  IMAD.MOV R121, RZ, RZ, -R121 ;  /* 0x000000ffff797224 */ /* 0x000fe200078e0a79 */
[C---:B------:R-:W-:Y:S01]  /*7f00*/  ISETP.GT.U32.AND P0, PT, R251.reuse, R70, PT ;  /* 0x00000046fb00720c */ /* 0x040fe20003f04070 */
[----:B------:R-:W-:Y:S01]  /*7f10*/  @!P5 IMAD.MOV R68, RZ, RZ, -R68 ;  /* 0x000000ffff44d224 */ /* 0x000fe200078e0a44 */
[C---:B------:R-:W-:Y:S01]  /*7f20*/  ISETP.GT.U32.AND P5, PT, R251.reuse, R72, PT ;  /* 0x00000048fb00720c */ /* 0x040fe20003fa4070 */
[----:B------:R-:W-:Y:S01]  /*7f30*/  IMAD R120, R251, R121, R120 ;  /* 0x00000079fb787224 */ /* 0x000fe200078e0278 */
[----:B------:R-:W-:Y:S01]  /*7f40*/  IABS R121, R160 ;  /* 0x000000a000797213 */ /* 0x000fe20000000000 */
[----:B------:R-:W-:Y:S01]  /*7f50*/  IMAD.HI.U32 R126, R95, R123, RZ ;  /* 0x0000007b5f7e7227 */ /* 0x000fe200078e00ff */
[----:B------:R-:W-:Y:S01]  /*7f60*/  IABS R133, R56 ;  /* 0x0000003800857213 */ /* 0x000fe20000000000 */
[----:B------:R2:W-:Y:S01]  /*7f70*/  STL [R1+0x289c], R16 ;  /* 0x00289c1001007387 */ /* 0x0005e20000100800 */
[C---:B------:R-:W-:Y:S01]  /*7f80*/  IADD3 R52, R248.reuse, 0xcd, RZ ;  /* 0x000000cdf8347810 */ /* 0x040fe20007ffe0ff */
[--C-:B------:R-:W-:Y:S01]  /*7f90*/  @!P6 IMAD.IADD R71, R71, 0x1, -R251.reuse ;  /* 0x000000014747e824 */ /* 0x100fe200078e0afb */
[----:B------:R-:W-:Y:S01]  /*7fa0*/  IADD3 R50, R248, 0xce, RZ ;  /* 0x000000cef8327810 */ /* 0x000fe20007ffe0ff */
[--C-:B------:R-:W-:Y:S01]  /*7fb0*/  @!P4 IMAD.IADD R69, R69, 0x1, -R251.reuse ;  /* 0x000000014545c824 */ /* 0x100fe200078e0afb */
[C---:B------:R-:W-:Y:S01]  /*7fc0*/  ISETP.GT.U32.AND P4, PT, R251.reuse, R73, PT ;  /* 0x00000049fb00720c */ /* 0x040fe20003f84070 */
[--C-:B------:R-:W-:Y:S01]  /*7fd0*/  @!P0 IMAD.IADD R70, R70, 0x1, -R251.reuse ;  /* 0x0000000146468824 */ /* 0x100fe200078e0afb */
[----:B------:R-:W-:Y:S01]  /*7fe0*/  ISETP.GT.U32.AND P6, PT, R251, R71, PT ;  /* 0x00000047fb00720c */ /* 0x000fe20003fc4070 */
[----:B------:R-:W-:Y:S01]  /*7ff0*/  @!P5 IMAD.IADD R72, R72, 0x1, -R251 ;  /* 0x000000014848d824 */ /* 0x000fe200078e0afb */
[----:B------:R-:W-:Y:S01]  /*8000*/  ISETP.GE.AND P0, PT, R138, RZ, PT ;  /* 0x000000ff8a00720c */ /* 0x000fe20003f06270 */
[----:B------:R-:W-:Y:S01]  /*8010*/  IMAD.HI.U32 R122, R95, R121, RZ ;  /* 0x000000795f7a7227 */ /* 0x000fe200078e00ff */
[----:B------:R-:W-:Y:S01]  /*8020*/  ISETP.GE.AND P5, PT, R137, RZ, PT ;  /* 0x000000ff8900720c */ /* 0x000fe20003fa6270 */
[----:B------:R3:W-:Y:S01]  /*8030*/  STL [R1+0x28a4], R26 ;  /* 0x0028a41a01007387 */ /* 0x0007e20000100800 */
[C---:B------:R-:W-:Y:S01]  /*8040*/  IADD3 R30, R248.reuse, 0xcf, RZ ;  /* 0x000000cff81e7810 */ /* 0x040fe20007ffe0ff */
[----:B------:R-:W-:Y:S01]  /*8050*/  IMAD.MOV R122, RZ, RZ, -R122 ;  /* 0x000000ffff7a7224 */ /* 0x000fe200078e0a7a */
[C---:B------:R-:W-:Y:S01]  /*8060*/  IADD3 R27, R248.reuse, 0xd0, RZ ;  /* 0x000000d0f81b7810 */ /* 0x040fe20007ffe0ff */
[----:B------:R-:W-:Y:S01]  /*8070*/  IMAD.HI.U32 R125, R95, R124, RZ ;  /* 0x0000007c5f7d7227 */ /* 0x000fe200078e00ff */
[----:B------:R-:W-:Y:S01]  /*8080*/  STL.64 [R1+0x2bf8], R58 ;  /* 0x002bf83a01007387 */ /* 0x000fe20000100a00 */
[----:B------:R-:W-:-:S02]  /*8090*/  IADD3 R29, R248, 0xd1, RZ ;  /* 0x000000d1f81d7810 */ /* 0x000fc40007ffe0ff */
[--C-:B------:R-:W-:Y:S01]  /*80a0*/  @!P6 IMAD.IADD R71, R71, 0x1, -R251.reuse ;  /* 0x000000014747e824 */ /* 0x100fe200078e0afb */
[----:B------:R-:W-:Y:S01]  /*80b0*/  ISETP.GT.U32.AND P6, PT, R251, R74, PT ;  /* 0x0000004afb00720c */ /* 0x000fe20003fc4070 */
[----:B------:R-:W-:Y:S01]  /*80c0*/  @!P4 IMAD.IADD R73, R73, 0x1, -R251 ;  /* 0x000000014949c824 */ /* 0x000fe200078e0afb */
[----:B------:R-:W-:Y:S01]  /*80d0*/  ISETP.GE.AND P4, PT, R173, RZ, PT ;  /* 0x000000ffad00720c */ /* 0x000fe20003f86270 */
[----:B------:R-:W-:Y:S01]  /*80e0*/  @!P0 IMAD.MOV R69, RZ, RZ, -R69 ;  /* 0x000000ffff458224 */ /* 0x000fe200078e0a45 */
[C---:B------:R-:W-:Y:S01]  /*80f0*/  ISETP.GT.U32.AND P0, PT, R251.reuse, R72, PT ;  /* 0x00000048fb00720c */ /* 0x040fe20003f04070 */
[----:B------:R-:W-:Y:S01]  /*8100*/  @!P5 IMAD.MOV R70, RZ, RZ, -R70 ;  /* 0x000000ffff46d224 */ /* 0x000fe200078e0a46 */
[----:B------:R-:W-:Y:S01]  /*8110*/  STL [R1+0x2888], R57 ;  /* 0x0028883901007387 */ /* 0x000fe20000100800 */
[C---:B------:R-:W-:Y:S01]  /*8120*/  IMAD R121, R251.reuse, R122, R121 ;  /* 0x0000007afb797224 */ /* 0x040fe200078e0279 */
[----:B------:R-:W-:Y:S01]  /*8130*/  IABS R122, R39 ;  /* 0x00000027007a7213 */ /* 0x000fe20000000000 */
[----:B------:R-:W-:Y:S01]  /*8140*/  IMAD.MOV R126, RZ, RZ, -R126 ;  /* 0x000000ffff7e7224 */ /* 0x000fe200078e0a7e */
[----:B------:R-:W-:Y:S01]  /*8150*/  STL.64 [R1+0x2c00], R60 ;  /* 0x002c003c01007387 */ /* 0x000fe20000100a00 */
[----:B------:R-:W-:Y:S01]  /*8160*/  IMAD.MOV R125, RZ, RZ, -R125 ;  /* 0x000000ffff7d7224 */ /* 0x000fe200078e0a7d */
[----:B------:R-:W-:Y:S01]  /*8170*/  IADD3 R43, R248, 0xd4, RZ ;  /* 0x000000d4f82b7810 */ /* 0x000fe20007ffe0ff */
[----:B------:R-:W-:Y:S01]  /*8180*/  @!P6 IMAD.IADD R74, R74, 0x1, -R251 ;  /* 0x000000014a4ae824 */ /* 0x000fe200078e0afb */
[C---:B------:R-:W-:Y:S01]  /*8190*/  ISETP.GT.U32.AND P6, PT, R251.reuse, R73, PT ;  /* 0x00000049fb00720c */ /* 0x040fe20003fc4070 */
[----:B------:R-:W-:Y:S01]  /*81a0*/  @!P4 IMAD.MOV R71, RZ, RZ, -R71 ;  /* 0x000000ffff47c224 */ /* 0x000fe200078e0a47 */
[C---:B------:R-:W-:Y:S01]  /*81b0*/  ISETP.GT.U32.AND P4, PT, R251.reuse, R75, PT ;  /* 0x0000004bfb00720c */ /* 0x040fe20003f84070 */
[----:B------:R-:W-:Y:S01]  /*81c0*/  @!P0 IMAD.IADD R72, R72, 0x1, -R251 ;  /* 0x0000000148488824 */ /* 0x000fe200078e0afb */
[----:B------:R-:W-:Y:S01]  /*81d0*/  ISETP.GT.U32.AND P5, PT, R251, R74, PT ;  /* 0x0000004afb00720c */ /* 0x000fe20003fa4070 */
[----:B------:R-:W-:Y:S01]  /*81e0*/  IMAD.HI.U32 R127, R95, R122, RZ ;  /* 0x0000007a5f7f7227 */ /* 0x000fe200078e00ff */
[C---:B------:R-:W-:Y:S01]  /*81f0*/  ISETP.GT.U32.AND P0, PT, R251.reuse, R76, PT ;  /* 0x0000004cfb00720c */ /* 0x040fe20003f04070 */
[----:B------:R4:W-:Y:S01]  /*8200*/  STL [R1+0x288c], R32 ;  /* 0x00288c2001007387 */ /* 0x0009e20000100800 */
[C---:B------:R-:W-:Y:S01]  /*8210*/  IADD3 R41, R248.reuse, 0xd5, RZ ;  /* 0x000000d5f8297810 */ /* 0x040fe20007ffe0ff */
[----:B------:R-:W-:Y:S01]  /*8220*/  IMAD.MOV R127, RZ, RZ, -R127 ;  /* 0x000000ffff7f7224 */ /* 0x000fe200078e0a7f */
[----:B------:R-:W-:Y:S01]  /*8230*/  IADD3 R37, R248, 0xd8, RZ ;  /* 0x000000d8f8257810 */ /* 0x000fe20007ffe0ff */
[----:B------:R-:W-:Y:S01]  /*8240*/  IMAD R123, R251, R126, R123 ;  /* 0x0000007efb7b7224 */ /* 0x000fe200078e027b */
[----:B------:R-:W-:Y:S01]  /*8250*/  IABS R126, R16 ;  /* 0x00000010007e7213 */ /* 0x000fe20000000000 */
[--C-:B------:R-:W-:Y:S01]  /*8260*/  @!P6 IMAD.IADD R73, R73, 0x1, -R251.reuse ;  /* 0x000000014949e824 */ /* 0x100fe200078e0afb */
[----:B------:R-:W-:Y:S01]  /*8270*/  ISETP.GE.AND P6, PT, R142, RZ, PT ;  /* 0x000000ff8e00720c */ /* 0x000fe20003fc6270 */
[--C-:B------:R-:W-:Y:S01]  /*8280*/  @!P4 IMAD.IADD R75, R75, 0x1, -R251.reuse ;  /* 0x000000014b4bc824 */ /* 0x100fe200078e0afb */
[----:B------:R-:W-:Y:S01]  /*8290*/  ISETP.GE.AND P4, PT, R140, RZ, PT ;  /* 0x000000ff8c00720c */ /* 0x000fe20003f86270 */
[--C-:B------:R-:W-:Y:S01]  /*82a0*/  @!P5 IMAD.IADD R74, R74, 0x1, -R251.reuse ;  /* 0x000000014a4ad824 */ /* 0x100fe200078e0afb */
[----:B------:R-:W-:Y:S01]  /*82b0*/  ISETP.GE.AND P5, PT, R141, RZ, PT ;  /* 0x000000ff8d00720c */ /* 0x000fe20003fa6270 */
[----:B------:R-:W-:Y:S01]  /*82c0*/  @!P0 IMAD.IADD R76, R76, 0x1, -R251 ;  /* 0x000000014c4c8824 */ /* 0x000fe200078e0afb */
[C---:B------:R-:W-:Y:S01]  /*82d0*/  ISETP.GT.U32.AND P0, PT, R251.reuse, R75, PT ;  /* 0x0000004bfb00720c */ /* 0x040fe20003f04070 */
[C---:B------:R-:W-:Y:S01]  /*82e0*/  IMAD R122, R251.reuse, R127, R122 ;  /* 0x0000007ffb7a7224 */ /* 0x040fe200078e027a */
[----:B------:R-:W-:Y:S01]  /*82f0*/  IABS R127, R26 ;  /* 0x0000001a007f7213 */ /* 0x000fe20000000000 */
[----:B------:R-:W-:Y:S01]  /*8300*/  IMAD R124, R251, R125, R124 ;  /* 0x0000007dfb7c7224 */ /* 0x000fe200078e027c */
[----:B------:R-:W-:Y:S01]  /*8310*/  IABS R125, R28 ;  /* 0x0000001c007d7213 */ /* 0x000fe20000000000 */
[----:B------:R-:W-:Y:S01]  /*8320*/  IMAD.HI.U32 R129, R95, R126, RZ ;  /* 0x0000007e5f817227 */ /* 0x000fe200078e00ff */
[----:B------:R1:W-:Y:S01]  /*8330*/  STL [R1+0x2890], R49 ;  /* 0x0028903101007387 */ /* 0x0003e20000100800 */
[----:B------:R-:W-:-:S02]  /*8340*/  IABS R185, R45 ;  /* 0x0000002d00b97213 */ /* 0x000fc40000000000 */
[----:B------:R-:W-:Y:S01]  /*8350*/  @!P6 IMAD.MOV R72, RZ, RZ, -R72 ;  /* 0x000000ffff48e224 */ /* 0x000fe200078e0a48 */
[C---:B------:R-:W-:Y:S01]  /*8360*/  ISETP.GT.U32.AND P6, PT, R251.reuse, R76, PT ;  /* 0x0000004cfb00720c */ /* 0x040fe20003fc4070 */
[----:B------:R-:W-:Y:S01]  /*8370*/  @!P5 IMAD.MOV R73, RZ, RZ, -R73 ;  /* 0x000000ffff49d224 */ /* 0x000fe200078e0a49 */
[C---:B------:R-:W-:Y:S01]  /*8380*/  ISETP.GT.U32.AND P5, PT, R251.reuse, R77, PT ;  /* 0x0000004dfb00720c */ /* 0x040fe20003fa4070 */
[----:B------:R-:W-:Y:S01]  /*8390*/  @!P4 IMAD.MOV R74, RZ, RZ, -R74 ;  /* 0x000000ffff4ac224 */ /* 0x000fe200078e0a4a */
[----:B------:R-:W-:Y:S01]  /*83a0*/  ISETP.GT.U32.AND P4, PT, R251, R78, PT ;  /* 0x0000004efb00720c */ /* 0x000fe20003f84070 */
[----:B------:R-:W-:Y:S01]  /*83b0*/  @!P0 IMAD.IADD R75, R75, 0x1, -R251 ;  /* 0x000000014b4b8824 */ /* 0x000fe200078e0afb */
[----:B------:R-:W-:Y:S01]  /*83c0*/  ISETP.GT.U32.AND P0, PT, R251, R79, PT ;  /* 0x0000004ffb00720c */ /* 0x000fe20003f04070 */
[----:B------:R-:W-:Y:S01]  /*83d0*/  IMAD.HI.U32 R130, R95, R125, RZ ;  /* 0x0000007d5f827227 */ /* 0x000fe200078e00ff */
[----:B------:R-:W-:Y:S01]  /*83e0*/  STL.64 [R1+0x2c08], R62 ;  /* 0x002c083e01007387 */ /* 0x000fe20000100a00 */
[----:B------:R-:W-:-:S02]  /*83f0*/  IADD3 R42, R248, 0xdc, RZ ;  /* 0x000000dcf82a7810 */ /* 0x000fc40007ffe0ff */
[----:B------:R-:W-:Y:S01]  /*8400*/  IMAD.MOV R130, RZ, RZ, -R130 ;  /* 0x000000ffff827224 */ /* 0x000fe200078e0a82 */
[----:B------:R1:W-:Y:S01]  /*8410*/  STL [R1+0x2878], R15 ;  /* 0x0028780f01007387 */ /* 0x0003e20000100800 */
[--C-:B------:R-:W-:Y:S01]  /*8420*/  @!P6 IMAD.IADD R76, R76, 0x1, -R251.reuse ;  /* 0x000000014c4ce824 */ /* 0x100fe200078e0afb */
[----:B------:R-:W-:Y:S01]  /*8430*/  ISETP.GE.AND P6, PT, R172, RZ, PT ;  /* 0x000000ffac00720c */ /* 0x000fe20003fc6270 */
[--C-:B------:R-:W-:Y:S01]  /*8440*/  @!P5 IMAD.IADD R77, R77, 0x1, -R251.reuse ;  /* 0x000000014d4dd824 */ /* 0x100fe200078e0afb */
[----:B------:R-:W-:Y:S01]  /*8450*/  ISETP.GE.AND P5, PT, R145, RZ, PT ;  /* 0x000000ff9100720c */ /* 0x000fe20003fa6270 */
[--C-:B------:R-:W-:Y:S01]  /*8460*/  @!P4 IMAD.IADD R78, R78, 0x1, -R251.reuse ;  /* 0x000000014e4ec824 */ /* 0x100fe200078e0afb */
[----:B------:R-:W-:Y:S01]  /*8470*/  IABS R145, R5 ;  /* 0x0000000500917213 */ /* 0x000fe20000000000 */
[----:B------:R-:W-:Y:S01]  /*8480*/  @!P0 IMAD.IADD R79, R79, 0x1, -R251 ;  /* 0x000000014f4f8824 */ /* 0x000fe200078e0afb */
[C---:B------:R-:W-:Y:S01]  /*8490*/  ISETP.GT.U32.AND P4, PT, R251.reuse, R77, PT ;  /* 0x0000004dfb00720c */ /* 0x040fe20003f84070 */
[C---:B------:R-:W-:Y:S01]  /*84a0*/  IMAD R125, R251.reuse, R130, R125 ;  /* 0x00000082fb7d7224 */ /* 0x040fe200078e027d */
[----:B------:R-:W-:Y:S01]  /*84b0*/  IABS R130, R49 ;  /* 0x0000003100827213 */ /* 0x000fe20000000000 */
[----:B------:R-:W-:Y:S01]  /*84c0*/  IMAD.MOV R129, RZ, RZ, -R129 ;  /* 0x000000ffff817224 */ /* 0x000fe200078e0a81 */
[----:B------:R-:W-:Y:S01]  /*84d0*/  ISETP.GT.U32.AND P0, PT, R251, R79, PT ;  /* 0x0000004ffb00720c */ /* 0x000fe20003f04070 */
[----:B------:R-:W-:Y:S01]  /*84e0*/  IMAD.HI.U32 R128, R95, R127, RZ ;  /* 0x0000007f5f807227 */ /* 0x000fe200078e00ff */
[----:B------:R1:W-:Y:S01]  /*84f0*/  STL [R1+0x2880], R8 ;  /* 0x0028800801007387 */ /* 0x0003e20000100800 */
[----:B------:R-:W-:-:S02]  /*8500*/  IADD3 R36, R248, 0xde, RZ ;  /* 0x000000def8247810 */ /* 0x000fc40007ffe0ff */
[----:B------:R-:W-:Y:S01]  /*8510*/  @!P6 IMAD.MOV R75, RZ, RZ, -R75 ;  /* 0x000000ffff4be224 */ /* 0x000fe200078e0a4b */
[----:B------:R-:W-:Y:S01]  /*8520*/  ISETP.GT.U32.AND P6, PT, R251, R78, PT ;  /* 0x0000004efb00720c */ /* 0x000fe20003fc4070 */
[----:B------:R-:W-:Y:S01]  /*8530*/  @!P5 IMAD.MOV R76, RZ, RZ, -R76 ;  /* 0x000000ffff4cd224 */ /* 0x000fe200078e0a4c */
[----:B------:R-:W-:Y:S01]  /*8540*/  ISETP.GE.AND P5, PT, R146, RZ, PT ;  /* 0x000000ff9200720c */ /* 0x000fe20003fa6270 */
[--C-:B------:R-:W-:Y:S01]  /*8550*/  @!P4 IMAD.IADD R77, R77, 0x1, -R251.reuse ;  /* 0x000000014d4dc824 */ /* 0x100fe200078e0afb */
[C---:B------:R-:W-:Y:S01]  /*8560*/  ISETP.GT.U32.AND P4, PT, R251.reuse, R80, PT ;  /* 0x00000050fb00720c */ /* 0x040fe20003f84070 */
[----:B------:R-:W-:Y:S01]  /*8570*/  IMAD R126, R251, R129, R126 ;  /* 0x00000081fb7e7224 */ /* 0x000fe200078e027e */
[----:B------:R-:W-:Y:S01]  /*8580*/  IABS R129, R32 ;  /* 0x0000002000817213 */ /* 0x000fe20000000000 */
[----:B------:R-:W-:Y:S01]  /*8590*/  @!P0 IMAD.IADD R79, R79, 0x1, -R251 ;  /* 0x000000014f4f8824 */ /* 0x000fe200078e0afb */
[----:B------:R-:W-:Y:S01]  /*85a0*/  ISETP.GE.AND P0, PT, R171, RZ, PT ;  /* 0x000000ffab00720c */ /* 0x000fe20003f06270 */
[----:B------:R-:W-:Y:S01]  /*85b0*/  IMAD.MOV R128, RZ, RZ, -R128 ;  /* 0x000000ffff807224 */ /* 0x000fe200078e0a80 */
[----:B------:R-:W-:Y:S01]  /*85c0*/  IABS R146, R55 ;  /* 0x0000003700927213 */ /* 0x000fe20000000000 */
[----:B------:R-:W-:Y:S01]  /*85d0*/  IMAD.HI.U32 R132, R95, R129, RZ ;  /* 0x000000815f847227 */ /* 0x000fe200078e00ff */
[----:B------:R-:W-:Y:S01]  /*85e0*/  STL [R1+0x2884], R56 ;  /* 0x0028843801007387 */ /* 0x000fe20000100800 */
[----:B------:R-:W-:-:S02]  /*85f0*/  IADD3 R51, R248, 0xe0, RZ ;  /* 0x000000e0f8337810 */ /* 0x000fc40007ffe0ff */
[--C-:B------:R-:W-:Y:S01]  /*8600*/  @!P6 IMAD.IADD R78, R78, 0x1, -R251.reuse ;  /* 0x000000014e4ee824 */ /* 0x100fe200078e0afb */
[----:B------:R-:W-:Y:S01]  /*8610*/  ISETP.GT.U32.AND P6, PT, R251, R81, PT ;  /* 0x00000051fb00720c */ /* 0x000fe20003fc4070 */
[----:B------:R-:W-:Y:S01]  /*8620*/  @!P4 IMAD.IADD R80, R80, 0x1, -R251 ;  /* 0x000000015050c824 */ /* 0x000fe200078e0afb */
[----:B------:R-:W-:Y:S01]  /*8630*/  ISETP.GE.AND P4, PT, R149, RZ, PT ;  /* 0x000000ff9500720c */ /* 0x000fe20003f86270 */
[----:B------:R-:W-:Y:S01]  /*8640*/  @!P5 IMAD.MOV R77, RZ, RZ, -R77 ;  /* 0x000000ffff4dd224 */ /* 0x000fe200078e0a4d */
[----:B------:R-:W-:Y:S01]  /*8650*/  STL.64 [R1+0x2c10], R64 ;  /* 0x002c104001007387 */ /* 0x000fe20000100a00 */
[----:B------:R-:W-:Y:S01]  /*8660*/  @!P0 IMAD.MOV R78, RZ, RZ, -R78 ;  /* 0x000000ffff4e8224 */ /* 0x000fe200078e0a4e */
[C---:B------:R-:W-:Y:S01]  /*8670*/  ISETP.GT.U32.AND P5, PT, R251.reuse, R80, PT ;  /* 0x00000050fb00720c */ /* 0x040fe20003fa4070 */
[C---:B------:R-:W-:Y:S01]  /*8680*/  IMAD R127, R251.reuse, R128, R127 ;  /* 0x00000080fb7f7224 */ /* 0x040fe200078e027f */
[----:B------:R-:W-:Y:S01]  /*8690*/  ISETP.GT.U32.AND P0, PT, R251, R82, PT ;  /* 0x00000052fb00720c */ /* 0x000fe20003f04070 */
[----:B------:R-:W-:Y:S01]  /*86a0*/  IMAD.MOV R132, RZ, RZ, -R132 ;  /* 0x000000ffff847224 */ /* 0x000fe200078e0a84 */
[----:B------:R-:W-:Y:S01]  /*86b0*/  IABS R128, R57 ;  /* 0x0000003900807213 */ /* 0x000fe20000000000 */
[----:B------:R-:W-:Y:S01]  /*86c0*/  IMAD.HI.U32 R134, R95, R133, RZ ;  /* 0x000000855f867227 */ /* 0x000fe200078e00ff */
[----:B------:R-:W-:Y:S01]  /*86d0*/  STL.64 [R1+0x2c18], R66 ;  /* 0x002c184201007387 */ /* 0x000fe20000100a00 */
[----:B------:R-:W-:-:S02]  /*86e0*/  IABS R149, R19 ;  /* 0x0000001300957213 */ /* 0x000fc40000000000 */
[----:B------:R-:W-:Y:S01]  /*86f0*/  @!P6 IMAD.IADD R81, R81, 0x1, -R251 ;  /* 0x000000015151e824 */ /* 0x000fe200078e0afb */
[----:B------:R1:W-:Y:S01]  /*8700*/  STL [R1+0x286c], R48 ;  /* 0x00286c3001007387 */ /* 0x0003e20000100800 */
[----:B------:R-:W-:Y:S01]  /*8710*/  @!P4 IMAD.MOV R79, RZ, RZ, -R79 ;  /* 0x000000ffff4fc224 */ /* 0x000fe200078e0a4f */
[C---:B------:R-:W-:Y:S01]  /*8720*/  ISETP.GT.U32.AND P4, PT, R251.reuse, R83, PT ;  /* 0x00000053fb00720c */ /* 0x040fe20003f84070 */
[--C-:B------:R-:W-:Y:S01]  /*8730*/  @!P5 IMAD.IADD R80, R80, 0x1, -R251.reuse ;  /* 0x000000015050d824 */ /* 0x100fe200078e0afb */
[C---:B------:R-:W-:Y:S01]  /*8740*/  ISETP.GT.U32.AND P6, PT, R251.reuse, R81, PT ;  /* 0x00000051fb00720c */ /* 0x040fe20003fc4070 */
[----:B------:R-:W-:Y:S01]  /*8750*/  @!P0 IMAD.IADD R82, R82, 0x1, -R251 ;  /* 0x0000000152528824 */ /* 0x000fe200078e0afb */
[----:B------:R-:W-:Y:S01]  /*8760*/  ISETP.GT.U32.AND P5, PT, R251, R84, PT ;  /* 0x00000054fb00720c */ /* 0x000fe20003fa4070 */
[----:B------:R-:W-:Y:S01]  /*8770*/  IMAD.HI.U32 R131, R95, R128, RZ ;  /* 0x000000805f837227 */ /* 0x000fe200078e00ff */
[----:B------:R-:W-:Y:S01]  /*8780*/  ISETP.GE.AND P0, PT, R170, RZ, PT ;  /* 0x000000ffaa00720c */ /* 0x000fe20003f06270 */
[----:B------:R1:W-:Y:S01]  /*8790*/  STL [R1+0x2870], R47 ;  /* 0x0028702f01007387 */ /* 0x0003e20000100800 */
[----:B------:R-:W-:Y:S01]  /*87a0*/  IABS R196, R44 ;  /* 0x0000002c00c47213 */ /* 0x000fe20000000000 */
[----:B------:R-:W-:Y:S01]  /*87b0*/  IMAD.MOV R131, RZ, RZ, -R131 ;  /* 0x000000ffff837224 */ /* 0x000fe200078e0a83 */
[----:B------:R-:W-:Y:S01]  /*87c0*/  IABS R195, R31 ;  /* 0x0000001f00c37213 */ /* 0x000fe20000000000 */
[----:B------:R-:W-:Y:S01]  /*87d0*/  IMAD R129, R251, R132, R129 ;  /* 0x00000084fb817224 */ /* 0x000fe200078e0281 */
[----:B------:R-:W-:Y:S01]  /*87e0*/  IABS R132, R8 ;  /* 0x0000000800847213 */ /* 0x000fe20000000000 */
[--C-:B------:R-:W-:Y:S01]  /*87f0*/  @!P4 IMAD.IADD R83, R83, 0x1, -R251.reuse ;  /* 0x000000015353c824 */ /* 0x100fe200078e0afb */
[----:B------:R-:W-:Y:S01]  /*8800*/  ISETP.GT.U32.AND P4, PT, R251, R82, PT ;  /* 0x00000052fb00720c */ /* 0x000fe20003f84070 */
        /* <DEDUP_REMOVED lines=9> */
[----:B------:R1:W-:Y:S01]  /*88a0*/  STL [R1+0x2874], R25 ;  /* 0x0028741901007387 */ /* 0x0003e20000100800 */
[----:B------:R-:W-:-:S02]  /*88b0*/  IABS R181, R29 ;  /* 0x0000001d00b57213 */ /* 0x000fc40000000000 */
[--C-:B------:R-:W-:Y:S01]  /*88c0*/  @!P4 IMAD.IADD R82, R82, 0x1, -R251.reuse ;  /* 0x000000015252c824 */ /* 0x100fe200078e0afb */
[----:B------:R-:W-:Y:S01]  /*88d0*/  ISETP.GE.AND P4, PT, R169, RZ, PT ;  /* 0x000000ffa900720c */ /* 0x000fe20003f86270 */
[----:B------:R-:W-:Y:S01]  /*88e0*/  @!P6 IMAD.MOV R80, RZ, RZ, -R80 ;  /* 0x000000ffff50e224 */ /* 0x000fe200078e0a50 */
[----:B------:R-:W-:Y:S01]  /*88f0*/  ISETP.GT.U32.AND P6, PT, R251, R84, PT ;  /* 0x00000054fb00720c */ /* 0x000fe20003fc4070 */
[--C-:B------:R-:W-:Y:S01]  /*8900*/  @!P5 IMAD.IADD R83, R83, 0x1, -R251.reuse ;  /* 0x000000015353d824 */ /* 0x100fe200078e0afb */
[----:B------:R-:W-:Y:S01]  /*8910*/  ISETP.GT.U32.AND P5, PT, R251, R86, PT ;  /* 0x00000056fb00720c */ /* 0x000fe20003fa4070 */
[----:B------:R-:W-:Y:S01]  /*8920*/  @!P0 IMAD.IADD R85, R85, 0x1, -R251 ;  /* 0x0000000155558824 */ /* 0x000fe200078e0afb */
[----:B------:R-:W-:Y:S01]  /*8930*/  ISETP.GE.AND P0, PT, R151, RZ, PT ;  /* 0x000000ff9700720c */ /* 0x000fe20003f06270 */
[----:B------:R-:W-:Y:S01]  /*8940*/  IMAD.MOV R131, RZ, RZ, -R131 ;  /* 0x000000ffff837224 */ /* 0x000fe200078e0a83 */
[----:B------:R-:W-:Y:S01]  /*8950*/  STL.64 [R1+0x2c20], R68 ;  /* 0x002c204401007387 */ /* 0x000fe20000100a00 */
[----:B------:R-:W-:Y:S01]  /*8960*/  IMAD.MOV R134, RZ, RZ, -R134 ;  /* 0x000000ffff867224 */ /* 0x000fe200078e0a86 */
[----:B------:R-:W-:Y:S01]  /*8970*/  IABS R151, R54 ;  /* 0x0000003600977213 */ /* 0x000fe20000000000 */
[C---:B------:R-:W-:Y:S01]  /*8980*/  IMAD R130, R251.reuse, R131, R130 ;  /* 0x00000083fb827224 */ /* 0x040fe200078e0282 */
[----:B------:R-:W-:Y:S01]  /*8990*/  IABS R131, R15 ;  /* 0x0000000f00837213 */ /* 0x000fe20000000000 */
[----:B------:R-:W-:Y:S01]  /*89a0*/  @!P4 IMAD.MOV R82, RZ, RZ, -R82 ;  /* 0x000000ffff52c224 */ /* 0x000fe200078e0a52 */
[C---:B------:R-:W-:Y:S01]  /*89b0*/  ISETP.GT.U32.AND P4, PT, R251.reuse, R85, PT ;  /* 0x00000055fb00720c */ /* 0x040fe20003f84070 */
[--C-:B------:R-:W-:Y:S01]  /*89c0*/  @!P6 IMAD.IADD R84, R84, 0x1, -R251.reuse ;  /* 0x000000015454e824 */ /* 0x100fe200078e0afb */
[----:B------:R-:W-:Y:S01]  /*89d0*/  ISETP.GE.AND P6, PT, R168, RZ, PT ;  /* 0x000000ffa800720c */ /* 0x000fe20003fc6270 */
[--C-:B------:R-:W-:Y:S01]  /*89e0*/  @!P5 IMAD.IADD R86, R86, 0x1, -R251.reuse ;  /* 0x000000015656d824 */ /* 0x100fe200078e0afb */
[----:B------:R-:W-:Y:S01]  /*89f0*/  STL.64 [R1+0x2c28], R70 ;  /* 0x002c284601007387 */ /* 0x000fe20000100a00 */
[----:B------:R-:W-:Y:S01]  /*8a00*/  @!P0 IMAD.MOV R84, RZ, RZ, -R84 ;  /* 0x000000ffff548224 */ /* 0x000fe200078e0a54 */
[----:B------:R-:W-:Y:S01]  /*8a10*/  ISETP.GT.U32.AND P0, PT, R251, R88, PT ;  /* 0x00000058fb00720c */ /* 0x000fe20003f04070 */
[----:B------:R-:W-:Y:S01]  /*8a20*/  IMAD.HI.U32 R136, R95, R131, RZ ;  /* 0x000000835f887227 */ /* 0x000fe200078e00ff */
[----:B------:R-:W-:Y:S01]  /*8a30*/  ISETP.GT.U32.AND P5, PT, R251, R86, PT ;  /* 0x00000056fb00720c */ /* 0x000fe20003fa4070 */
[----:B------:R1:W-:Y:S01]  /*8a40*/  STL [R1+0x285c], R6 ;  /* 0x00285c0601007387 */ /* 0x0003e20000100800 */
[----:B------:R-:W-:Y:S01]  /*8a50*/  IABS R169, R50 ;  /* 0x0000003200a97213 */ /* 0x000fe20000000000 */
[----:B------:R-:W-:Y:S01]  /*8a60*/  IMAD.MOV R136, RZ, RZ, -R136 ;  /* 0x000000ffff887224 */ /* 0x000fe200078e0a88 */
[----:B------:R-:W-:Y:S01]  /*8a70*/  IABS R180, R43 ;  /* 0x0000002b00b47213 */ /* 0x000fe20000000000 */
[----:B------:R-:W-:Y:S01]  /*8a80*/  @!P4 IMAD.IADD R85, R85, 0x1, -R251 ;  /* 0x000000015555c824 */ /* 0x000fe200078e0afb */
[----:B------:R-:W-:Y:S01]  /*8a90*/  ISETP.GE.AND P4, PT, R143, RZ, PT ;  /* 0x000000ff8f00720c */ /* 0x000fe20003f86270 */
[----:B------:R-:W-:Y:S01]  /*8aa0*/  @!P6 IMAD.MOV R83, RZ, RZ, -R83 ;  /* 0x000000ffff53e224 */ /* 0x000fe200078e0a53 */
[C---:B------:R-:W-:Y:S01]  /*8ab0*/  ISETP.GT.U32.AND P6, PT, R251.reuse, R87, PT ;  /* 0x00000057fb00720c */ /* 0x040fe20003fc4070 */
[C---:B------:R-:W-:Y:S01]  /*8ac0*/  IMAD R131, R251.reuse, R136, R131 ;  /* 0x00000088fb837224 */ /* 0x040fe200078e0283 */
[----:B------:R-:W-:Y:S01]  /*8ad0*/  IABS R136, R25 ;  /* 0x0000001900887213 */ /* 0x000fe20000000000 */
[--C-:B------:R-:W-:Y:S01]  /*8ae0*/  @!P0 IMAD.IADD R88, R88, 0x1, -R251.reuse ;  /* 0x0000000158588824 */ /* 0x100fe200078e0afb */
[----:B------:R1:W-:Y:S01]  /*8af0*/  STL [R1+0x2860], R46 ;  /* 0x0028602e01007387 */ /* 0x0003e20000100800 */
[----:B------:R-:W-:Y:S01]  /*8b00*/  @!P5 IMAD.IADD R86, R86, 0x1, -R251 ;  /* 0x000000015656d824 */ /* 0x000fe200078e0afb */
[C---:B------:R-:W-:Y:S01]  /*8b10*/  ISETP.GT.U32.AND P5, PT, R251.reuse, R89, PT ;  /* 0x00000059fb00720c */ /* 0x040fe20003fa4070 */
[----:B------:R-:W-:Y:S01]  /*8b20*/  IMAD R133, R251, R134, R133 ;  /* 0x00000086fb857224 */ /* 0x000fe200078e0285 */
[----:B------:R-:W-:Y:S01]  /*8b30*/  IABS R134, R48 ;  /* 0x0000003000867213 */ /* 0x000fe20000000000 */
[----:B------:R-:W-:Y:S01]  /*8b40*/  IMAD.HI.U32 R135, R95, R132, RZ ;  /* 0x000000845f877227 */ /* 0x000fe200078e00ff */
[----:B------:R1:W-:Y:S01]  /*8b50*/  STL [R1+0x2868], R24 ;  /* 0x0028681801007387 */ /* 0x0003e20000100800 */
[----:B------:R-:W-:-:S02]  /*8b60*/  IABS R193, R41 ;  /* 0x0000002900c17213 */ /* 0x000fc40000000000 */
[----:B------:R-:W-:Y:S01]  /*8b70*/  @!P6 IMAD.IADD R87, R87, 0x1, -R251 ;  /* 0x000000015757e824 */ /* 0x000fe200078e0afb */
[----:B------:R-:W-:Y:S01]  /*8b80*/  ISETP.GE.AND P6, PT, R153, RZ, PT ;  /* 0x000000ff9900720c */ /* 0x000fe20003fc6270 */
[----:B------:R-:W-:Y:S01]  /*8b90*/  @!P4 IMAD.MOV R85, RZ, RZ, -R85 ;  /* 0x000000ffff55c224 */ /* 0x000fe200078e0a55 */
[----:B------:R-:W-:Y:S01]  /*8ba0*/  ISETP.GT.U32.AND P4, PT, R251, R88, PT ;  /* 0x00000058fb00720c */ /* 0x000fe20003f84070 */
[----:B------:R-:W-:Y:S01]  /*8bb0*/  IMAD.HI.U32 R139, R95, R134, RZ ;  /* 0x000000865f8b7227 */ /* 0x000fe200078e00ff */
[----:B------:R-:W-:Y:S01]  /*8bc0*/  ISETP.GT.U32.AND P0, PT, R251, R87, PT ;  /* 0x00000057fb00720c */ /* 0x000fe20003f04070 */
[----:B------:R-:W-:Y:S01]  /*8bd0*/  STL.64 [R1+0x2c30], R72 ;  /* 0x002c304801007387 */ /* 0x000fe20000100a00 */
[----:B------:R-:W-:Y:S01]  /*8be0*/  IABS R153, R53 ;  /* 0x0000003500997213 */ /* 0x000fe20000000000 */
[----:B------:R-:W-:Y:S01]  /*8bf0*/  @!P5 IMAD.IADD R89, R89, 0x1, -R251 ;  /* 0x000000015959d824 */ /* 0x000fe200078e0afb */
[----:B------:R-:W-:Y:S01]  /*8c00*/  IABS R177, R37 ;  /* 0x0000002500b17213 */ /* 0x000fe20000000000 */
[----:B------:R-:W-:Y:S01]  /*8c10*/  IMAD.MOV R135, RZ, RZ, -R135 ;  /* 0x000000ffff877224 */ /* 0x000fe200078e0a87 */
[----:B------:R1:W-:Y:S01]  /*8c20*/  STL [R1+0x2850], R5 ;  /* 0x0028500501007387 */ /* 0x0003e20000100800 */
[----:B------:R-:W-:Y:S01]  /*8c30*/  IMAD.MOV R139, RZ, RZ, -R139 ;  /* 0x000000ffff8b7224 */ /* 0x000fe200078e0a8b */
[C---:B------:R-:W-:Y:S01]  /*8c40*/  ISETP.GT.U32.AND P5, PT, R251.reuse, R89, PT ;  /* 0x00000059fb00720c */ /* 0x040fe20003fa4070 */
[----:B------:R-:W-:Y:S01]  /*8c50*/  @!P6 IMAD.MOV R86, RZ, RZ, -R86 ;  /* 0x000000ffff56e224 */ /* 0x000fe200078e0a56 */
[C---:B------:R-:W-:Y:S01]  /*8c60*/  ISETP.GT.U32.AND P6, PT, R251.reuse, R90, PT ;  /* 0x0000005afb00720c */ /* 0x040fe20003fc4070 */
[--C-:B------:R-:W-:Y:S01]  /*8c70*/  @!P4 IMAD.IADD R88, R88, 0x1, -R251.reuse ;  /* 0x000000015858c824 */ /* 0x100fe200078e0afb */
[----:B------:R-:W-:Y:S01]  /*8c80*/  ISETP.GT.U32.AND P4, PT, R251, R91, PT ;  /* 0x0000005bfb00720c */ /* 0x000fe20003f84070 */
[----:B------:R-:W-:Y:S01]  /*8c90*/  @!P0 IMAD.IADD R87, R87, 0x1, -R251 ;  /* 0x0000000157578824 */ /* 0x000fe200078e0afb */
[----:B------:R-:W-:Y:S01]  /*8ca0*/  ISETP.GE.AND P0, PT, R159, RZ, PT ;  /* 0x000000ff9f00720c */ /* 0x000fe20003f06270 */
[C---:B------:R-:W-:Y:S01]  /*8cb0*/  IMAD R132, R251.reuse, R135, R132 ;  /* 0x00000087fb847224 */ /* 0x040fe200078e0284 */
[----:B------:R-:W-:Y:S01]  /*8cc0*/  IABS R135, R47 ;  /* 0x0000002f00877213 */ /* 0x000fe20000000000 */
[----:B------:R-:W-:Y:S01]  /*8cd0*/  IMAD R134, R251, R139, R134 ;  /* 0x0000008bfb867224 */ /* 0x000fe200078e0286 */
[----:B------:R-:W-:Y:S01]  /*8ce0*/  IABS R139, R24 ;  /* 0x00000018008b7213 */ /* 0x000fe20000000000 */
[----:B------:R-:W-:Y:S01]  /*8cf0*/  IMAD.HI.U32 R137, R95, R136, RZ ;  /* 0x000000885f897227 */ /* 0x000fe200078e00ff */
[----:B------:R-:W-:Y:S01]  /*8d00*/  STL [R1+0x2854], R55 ;  /* 0x0028543701007387 */ /* 0x000fe20000100800 */
[----:B------:R-:W-:-:S02]  /*8d10*/  IABS R178, R42 ;  /* 0x0000002a00b27213 */ /* 0x000fc40000000000 */
[--C-:B------:R-:W-:Y:S01]  /*8d20*/  @!P5 IMAD.IADD R89, R89, 0x1, -R251.reuse ;  /* 0x000000015959d824 */ /* 0x100fe200078e0afb */
[----:B------:R-:W-:Y:S01]  /*8d30*/  ISETP.GE.AND P5, PT, R144, RZ, PT ;  /* 0x000000ff9000720c */ /* 0x000fe20003fa6270 */
[----:B------:R-:W-:Y:S01]  /*8d40*/  @!P6 IMAD.IADD R90, R90, 0x1, -R251 ;  /* 0x000000015a5ae824 */ /* 0x000fe200078e0afb */
[----:B------:R-:W-:Y:S01]  /*8d50*/  ISETP.GE.AND P6, PT, R157, RZ, PT ;  /* 0x000000ff9d00720c */ /* 0x000fe20003fc6270 */
[----:B------:R-:W-:Y:S01]  /*8d60*/  @!P0 IMAD.MOV R87, RZ, RZ, -R87 ;  /* 0x000000ffff578224 */ /* 0x000fe200078e0a57 */
[----:B------:R-:W-:Y:S01]  /*8d70*/  STL.64 [R1+0x2c38], R74 ;  /* 0x002c384a01007387 */ /* 0x000fe20000100a00 */
[----:B------:R-:W-:Y:S01]  /*8d80*/  @!P4 IMAD.IADD R91, R91, 0x1, -R251 ;  /* 0x000000015b5bc824 */ /* 0x000fe200078e0afb */
[----:B------:R-:W-:Y:S01]  /*8d90*/  ISETP.GT.U32.AND P0, PT, R251, R90, PT ;  /* 0x0000005afb00720c */ /* 0x000fe20003f04070 */
[----:B------:R-:W-:Y:S01]  /*8da0*/  IMAD.MOV R137, RZ, RZ, -R137 ;  /* 0x000000ffff897224 */ /* 0x000fe200078e0a89 */
[----:B------:R1:W-:Y:S01]  /*8db0*/  STL [R1+0x2858], R23 ;  /* 0x0028581701007387 */ /* 0x0003e20000100800 */
[----:B------:R-:W-:Y:S01]  /*8dc0*/  IMAD.HI.U32 R138, R95, R135, RZ ;  /* 0x000000875f8a7227 */ /* 0x000fe200078e00ff */
[----:B------:R-:W-:-:S02]  /*8dd0*/  ISETP.GT.U32.AND P4, PT, R251, R91, PT ;  /* 0x0000005bfb00720c */ /* 0x000fc40003f84070 */
[----:B------:R-:W-:Y:S01]  /*8de0*/  STL.64 [R1+0x2c40], R76 ;  /* 0x002c404c01007387 */ /* 0x000fe20000100a00 */
[----:B------:R-:W-:Y:S01]  /*8df0*/  @!P5 IMAD.MOV R88, RZ, RZ, -R88 ;  /* 0x000000ffff58d224 */ /* 0x000fe200078e0a58 */
[----:B------:R-:W-:Y:S01]  /*8e00*/  ISETP.GT.U32.AND P5, PT, R251, R92, PT ;  /* 0x0000005cfb00720c */ /* 0x000fe20003fa4070 */
[----:B------:R-:W-:Y:S01]  /*8e10*/  @!P6 IMAD.MOV R89, RZ, RZ, -R89 ;  /* 0x000000ffff59e224 */ /* 0x000fe200078e0a59 */
[----:B------:R-:W-:Y:S01]  /*8e20*/  ISETP.GE.AND P6, PT, R11, RZ, PT ;  /* 0x000000ff0b00720c */ /* 0x000fe20003fc6270 */
[----:B------:R-:W-:Y:S01]  /*8e30*/  IMAD R136, R251, R137, R136 ;  /* 0x00000089fb887224 */ /* 0x000fe200078e0288 */
[----:B------:R-:W-:Y:S01]  /*8e40*/  IABS R137, R6 ;  /* 0x0000000600897213 */ /* 0x000fe20000000000 */
[--C-:B------:R-:W-:Y:S01]  /*8e50*/  @!P0 IMAD.IADD R90, R90, 0x1, -R251.reuse ;  /* 0x000000015a5a8824 */ /* 0x100fe200078e0afb */
[----:B------:R-:W-:Y:S01]  /*8e60*/  ISETP.GE.AND P0, PT, R152, RZ, PT ;  /* 0x000000ff9800720c */ /* 0x000fe20003f06270 */
[----:B------:R-:W-:Y:S01]  /*8e70*/  IMAD.MOV R138, RZ, RZ, -R138 ;  /* 0x000000ffff8a7224 */ /* 0x000fe200078e0a8a */
[----:B------:R-:W-:Y:S01]  /*8e80*/  STL.64 [R1+0x2c48], R78 ;  /* 0x002c484e01007387 */ /* 0x000fe20000100a00 */
[----:B------:R-:W-:Y:S01]  /*8e90*/  @!P4 IMAD.IADD R91, R91, 0x1, -R251 ;  /* 0x000000015b5bc824 */ /* 0x000fe200078e0afb */
[----:B------:R-:W-:Y:S01]  /*8ea0*/  ISETP.GT.U32.AND P4, PT, R251, R93, PT ;  /* 0x0000005dfb00720c */ /* 0x000fe20003f84070 */
[----:B------:R-:W-:Y:S01]  /*8eb0*/  IMAD.HI.U32 R142, R95, R137, RZ ;  /* 0x000000895f8e7227 */ /* 0x000fe200078e00ff */
[----:B------:R1:W-:Y:S01]  /*8ec0*/  STL [R1+0x2838], R22 ;  /* 0x0028381601007387 */ /* 0x0003e20000100800 */
[----:B------:R-:W-:-:S02]  /*8ed0*/  IADD3 R11, R248, 0xc9, RZ ;  /* 0x000000c9f80b7810 */ /* 0x000fc40007ffe0ff */
[----:B------:R-:W-:Y:S01]  /*8ee0*/  @!P5 IMAD.IADD R92, R92, 0x1, -R251 ;  /* 0x000000015c5cd824 */ /* 0x000fe200078e0afb */
[----:B------:R-:W-:Y:S01]  /*8ef0*/  STL [R1+0x2844], R19 ;  /* 0x0028441301007387 */ /* 0x000fe20000100800 */
[----:B------:R-:W-:Y:S01]  /*8f00*/  @!P6 IMAD.MOV R90, RZ, RZ, -R90 ;  /* 0x000000ffff5ae224 */ /* 0x000fe200078e0a5a */
[C---:B------:R-:W-:Y:S01]  /*8f10*/  ISETP.GT.U32.AND P6, PT, R251.reuse, R96, PT ;  /* 0x00000060fb00720c */ /* 0x040fe20003fc4070 */
[----:B------:R-:W-:Y:S01]  /*8f20*/  @!P0 IMAD.MOV R91, RZ, RZ, -R91 ;  /* 0x000000ffff5b8224 */ /* 0x000fe200078e0a5b */
[----:B------:R-:W-:Y:S01]  /*8f30*/  ISETP.GT.U32.AND P5, PT, R251, R92, PT ;  /* 0x0000005cfb00720c */ /* 0x000fe20003fa4070 */
[----:B------:R-:W-:Y:S01]  /*8f40*/  IMAD.MOV R142, RZ, RZ, -R142 ;  /* 0x000000ffff8e7224 */ /* 0x000fe200078e0a8e */
[----:B------:R-:W-:Y:S01]  /*8f50*/  ISETP.GE.AND P0, PT, R148, RZ, PT ;  /* 0x000000ff9400720c */ /* 0x000fe20003f06270 */
[----:B------:R-:W-:Y:S01]  /*8f60*/  @!P4 IMAD.IADD R93, R93, 0x1, -R251 ;  /* 0x000000015d5dc824 */ /* 0x000fe200078e0afb */
[----:B------:R-:W-:Y:S01]  /*8f70*/  STL [R1+0x2848], R18 ;  /* 0x0028481201007387 */ /* 0x000fe20000100800 */
[C---:B------:R-:W-:Y:S01]  /*8f80*/  IMAD R135, R251.reuse, R138, R135 ;  /* 0x0000008afb877224 */ /* 0x040fe200078e0287 */
[----:B------:R-:W-:Y:S01]  /*8f90*/  IABS R138, R46 ;  /* 0x0000002e008a7213 */ /* 0x000fe20000000000 */
[C---:B------:R-:W-:Y:S01]  /*8fa0*/  IMAD R137, R251.reuse, R142, R137 ;  /* 0x0000008efb897224 */ /* 0x040fe200078e0289 */
[----:B------:R-:W-:Y:S01]  /*8fb0*/  ISETP.GT.U32.AND P4, PT, R251, R93, PT ;  /* 0x0000005dfb00720c */ /* 0x000fe20003f84070 */
[----:B------:R-:W-:Y:S01]  /*8fc0*/  IMAD.HI.U32 R140, R95, R139, RZ ;  /* 0x0000008b5f8c7227 */ /* 0x000fe200078e00ff */
[----:B------:R-:W-:Y:S01]  /*8fd0*/  STL.64 [R1+0x2c50], R80 ;  /* 0x002c505001007387 */ /* 0x000fe20000100a00 */
[----:B------:R-:W-:-:S02]  /*8fe0*/  IABS R152, R11 ;  /* 0x0000000b00987213 */ /* 0x000fc40000000000 */
[--C-:B------:R-:W-:Y:S01]  /*8ff0*/  @!P5 IMAD.IADD R92, R92, 0x1, -R251.reuse ;  /* 0x000000015c5cd824 */ /* 0x100fe200078e0afb */
[----:B------:R-:W-:Y:S01]  /*9000*/  ISETP.GT.U32.AND P5, PT, R251, R97, PT ;  /* 0x00000061fb00720c */ /* 0x000fe20003fa4070 */
[--C-:B------:R-:W-:Y:S01]  /*9010*/  @!P6 IMAD.IADD R96, R96, 0x1, -R251.reuse ;  /* 0x000000016060e824 */ /* 0x100fe200078e0afb */
[----:B------:R-:W-:Y:S01]  /*9020*/  STL [R1+0x2834], R13 ;  /* 0x0028340d01007387 */ /* 0x000fe20000100800 */
[----:B------:R-:W-:Y:S01]  /*9030*/  @!P0 IMAD.MOV R92, RZ, RZ, -R92 ;  /* 0x000000ffff5c8224 */ /* 0x000fe200078e0a5c */
[----:B------:R-:W-:Y:S01]  /*9040*/  ISETP.GE.AND P0, PT, R155, RZ, PT ;  /* 0x000000ff9b00720c */ /* 0x000fe20003f06270 */
[----:B------:R-:W-:Y:S01]  /*9050*/  IMAD.HI.U32 R141, R95, R138, RZ ;  /* 0x0000008a5f8d7227 */ /* 0x000fe200078e00ff */
[----:B------:R-:W-:Y:S01]  /*9060*/  ISETP.GT.U32.AND P6, PT, R251, R96, PT ;  /* 0x00000060fb00720c */ /* 0x000fe20003fc4070 */
[----:B------:R-:W-:Y:S01]  /*9070*/  STL [R1+0x2840], R54 ;  /* 0x0028403601007387 */ /* 0x000fe20000100800 */
[----:B------:R-:W-:Y:S01]  /*9080*/  IABS R157, R52 ;  /* 0x00000034009d7213 */ /* 0x000fe20000000000 */
[----:B------:R-:W-:Y:S01]  /*9090*/  @!P4 IMAD.IADD R93, R93, 0x1, -R251 ;  /* 0x000000015d5dc824 */ /* 0x000fe200078e0afb */
[----:B------:R-:W-:Y:S01]  /*90a0*/  ISETP.GE.AND P4, PT, R7, RZ, PT ;  /* 0x000000ff0700720c */ /* 0x000fe20003f86270 */
[----:B------:R-:W-:Y:S01]  /*90b0*/  IMAD.MOV R141, RZ, RZ, -R141 ;  /* 0x000000ffff8d7224 */ /* 0x000fe200078e0a8d */
[----:B------:R-:W-:Y:S01]  /*90c0*/  STL.64 [R1+0x2c58], R82 ;  /* 0x002c585201007387 */ /* 0x000fe20000100a00 */
[----:B------:R-:W-:Y:S01]  /*90d0*/  @!P5 IMAD.IADD R97, R97, 0x1, -R251 ;  /* 0x000000016161d824 */ /* 0x000fe200078e0afb */
[----:B------:R-:W-:Y:S01]  /*90e0*/  IADD3 R7, R248, 0xcc, RZ ;  /* 0x000000ccf8077810 */ /* 0x000fe20007ffe0ff */
[----:B------:R-:W-:Y:S01]  /*90f0*/  IMAD.MOV R140, RZ, RZ, -R140 ;  /* 0x000000ffff8c7224 */ /* 0x000fe200078e0a8c */
[----:B------:R-:W-:Y:S01]  /*9100*/  STL [R1+0x282c], R53 ;  /* 0x00282c3501007387 */ /* 0x000fe20000100800 */
[----:B------:R-:W-:Y:S01]  /*9110*/  @!P0 IMAD.MOV R93, RZ, RZ, -R93 ;  /* 0x000000ffff5d8224 */ /* 0x000fe200078e0a5d */
[C---:B------:R-:W-:Y:S01]  /*9120*/  ISETP.GT.U32.AND P5, PT, R251.reuse, R97, PT ;  /* 0x00000061fb00720c */ /* 0x040fe20003fa4070 */
[----:B------:R-:W-:Y:S01]  /*9130*/  @!P6 IMAD.IADD R96, R96, 0x1, -R251 ;  /* 0x000000016060e824 */ /* 0x000fe200078e0afb */
[C---:B------:R-:W-:Y:S01]  /*9140*/  ISETP.GT.U32.AND P6, PT, R251.reuse, R98, PT ;  /* 0x00000062fb00720c */ /* 0x040fe20003fc4070 */
[C---:B------:R-:W-:Y:S01]  /*9150*/  IMAD R138, R251.reuse, R141, R138 ;  /* 0x0000008dfb8a7224 */ /* 0x040fe200078e028a */
[----:B------:R-:W-:Y:S01]  /*9160*/  ISETP.GE.AND P0, PT, R154, RZ, PT ;  /* 0x000000ff9a00720c */ /* 0x000fe20003f06270 */
[----:B------:R-:W-:Y:S01]  /*9170*/  @!P4 IMAD.MOV R96, RZ, RZ, -R96 ;  /* 0x000000ffff60c224 */ /* 0x000fe200078e0a60 */
[----:B------:R-:W-:Y:S01]  /*9180*/  ISETP.GE.AND P4, PT, R150, RZ, PT ;  /* 0x000000ff9600720c */ /* 0x000fe20003f86270 */
[----:B------:R-:W-:Y:S01]  /*9190*/  IMAD R139, R251, R140, R139 ;  /* 0x0000008cfb8b7224 */ /* 0x000fe200078e028b */
[----:B------:R-:W-:Y:S01]  /*91a0*/  STL.64 [R1+0x2c60], R84 ;  /* 0x002c605401007387 */ /* 0x000fe20000100a00 */
[----:B------:R-:W-:Y:S01]  /*91b0*/  IMAD.HI.U32 R140, R95, R145, RZ ;  /* 0x000000915f8c7227 */ /* 0x000fe200078e00ff */
[----:B------:R-:W-:-:S02]  /*91c0*/  IABS R154, R7 ;  /* 0x00000007009a7213 */ /* 0x000fc40000000000 */
[----:B------:R-:W-:Y:S01]  /*91d0*/  STL [R1+0x2820], R45 ;  /* 0x0028202d01007387 */ /* 0x000fe20000100800 */
[--C-:B------:R-:W-:Y:S01]  /*91e0*/  @!P5 IMAD.IADD R97, R97, 0x1, -R251.reuse ;  /* 0x000000016161d824 */ /* 0x100fe200078e0afb */
[C---:B------:R-:W-:Y:S01]  /*91f0*/  ISETP.GT.U32.AND P5, PT, R251.reuse, R99, PT ;  /* 0x00000063fb00720c */ /* 0x040fe20003fa4070 */
[----:B------:R-:W-:Y:S01]  /*9200*/  @!P6 IMAD.IADD R98, R98, 0x1, -R251 ;  /* 0x000000016262e824 */ /* 0x000fe200078e0afb */
[----:B------:R-:W-:Y:S01]  /*9210*/  STL [R1+0x2828], R38 ;  /* 0x0028282601007387 */ /* 0x000fe20000100800 */
[----:B------:R-:W-:Y:S01]  /*9220*/  @!P0 IMAD.MOV R97, RZ, RZ, -R97 ;  /* 0x000000ffff618224 */ /* 0x000fe200078e0a61 */
[C---:B------:R-:W-:Y:S01]  /*9230*/  ISETP.GT.U32.AND P0, PT, R251.reuse, R100, PT ;  /* 0x00000064fb00720c */ /* 0x040fe20003f04070 */
[----:B------:R-:W-:Y:S01]  /*9240*/  IMAD.MOV R140, RZ, RZ, -R140 ;  /* 0x000000ffff8c7224 */ /* 0x000fe200078e0a8c */
[----:B------:R-:W-:Y:S01]  /*9250*/  ISETP.GT.U32.AND P6, PT, R251, R98, PT ;  /* 0x00000062fb00720c */ /* 0x000fe20003fc4070 */
[----:B------:R-:W-:Y:S01]  /*9260*/  IMAD.HI.U32 R141, R95, R146, RZ ;  /* 0x000000925f8d7227 */ /* 0x000fe200078e00ff */
[----:B------:R-:W-:Y:S01]  /*9270*/  STL.64 [R1+0x2c68], R86 ;  /* 0x002c685601007387 */ /* 0x000fe20000100a00 */
[----:B------:R-:W-:-:S02]  /*9280*/  IABS R155, R30 ;  /* 0x0000001e009b7213 */ /* 0x000fc40000000000 */
[----:B------:R-:W-:Y:S01]  /*9290*/  IMAD R145, R251, R140, R145 ;  /* 0x0000008cfb917224 */ /* 0x000fe200078e0291 */
[----:B------:R-:W-:Y:S01]  /*92a0*/  STL.64 [R1+0x2c70], R88 ;  /* 0x002c705801007387 */ /* 0x000fe20000100a00 */
[----:B------:R-:W-:Y:S01]  /*92b0*/  @!P5 IMAD.IADD R99, R99, 0x1, -R251 ;  /* 0x000000016363d824 */ /* 0x000fe200078e0afb */
[----:B------:R-:W-:Y:S01]  /*92c0*/  IABS R192, R51 ;  /* 0x0000003300c07213 */ /* 0x000fe20000000000 */
[----:B------:R-:W-:Y:S01]  /*92d0*/  IMAD.MOV R141, RZ, RZ, -R141 ;  /* 0x000000ffff8d7224 */ /* 0x000fe200078e0a8d */
[----:B------:R-:W-:Y:S01]  /*92e0*/  STL [R1+0x2810], R11 ;  /* 0x0028100b01007387 */ /* 0x000fe20000100800 */
[--C-:B------:R-:W-:Y:S01]  /*92f0*/  @!P0 IMAD.IADD R100, R100, 0x1, -R251.reuse ;  /* 0x0000000164648824 */ /* 0x100fe200078e0afb */
[C---:B------:R-:W-:Y:S01]  /*9300*/  ISETP.GT.U32.AND P5, PT, R251.reuse, R99, PT ;  /* 0x00000063fb00720c */ /* 0x040fe20003fa4070 */
[----:B------:R-:W-:Y:S01]  /*9310*/  @!P6 IMAD.IADD R98, R98, 0x1, -R251 ;  /* 0x000000016262e824 */ /* 0x000fe200078e0afb */
[C---:B------:R-:W-:Y:S01]  /*9320*/  ISETP.GT.U32.AND P6, PT, R251.reuse, R101, PT ;  /* 0x00000065fb00720c */ /* 0x040fe20003fc4070 */
[C---:B------:R-:W-:Y:S01]  /*9330*/  IMAD R146, R251.reuse, R141, R146 ;  /* 0x0000008dfb927224 */ /* 0x040fe200078e0292 */
[----:B------:R-:W-:Y:S01]  /*9340*/  ISETP.GT.U32.AND P0, PT, R251, R100, PT ;  /* 0x00000064fb00720c */ /* 0x000fe20003f04070 */
[----:B------:R-:W-:Y:S01]  /*9350*/  @!P4 IMAD.MOV R98, RZ, RZ, -R98 ;  /* 0x000000ffff62c224 */ /* 0x000fe200078e0a62 */
[----:B------:R-:W-:Y:S01]  /*9360*/  STL [R1+0x2818], R44 ;  /* 0x0028182c01007387 */ /* 0x000fe20000100800 */
[----:B------:R-:W-:-:S03]  /*9370*/  IMAD.HI.U32 R140, R95, R184, RZ ;  /* 0x000000b85f8c7227 */ /* 0x000fc600078e00ff */
[----:B------:R-:W-:Y:S01]  /*9380*/  STL [R1+0x281c], R31 ;  /* 0x00281c1f01007387 */ /* 0x000fe20000100800 */
[----:B------:R-:W-:-:S03]  /*9390*/  IMAD.HI.U32 R141, R95, R147, RZ ;  /* 0x000000935f8d7227 */ /* 0x000fc600078e00ff */
[----:B------:R-:W-:Y:S01]  /*93a0*/  STL.64 [R1+0x2c78], R90 ;  /* 0x002c785a01007387 */ /* 0x000fe20000100a00 */
[--C-:B------:R-:W-:Y:S01]  /*93b0*/  @!P5 IMAD.IADD R99, R99, 0x1, -R251.reuse ;  /* 0x000000016363d824 */ /* 0x100fe200078e0afb */
[----:B------:R-:W-:Y:S01]  /*93c0*/  ISETP.GE.AND P5, PT, R4, RZ, PT ;  /* 0x000000ff0400720c */ /* 0x000fe20003fa6270 */
[--C-:B------:R-:W-:Y:S01]  /*93d0*/  @!P6 IMAD.IADD R101, R101, 0x1, -R251.reuse ;  /* 0x000000016565e824 */ /* 0x100fe200078e0afb */
[----:B------:R-:W-:Y:S01]  /*93e0*/  ISETP.GE.AND P6, PT, R3, RZ, PT ;  /* 0x000000ff0300720c */ /* 0x000fe20003fc6270 */
[----:B------:R-:W-:Y:S01]  /*93f0*/  @!P0 IMAD.IADD R100, R100, 0x1, -R251 ;  /* 0x0000000164648824 */ /* 0x000fe200078e0afb */
[C---:B------:R-:W-:Y:S01]  /*9400*/  ISETP.GT.U32.AND P0, PT, R251.reuse, R102, PT ;  /* 0x00000066fb00720c */ /* 0x040fe20003f04070 */
[----:B------:R-:W-:Y:S01]  /*9410*/  IMAD.MOV R140, RZ, RZ, -R140 ;  /* 0x000000ffff8c7224 */ /* 0x000fe200078e0a8c */
[C---:B------:R-:W-:Y:S01]  /*9420*/  ISETP.GT.U32.AND P4, PT, R251.reuse, R101, PT ;  /* 0x00000065fb00720c */ /* 0x040fe20003f84070 */
[----:B------:R-:W-:Y:S01]  /*9430*/  IMAD.MOV R141, RZ, RZ, -R141 ;  /* 0x000000ffff8d7224 */ /* 0x000fe200078e0a8d */
[----:B------:R-:W-:Y:S01]  /*9440*/  STL [R1+0x27f8], R7 ;  /* 0x0027f80701007387 */ /* 0x000fe20000100800 */
[C---:B------:R-:W-:Y:S01]  /*9450*/  IMAD R184, R251.reuse, R140, R184 ;  /* 0x0000008cfbb87224 */ /* 0x040fe200078e02b8 */
[----:B------:R-:W-:Y:S01]  /*9460*/  IADD3 R4, R248, 0xd2, RZ ;  /* 0x000000d2f8047810 */ /* 0x000fe20007ffe0ff */
[C---:B------:R-:W-:Y:S01]  /*9470*/  IMAD R147, R251.reuse, R141, R147 ;  /* 0x0000008dfb937224 */ /* 0x040fe200078e0293 */
[----:B------:R-:W-:Y:S01]  /*9480*/  IABS R141, R13 ;  /* 0x0000000d008d7213 */ /* 0x000fe20000000000 */
[----:B------:R-:W-:Y:S01]  /*9490*/  @!P5 IMAD.MOV R99, RZ, RZ, -R99 ;  /* 0x000000ffff63d224 */ /* 0x000fe200078e0a63 */
[----:B------:R-:W-:Y:S01]  /*94a0*/  ISETP.GE.AND P5, PT, R158, RZ, PT ;  /* 0x000000ff9e00720c */ /* 0x000fe20003fa6270 */
[----:B------:R-:W-:Y:S01]  /*94b0*/  @!P6 IMAD.MOV R100, RZ, RZ, -R100 ;  /* 0x000000ffff64e224 */ /* 0x000fe200078e0a64 */
[C---:B------:R-:W-:Y:S01]  /*94c0*/  ISETP.GT.U32.AND P6, PT, R251.reuse, R103, PT ;  /* 0x00000067fb00720c */ /* 0x040fe20003fc4070 */
[--C-:B------:R-:W-:Y:S01]  /*94d0*/  @!P0 IMAD.IADD R102, R102, 0x1, -R251.reuse ;  /* 0x0000000166668824 */ /* 0x100fe200078e0afb */
[----:B------:R-:W-:Y:S01]  /*94e0*/  ISETP.GT.U32.AND P0, PT, R251, R104, PT ;  /* 0x00000068fb00720c */ /* 0x000fe20003f04070 */
[----:B------:R-:W-:Y:S01]  /*94f0*/  @!P4 IMAD.IADD R101, R101, 0x1, -R251 ;  /* 0x000000016565c824 */ /* 0x000fe200078e0afb */
[----:B------:R-:W-:Y:S01]  /*9500*/  ISETP.GE.AND P4, PT, R156, RZ, PT ;  /* 0x000000ff9c00720c */ /* 0x000fe20003f86270 */
[----:B------:R-:W-:Y:S01]  /*9510*/  IMAD.HI.U32 R140, R95, R149, RZ ;  /* 0x000000955f8c7227 */ /* 0x000fe200078e00ff */
[----:B------:R-:W-:Y:S01]  /*9520*/  STL [R1+0x2804], R52 ;  /* 0x0028043401007387 */ /* 0x000fe20000100800 */
[----:B------:R-:W-:-:S02]  /*9530*/  IADD3 R3, R248, 0xd3, RZ ;  /* 0x000000d3f8037810 */ /* 0x000fc40007ffe0ff */
[----:B------:R-:W-:Y:S01]  /*9540*/  IMAD.MOV R140, RZ, RZ, -R140 ;  /* 0x000000ffff8c7224 */ /* 0x000fe200078e0a8c */
[----:B------:R-:W-:Y:S01]  /*9550*/  STL [R1+0x280c], R50 ;  /* 0x00280c3201007387 */ /* 0x000fe20000100800 */
[----:B------:R-:W-:Y:S01]  /*9560*/  @!P5 IMAD.MOV R101, RZ, RZ, -R101 ;  /* 0x000000ffff65d224 */ /* 0x000fe200078e0a65 */
[----:B------:R-:W-:Y:S01]  /*9570*/  ISETP.GT.U32.AND P5, PT, R251, R102, PT ;  /* 0x00000066fb00720c */ /* 0x000fe20003fa4070 */
[--C-:B------:R-:W-:Y:S01]  /*9580*/  @!P6 IMAD.IADD R103, R103, 0x1, -R251.reuse ;  /* 0x000000016767e824 */ /* 0x100fe200078e0afb */
[----:B------:R-:W-:Y:S01]  /*9590*/  STL.64 [R1+0x2c80], R92 ;  /* 0x002c805c01007387 */ /* 0x000fe20000100a00 */
[----:B------:R-:W-:Y:S01]  /*95a0*/  @!P0 IMAD.IADD R104, R104, 0x1, -R251 ;  /* 0x0000000168688824 */ /* 0x000fe200078e0afb */
[----:B------:R-:W-:Y:S01]  /*95b0*/  IABS R156, R27 ;  /* 0x0000001b009c7213 */ /* 0x000fe20000000000 */
[C---:B------:R-:W-:Y:S01]  /*95c0*/  IMAD R149, R251.reuse, R140, R149 ;  /* 0x0000008cfb957224 */ /* 0x040fe200078e0295 */
[----:B------:R-:W-:Y:S01]  /*95d0*/  ISETP.GT.U32.AND P6, PT, R251, R103, PT ;  /* 0x00000067fb00720c */ /* 0x000fe20003fc4070 */
[----:B------:R-:W-:Y:S01]  /*95e0*/  IMAD.HI.U32 R143, R95, R141, RZ ;  /* 0x0000008d5f8f7227 */ /* 0x000fe200078e00ff */
[C---:B------:R-:W-:Y:S01]  /*95f0*/  ISETP.GT.U32.AND P0, PT, R251.reuse, R104, PT ;  /* 0x00000068fb00720c */ /* 0x040fe20003f04070 */
[----:B------:R-:W-:Y:S01]  /*9600*/  STL [R1+0x2814], R30 ;  /* 0x0028141e01007387 */ /* 0x000fe20000100800 */
[----:B------:R-:W-:Y:S01]  /*9610*/  IABS R140, R18 ;  /* 0x00000012008c7213 */ /* 0x000fe20000000000 */
[----:B------:R-:W-:Y:S01]  /*9620*/  IMAD.MOV R143, RZ, RZ, -R143 ;  /* 0x000000ffff8f7224 */ /* 0x000fe200078e0a8f */
[----:B------:R-:W-:Y:S01]  /*9630*/  IABS R158, R3 ;  /* 0x00000003009e7213 */ /* 0x000fe20000000000 */
[----:B------:R-:W-:Y:S01]  /*9640*/  @!P5 IMAD.IADD R102, R102, 0x1, -R251 ;  /* 0x000000016666d824 */ /* 0x000fe200078e0afb */
[----:B------:R-:W-:Y:S01]  /*9650*/  ISETP.GT.U32.AND P5, PT, R251, R105, PT ;  /* 0x00000069fb00720c */ /* 0x000fe20003fa4070 */
[----:B------:R-:W-:Y:S01]  /*9660*/  IMAD.HI.U32 R142, R95, R140, RZ ;  /* 0x0000008c5f8e7227 */ /* 0x000fe200078e00ff */
[----:B------:R-:W-:Y:S01]  /*9670*/  STL.64 [R1+0x2c88], R96 ;  /* 0x002c886001007387 */ /* 0x000fe20000100a00 */
[----:B------:R-:W-:-:S02]  /*9680*/  IABS R183, R4 ;  /* 0x0000000400b77213 */ /* 0x000fc40000000000 */
[--C-:B------:R-:W-:Y:S01]  /*9690*/  @!P6 IMAD.IADD R103, R103, 0x1, -R251.reuse ;  /* 0x000000016767e824 */ /* 0x100fe200078e0afb */
[----:B------:R-:W-:Y:S01]  /*96a0*/  ISETP.GT.U32.AND P6, PT, R251, R106, PT ;  /* 0x0000006afb00720c */ /* 0x000fe20003fc4070 */
[--C-:B------:R-:W-:Y:S01]  /*96b0*/  @!P0 IMAD.IADD R104, R104, 0x1, -R251.reuse ;  /* 0x0000000168688824 */ /* 0x100fe200078e0afb */
[----:B------:R-:W-:Y:S01]  /*96c0*/  ISETP.GE.AND P0, PT, R10, RZ, PT ;  /* 0x000000ff0a00720c */ /* 0x000fe20003f06270 */
[----:B------:R-:W-:Y:S01]  /*96d0*/  @!P4 IMAD.MOV R102, RZ, RZ, -R102 ;  /* 0x000000ffff66c224 */ /* 0x000fe200078e0a66 */
[----:B------:R-:W-:Y:S01]  /*96e0*/  STL [R1+0x27e4], R27 ;  /* 0x0027e41b01007387 */ /* 0x000fe20000100800 */
[----:B------:R-:W-:Y:S01]  /*96f0*/  IMAD.MOV R142, RZ, RZ, -R142 ;  /* 0x000000ffff8e7224 */ /* 0x000fe200078e0a8e */
[----:B------:R-:W-:Y:S01]  /*9700*/  IADD3 R10, R248, 0xd6, RZ ;  /* 0x000000d6f80a7810 */ /* 0x000fe20007ffe0ff */
[----:B------:R-:W-:Y:S01]  /*9710*/  @!P5 IMAD.IADD R105, R105, 0x1, -R251 ;  /* 0x000000016969d824 */ /* 0x000fe200078e0afb */
[----:B------:R-:W-:Y:S01]  /*9720*/  ISETP.GE.AND P5, PT, R2, RZ, PT ;  /* 0x000000ff0200720c */ /* 0x000fe20003fa6270 */
[C---:B------:R-:W-:Y:S01]  /*9730*/  IMAD R140, R251.reuse, R142, R140 ;  /* 0x0000008efb8c7224 */ /* 0x040fe200078e028c */
[----:B------:R-:W-:Y:S01]  /*9740*/  STL [R1+0x27ec], R29 ;  /* 0x0027ec1d01007387 */ /* 0x000fe20000100800 */
[C---:B------:R-:W-:Y:S01]  /*9750*/  IMAD R141, R251.reuse, R143, R141 ;  /* 0x0000008ffb8d7224 */ /* 0x040fe200078e028d */
[----:B------:R-:W-:Y:S01]  /*9760*/  IADD3 R2, R248, 0xd7, RZ ;  /* 0x000000d7f8027810 */ /* 0x000fe20007ffe0ff */
[----:B------:R-:W-:Y:S01]  /*9770*/  @!P6 IMAD.IADD R106, R106, 0x1, -R251 ;  /* 0x000000016a6ae824 */ /* 0x000fe200078e0afb */
[C---:B------:R-:W-:Y:S01]  /*9780*/  ISETP.GT.U32.AND P6, PT, R251.reuse, R105, PT ;  /* 0x00000069fb00720c */ /* 0x040fe20003fc4070 */
[----:B------:R-:W-:Y:S01]  /*9790*/  @!P0 IMAD.MOV R103, RZ, RZ, -R103 ;  /* 0x000000ffff678224 */ /* 0x000fe200078e0a67 */
[C---:B------:R-:W-:Y:S01]  /*97a0*/  ISETP.GT.U32.AND P0, PT, R251.reuse, R107, PT ;  /* 0x0000006bfb00720c */ /* 0x040fe20003f04070 */
[----:B------:R-:W-:Y:S01]  /*97b0*/  STL [R1+0x27f4], R4 ;  /* 0x0027f40401007387 */ /* 0x000fe20000100800 */
[----:B------:R-:W-:Y:S01]  /*97c0*/  ISETP.GT.U32.AND P4, PT, R251, R106, PT ;  /* 0x0000006afb00720c */ /* 0x000fe20003f84070 */
[----:B------:R-:W-:Y:S01]  /*97d0*/  IMAD.HI.U32 R142, R95, R151, RZ ;  /* 0x000000975f8e7227 */ /* 0x000fe200078e00ff */
[----:B------:R-:W-:Y:S01]  /*97e0*/  IABS R191, R10 ;  /* 0x0000000a00bf7213 */ /* 0x000fe20000000000 */
[----:B------:R-:W-:Y:S01]  /*97f0*/  STL [R1+0x27fc], R3 ;  /* 0x0027fc0301007387 */ /* 0x000fe20000100800 */
[----:B------:R-:W-:Y:S01]  /*9800*/  IABS R179, R2 ;  /* 0x0000000200b37213 */ /* 0x000fe20000000000 */
[----:B------:R-:W-:Y:S01]  /*9810*/  @!P5 IMAD.MOV R104, RZ, RZ, -R104 ;  /* 0x000000ffff68d224 */ /* 0x000fe200078e0a68 */
[----:B------:R-:W-:Y:S01]  /*9820*/  ISETP.GE.AND P5, PT, R167, RZ, PT ;  /* 0x000000ffa700720c */ /* 0x000fe20003fa6270 */
[----:B------:R-:W-:Y:S01]  /*9830*/  STL.64 [R1+0x2c90], R98 ;  /* 0x002c906201007387 */ /* 0x000fe20000100a00 */
[----:B------:R-:W-:-:S03]  /*9840*/  IMAD.HI.U32 R143, R95, R153, RZ ;  /* 0x000000995f8f7227 */ /* 0x000fc600078e00ff */
[----:B------:R-:W-:Y:S01]  /*9850*/  STL [R1+0x2800], R43 ;  /* 0x0028002b01007387 */ /* 0x000fe20000100800 */
[--C-:B------:R-:W-:Y:S01]  /*9860*/  @!P6 IMAD.IADD R105, R105, 0x1, -R251.reuse ;  /* 0x000000016969e824 */ /* 0x100fe200078e0afb */
[----:B------:R-:W-:Y:S01]  /*9870*/  ISETP.GT.U32.AND P6, PT, R251, R108, PT ;  /* 0x0000006cfb00720c */ /* 0x000fe20003fc4070 */
[--C-:B------:R-:W-:Y:S01]  /*9880*/  @!P0 IMAD.IADD R107, R107, 0x1, -R251.reuse ;  /* 0x000000016b6b8824 */ /* 0x100fe200078e0afb */
[----:B------:R-:W-:Y:S01]  /*9890*/  ISETP.GE.AND P0, PT, R21, RZ, PT ;  /* 0x000000ff1500720c */ /* 0x000fe20003f06270 */
[----:B------:R-:W-:Y:S01]  /*98a0*/  @!P4 IMAD.IADD R106, R106, 0x1, -R251 ;  /* 0x000000016a6ac824 */ /* 0x000fe200078e0afb */
[C---:B------:R-:W-:Y:S01]  /*98b0*/  ISETP.GT.U32.AND P4, PT, R251.reuse, R109, PT ;  /* 0x0000006dfb00720c */ /* 0x040fe20003f84070 */
[----:B------:R-:W-:Y:S01]  /*98c0*/  STL.64 [R1+0x2c98], R100 ;  /* 0x002c986401007387 */ /* 0x000fe20000100a00 */
[----:B------:R-:W-:Y:S01]  /*98d0*/  @!P5 IMAD.MOV R105, RZ, RZ, -R105 ;  /* 0x000000ffff69d224 */ /* 0x000fe200078e0a69 */
[----:B------:R-:W-:Y:S01]  /*98e0*/  ISETP.GT.U32.AND P5, PT, R251, R107, PT ;  /* 0x0000006bfb00720c */ /* 0x000fe20003fa4070 */
[----:B------:R-:W-:Y:S01]  /*98f0*/  IMAD.MOV R142, RZ, RZ, -R142 ;  /* 0x000000ffff8e7224 */ /* 0x000fe200078e0a8e */
[----:B------:R-:W-:Y:S01]  /*9900*/  STL [R1+0x27d0], R41 ;  /* 0x0027d02901007387 */ /* 0x000fe20000100800 */
[----:B------:R-:W-:Y:S01]  /*9910*/  IADD3 R21, R248, 0xd9, RZ ;  /* 0x000000d9f8157810 */ /* 0x000fe20007ffe0ff */
[----:B------:R-:W-:-:S02]  /*9920*/  IMAD.MOV R143, RZ, RZ, -R143 ;  /* 0x000000ffff8f7224 */ /* 0x000fc400078e0a8f */
[--C-:B------:R-:W-:Y:S01]  /*9930*/  @!P6 IMAD.IADD R108, R108, 0x1, -R251.reuse ;  /* 0x000000016c6ce824 */ /* 0x100fe200078e0afb */
[----:B------:R-:W-:Y:S01]  /*9940*/  STL [R1+0x27d4], R10 ;  /* 0x0027d40a01007387 */ /* 0x000fe20000100800 */
[----:B------:R-:W-:Y:S01]  /*9950*/  @!P0 IMAD.MOV R106, RZ, RZ, -R106 ;  /* 0x000000ffff6a8224 */ /* 0x000fe200078e0a6a */
[----:B------:R-:W-:Y:S01]  /*9960*/  ISETP.GT.U32.AND P0, PT, R251, R110, PT ;  /* 0x0000006efb00720c */ /* 0x000fe20003f04070 */
[--C-:B------:R-:W-:Y:S01]  /*9970*/  @!P4 IMAD.IADD R109, R109, 0x1, -R251.reuse ;  /* 0x000000016d6dc824 */ /* 0x100fe200078e0afb */
[----:B------:R-:W-:Y:S01]  /*9980*/  ISETP.GT.U32.AND P6, PT, R251, R108, PT ;  /* 0x0000006cfb00720c */ /* 0x000fe20003fc4070 */
[----:B------:R-:W-:Y:S01]  /*9990*/  STL.64 [R1+0x2ca0], R102 ;  /* 0x002ca06601007387 */ /* 0x000fe20000100a00 */
[----:B------:R-:W-:Y:S01]  /*99a0*/  @!P5 IMAD.IADD R107, R107, 0x1, -R251 ;  /* 0x000000016b6bd824 */ /* 0x000fe200078e0afb */
[C---:B------:R-:W-:Y:S01]  /*99b0*/  ISETP.GT.U32.AND P5, PT, R251.reuse, R111, PT ;  /* 0x0000006ffb00720c */ /* 0x040fe20003fa4070 */
[C---:B------:R-:W-:Y:S01]  /*99c0*/  IMAD R151, R251.reuse, R142, R151 ;  /* 0x0000008efb977224 */ /* 0x040fe200078e0297 */
[----:B------:R-:W-:Y:S01]  /*99d0*/  ISETP.GT.U32.AND P4, PT, R251, R109, PT ;  /* 0x0000006dfb00720c */ /* 0x000fe20003f84070 */
[----:B------:R-:W-:Y:S01]  /*99e0*/  STL [R1+0x27dc], R2 ;  /* 0x0027dc0201007387 */ /* 0x000fe20000100800 */
[----:B------:R-:W-:Y:S01]  /*99f0*/  IMAD.HI.U32 R144, R95, R185, RZ ;  /* 0x000000b95f907227 */ /* 0x000fe200078e00ff */
[----:B------:R-:W-:-:S02]  /*9a00*/  IABS R142, R38 ;  /* 0x00000026008e7213 */ /* 0x000fc40000000000 */
[----:B------:R-:W-:Y:S01]  /*9a10*/  STL.64 [R1+0x2ca8], R104 ;  /* 0x002ca86801007387 */ /* 0x000fe20000100a00 */
[--C-:B------:R-:W-:Y:S01]  /*9a20*/  @!P0 IMAD.IADD R110, R110, 0x1, -R251.reuse ;  /* 0x000000016e6e8824 */ /* 0x100fe200078e0afb */
[----:B------:R-:W-:Y:S01]  /*9a30*/  ISETP.GE.AND P0, PT, R164, RZ, PT ;  /* 0x000000ffa400720c */ /* 0x000fe20003f06270 */
[--C-:B------:R-:W-:Y:S01]  /*9a40*/  @!P6 IMAD.IADD R108, R108, 0x1, -R251.reuse ;  /* 0x000000016c6ce824 */ /* 0x100fe200078e0afb */
[----:B------:R-:W-:Y:S01]  /*9a50*/  ISETP.GE.AND P6, PT, R17, RZ, PT ;  /* 0x000000ff1100720c */ /* 0x000fe20003fc6270 */
[----:B------:R-:W-:Y:S01]  /*9a60*/  STL [R1+0x27c4], R37 ;  /* 0x0027c42501007387 */ /* 0x000fe20000100800 */
[--C-:B------:R-:W-:Y:S01]  /*9a70*/  @!P5 IMAD.IADD R111, R111, 0x1, -R251.reuse ;  /* 0x000000016f6fd824 */ /* 0x100fe200078e0afb */
[----:B------:R-:W-:Y:S01]  /*9a80*/  ISETP.GT.U32.AND P5, PT, R251, R110, PT ;  /* 0x0000006efb00720c */ /* 0x000fe20003fa4070 */
[----:B------:R-:W-:Y:S01]  /*9a90*/  @!P4 IMAD.IADD R109, R109, 0x1, -R251 ;  /* 0x000000016d6dc824 */ /* 0x000fe200078e0afb */
[----:B------:R-:W-:Y:S01]  /*9aa0*/  ISETP.GE.AND P4, PT, R166, RZ, PT ;  /* 0x000000ffa600720c */ /* 0x000fe20003f86270 */
[----:B------:R-:W-:Y:S01]  /*9ab0*/  STL [R1+0x27c8], R21 ;  /* 0x0027c81501007387 */ /* 0x000fe20000100800 */
[----:B------:R-:W-:Y:S01]  /*9ac0*/  IADD3 R17, R248, 0xda, RZ ;  /* 0x000000daf8117810 */ /* 0x000fe20007ffe0ff */
[C---:B------:R-:W-:Y:S01]  /*9ad0*/  IMAD R153, R251.reuse, R143, R153 ;  /* 0x0000008ffb997224 */ /* 0x040fe200078e0299 */
[----:B------:R-:W-:Y:S01]  /*9ae0*/  IABS R182, R21 ;  /* 0x0000001500b67213 */ /* 0x000fe20000000000 */
[----:B------:R-:W-:Y:S01]  /*9af0*/  IMAD.MOV R144, RZ, RZ, -R144 ;  /* 0x000000ffff907224 */ /* 0x000fe200078e0a90 */
[----:B------:R-:W-:Y:S01]  /*9b00*/  IABS R176, R17 ;  /* 0x0000001100b07213 */ /* 0x000fe20000000000 */
[----:B------:R-:W-:Y:S01]  /*9b10*/  @!P0 IMAD.MOV R109, RZ, RZ, -R109 ;  /* 0x000000ffff6d8224 */ /* 0x000fe200078e0a6d */
[C---:B------:R-:W-:Y:S01]  /*9b20*/  ISETP.GT.U32.AND P0, PT, R251.reuse, R112, PT ;  /* 0x00000070fb00720c */ /* 0x040fe20003f04070 */
[----:B------:R-:W-:Y:S01]  /*9b30*/  @!P6 IMAD.MOV R107, RZ, RZ, -R107 ;  /* 0x000000ffff6be224 */ /* 0x000fe200078e0a6b */
[C---:B------:R-:W-:Y:S01]  /*9b40*/  ISETP.GT.U32.AND P6, PT, R251.reuse, R111, PT ;  /* 0x0000006ffb00720c */ /* 0x040fe20003fc4070 */
[----:B------:R-:W-:Y:S01]  /*9b50*/  @!P5 IMAD.IADD R110, R110, 0x1, -R251 ;  /* 0x000000016e6ed824 */ /* 0x000fe200078e0afb */
[C---:B------:R-:W-:Y:S01]  /*9b60*/  ISETP.GT.U32.AND P5, PT, R251.reuse, R113, PT ;  /* 0x00000071fb00720c */ /* 0x040fe20003fa4070 */
[----:B------:R-:W-:Y:S01]  /*9b70*/  @!P4 IMAD.MOV R108, RZ, RZ, -R108 ;  /* 0x000000ffff6cc224 */ /* 0x000fe200078e0a6c */
[----:B------:R-:W-:Y:S01]  /*9b80*/  ISETP.GE.AND P4, PT, R12, RZ, PT ;  /* 0x000000ff0c00720c */ /* 0x000fe20003f86270 */
[----:B------:R-:W-:Y:S01]  /*9b90*/  STL [R1+0x27cc], R17 ;  /* 0x0027cc1101007387 */ /* 0x000fe20000100800 */
[----:B------:R-:W-:Y:S01]  /*9ba0*/  IADD3 R12, R248, 0xdb, RZ ;  /* 0x000000dbf80c7810 */ /* 0x000fe20007ffe0ff */
[----:B------:R-:W-:Y:S01]  /*9bb0*/  IMAD R185, R251, R144, R185 ;  /* 0x00000090fbb97224 */ /* 0x000fe200078e02b9 */
[----:B------:R-:W-:Y:S01]  /*9bc0*/  IABS R166, R36 ;  /* 0x0000002400a67213 */ /* 0x000fe20000000000 */
[----:B------:R-:W-:Y:S01]  /*9bd0*/  STL.64 [R1+0x2cb0], R106 ;  /* 0x002cb06a01007387 */ /* 0x000fe20000100a00 */
[----:B------:R-:W-:Y:S01]  /*9be0*/  IMAD.HI.U32 R143, R95, R142, RZ ;  /* 0x0000008e5f8f7227 */ /* 0x000fe200078e00ff */
[----:B------:R-:W-:-:S02]  /*9bf0*/  IABS R164, R12 ;  /* 0x0000000c00a47213 */ /* 0x000fc40000000000 */
[----:B------:R-:W-:Y:S01]  /*9c00*/  STL.64 [R1+0x2cb8], R108 ;  /* 0x002cb86c01007387 */ /* 0x000fe20000100a00 */
[--C-:B------:R-:W-:Y:S01]  /*9c10*/  @!P6 IMAD.IADD R111, R111, 0x1, -R251.reuse ;  /* 0x000000016f6fe824 */ /* 0x100fe200078e0afb */
[----:B------:R-:W-:Y:S01]  /*9c20*/  ISETP.GT.U32.AND P6, PT, R251, R114, PT ;  /* 0x00000072fb00720c */ /* 0x000fe20003fc4070 */
[--C-:B------:R-:W-:Y:S01]  /*9c30*/  @!P0 IMAD.IADD R112, R112, 0x1, -R251.reuse ;  /* 0x0000000170708824 */ /* 0x100fe200078e0afb */
[----:B------:R-:W-:Y:S01]  /*9c40*/  ISETP.GE.AND P0, PT, R20, RZ, PT ;  /* 0x000000ff1400720c */ /* 0x000fe20003f06270 */
[----:B------:R-:W-:Y:S01]  /*9c50*/  @!P5 IMAD.IADD R113, R113, 0x1, -R251 ;  /* 0x000000017171d824 */ /* 0x000fe200078e0afb */
[----:B------:R-:W-:Y:S01]  /*9c60*/  IADD3 R20, R248, 0xdd, RZ ;  /* 0x000000ddf8147810 */ /* 0x000fe20007ffe0ff */
[----:B------:R-:W-:Y:S01]  /*9c70*/  @!P4 IMAD.MOV R110, RZ, RZ, -R110 ;  /* 0x000000ffff6ec224 */ /* 0x000fe200078e0a6e */
[C---:B------:R-:W-:Y:S01]  /*9c80*/  ISETP.GT.U32.AND P5, PT, R251.reuse, R112, PT ;  /* 0x00000070fb00720c */ /* 0x040fe20003fa4070 */
[----:B------:R-:W-:Y:S01]  /*9c90*/  STL [R1+0x27c0], R12 ;  /* 0x0027c00c01007387 */ /* 0x000fe20000100800 */
[----:B------:R-:W-:Y:S01]  /*9ca0*/  ISETP.GT.U32.AND P4, PT, R251, R113, PT ;  /* 0x00000071fb00720c */ /* 0x000fe20003f84070 */
[----:B------:R-:W-:Y:S01]  /*9cb0*/  IMAD.MOV R143, RZ, RZ, -R143 ;  /* 0x000000ffff8f7224 */ /* 0x000fe200078e0a8f */
[----:B------:R-:W-:Y:S01]  /*9cc0*/  IABS R175, R20 ;  /* 0x0000001400af7213 */ /* 0x000fe20000000000 */
[----:B------:R-:W-:-:S04]  /*9cd0*/  IMAD.HI.U32 R148, R95, R152, RZ ;  /* 0x000000985f947227 */ /* 0x000fc800078e00ff */
[----:B------:R-:W-:Y:S02]  /*9ce0*/  @!P6 IMAD.IADD R114, R114, 0x1, -R251 ;  /* 0x000000017272e824 */ /* 0x000fe400078e0afb */
[----:B------:R-:W-:Y:S01]  /*9cf0*/  @!P0 IMAD.MOV R111, RZ, RZ, -R111 ;  /* 0x000000ffff6f8224 */ /* 0x000fe200078e0a6f */
[C---:B------:R-:W-:Y:S01]  /*9d00*/  ISETP.GT.U32.AND P0, PT, R251.reuse, R115, PT ;  /* 0x00000073fb00720c */ /* 0x040fe20003f04070 */
[--C-:B------:R-:W-:Y:S01]  /*9d10*/  @!P5 IMAD.IADD R112, R112, 0x1, -R251.reuse ;  /* 0x000000017070d824 */ /* 0x100fe200078e0afb */
[----:B------:R-:W-:Y:S01]  /*9d20*/  ISETP.GT.U32.AND P6, PT, R251, R114, PT ;  /* 0x00000072fb00720c */ /* 0x000fe20003fc4070 */
[----:B------:R-:W-:Y:S01]  /*9d30*/  @!P4 IMAD.IADD R113, R113, 0x1, -R251 ;  /* 0x000000017171c824 */ /* 0x000fe200078e0afb */
[----:B------:R-:W-:Y:S01]  /*9d40*/  ISETP.GT.U32.AND P5, PT, R251, R116, PT ;  /* 0x00000074fb00720c */ /* 0x000fe20003fa4070 */
[----:B------:R-:W-:Y:S01]  /*9d50*/  STL.64 [R1+0x2cc0], R110 ;  /* 0x002cc06e01007387 */ /* 0x000fe20000100a00 */
[----:B------:R-:W-:Y:S01]  /*9d60*/  ISETP.GE.AND P4, PT, R165, RZ, PT ;  /* 0x000000ffa500720c */ /* 0x000fe20003f86270 */
[----:B------:R-:W-:-:S02]  /*9d70*/  IMAD R142, R251, R143, R142 ;  /* 0x0000008ffb8e7224 */ /* 0x000fc400078e028e */
[----:B------:R-:W-:Y:S01]  /*9d80*/  STL [R1+0x27b4], R42 ;  /* 0x0027b42a01007387 */ /* 0x000fe20000100800 */
[----:B------:R-:W-:Y:S02]  /*9d90*/  IMAD.MOV R148, RZ, RZ, -R148 ;  /* 0x000000ffff947224 */ /* 0x000fe400078e0a94 */
[----:B------:R-:W-:Y:S01]  /*9da0*/  IMAD.HI.U32 R144, R95, R196, RZ ;  /* 0x000000c45f907227 */ /* 0x000fe200078e00ff */
[----:B------:R-:W-:Y:S03]  /*9db0*/  STL [R1+0x27bc], R20 ;  /* 0x0027bc1401007387 */ /* 0x000fe60000100800 */
[--C-:B------:R-:W-:Y:S01]  /*9dc0*/  @!P6 IMAD.IADD R114, R114, 0x1, -R251.reuse ;  /* 0x000000017272e824 */ /* 0x100fe200078e0afb */
[----:B------:R-:W-:Y:S01]  /*9dd0*/  ISETP.GT.U32.AND P6, PT, R251, R117, PT ;  /* 0x00000075fb00720c */ /* 0x000fe20003fc4070 */
[--C-:B------:R-:W-:Y:S01]  /*9de0*/  @!P5 IMAD.IADD R116, R116, 0x1, -R251.reuse ;  /* 0x000000017474d824 */ /* 0x100fe200078e0afb */
[----:B------:R-:W-:Y:S01]  /*9df0*/  ISETP.GE.AND P5, PT, R9, RZ, PT ;  /* 0x000000ff0900720c */ /* 0x000fe20003fa6270 */
[----:B------:R-:W-:Y:S01]  /*9e00*/  @!P0 IMAD.IADD R115, R115, 0x1, -R251 ;  /* 0x0000000173738824 */ /* 0x000fe200078e0afb */
[----:B------:R-:W-:Y:S01]  /*9e10*/  ISETP.GE.AND P0, PT, R35, RZ, PT ;  /* 0x000000ff2300720c */ /* 0x000fe20003f06270 */
[----:B------:R-:W-:Y:S01]  /*9e20*/  @!P4 IMAD.MOV R112, RZ, RZ, -R112 ;  /* 0x000000ffff70c224 */ /* 0x000fe200078e0a70 */
[C---:B------:R-:W-:Y:S01]  /*9e30*/  IADD3 R9, R248.reuse, 0xdf, RZ ;  /* 0x000000dff8097810 */ /* 0x040fe20007ffe0ff */
[C---:B------:R-:W-:Y:S01]  /*9e40*/  IMAD R152, R251.reuse, R148, R152 ;  /* 0x00000094fb987224 */ /* 0x040fe200078e0298 */
[----:B------:R-:W-:Y:S01]  /*9e50*/  ISETP.GT.U32.AND P4, PT, R251, R115, PT ;  /* 0x00000073fb00720c */ /* 0x000fe20003f84070 */
[----:B------:R-:W-:Y:S01]  /*9e60*/  IMAD.MOV R144, RZ, RZ, -R144 ;  /* 0x000000ffff907224 */ /* 0x000fe200078e0a90 */
[----:B------:R-:W-:Y:S01]  /*9e70*/  IADD3 R35, R248, 0xe1, RZ ;  /* 0x000000e1f8237810 */ /* 0x000fe20007ffe0ff */
[----:B------:R-:W-:Y:S01]  /*9e80*/  IMAD.HI.U32 R143, R95, R195, RZ ;  /* 0x000000c35f8f7227 */ /* 0x000fe200078e00ff */
[----:B------:R-:W-:-:S02]  /*9e90*/  IABS R165, R9 ;  /* 0x0000000900a57213 */ /* 0x000fc40000000000 */
[----:B------:R-:W-:Y:S01]  /*9ea0*/  IABS R168, R35 ;  /* 0x0000002300a87213 */ /* 0x000fe20000000000 */
[----:B------:R-:W-:Y:S01]  /*9eb0*/  @!P6 IMAD.IADD R117, R117, 0x1, -R251 ;  /* 0x000000017575e824 */ /* 0x000fe200078e0afb */
[C---:B------:R-:W-:Y:S01]  /*9ec0*/  ISETP.GT.U32.AND P6, PT, R251.reuse, R116, PT ;  /* 0x00000074fb00720c */ /* 0x040fe20003fc4070 */
[----:B------:R-:W-:Y:S02]  /*9ed0*/  @!P0 IMAD.MOV R113, RZ, RZ, -R113 ;  /* 0x000000ffff718224 */ /* 0x000fe400078e0a71 */
[----:B------:R-:W-:Y:S01]  /*9ee0*/  @!P5 IMAD.MOV R114, RZ, RZ, -R114 ;  /* 0x000000ffff72d224 */ /* 0x000fe200078e0a72 */
        /* <DEDUP_REMOVED lines=8> */
[--C-:B------:R-:W-:Y:S01]  /*9f70*/  @!P6 IMAD.IADD R116, R116, 0x1, -R251.reuse ;  /* 0x000000017474e824 */ /* 0x100fe200078e0afb */
[----:B------:R-:W-:Y:S01]  /*9f80*/  ISETP.GT.U32.AND P6, PT, R251, R119, PT ;  /* 0x00000077fb00720c */ /* 0x000fe20003fc4070 */
[----:B------:R-:W-:Y:S01]  /*9f90*/  STL [R1+0x27a8], R9 ;  /* 0x0027a80901007387 */ /* 0x000fe20000100800 */
[--C-:B------:R-:W-:Y:S01]  /*9fa0*/  @!P0 IMAD.IADD R117, R117, 0x1, -R251.reuse ;  /* 0x0000000175758824 */ /* 0x100fe200078e0afb */
[----:B------:R-:W-:Y:S01]  /*9fb0*/  ISETP.GE.AND P0, PT, R162, RZ, PT ;  /* 0x000000ffa200720c */ /* 0x000fe20003f06270 */
[----:B------:R-:W-:Y:S01]  /*9fc0*/  @!P5 IMAD.IADD R118, R118, 0x1, -R251 ;  /* 0x000000017676d824 */ /* 0x000fe200078e0afb */
[----:B------:R-:W-:Y:S01]  /*9fd0*/  ISETP.GE.AND P5, PT, R40, RZ, PT ;  /* 0x000000ff2800720c */ /* 0x000fe20003fa6270 */
[----:B------:R-:W-:Y:S01]  /*9fe0*/  @!P4 IMAD.MOV R115, RZ, RZ, -R115 ;  /* 0x000000ffff73c224 */ /* 0x000fe200078e0a73 */
[----:B------:R-:W-:Y:S01]  /*9ff0*/  STL [R1+0x27ac], R51 ;  /* 0x0027ac3301007387 */ /* 0x000fe20000100800 */
[----:B------:R-:W-:Y:S01]  /*a000*/  IADD3 R40, R248, 0xe4, RZ ;  /* 0x000000e4f8287810 */ /* 0x000fe20007ffe0ff */
[C---:B------:R-:W-:Y:S01]  /*a010*/  IMAD R195, R251.reuse, R143, R195 ;  /* 0x0000008ffbc37224 */ /* 0x040fe200078e02c3 */
[----:B------:R-:W-:Y:S01]  /*a020*/  ISETP.GT.U32.AND P4, PT, R251, R118, PT ;  /* 0x00000076fb00720c */ /* 0x000fe20003f84070 */
[----:B------:R-:W-:Y:S01]  /*a030*/  STL [R1+0x27b8], R35 ;  /* 0x0027b82301007387 */ /* 0x000fe20000100800 */
[----:B------:R-:W-:Y:S01]  /*a040*/  IMAD.HI.U32 R150, R95, R154, RZ ;  /* 0x0000009a5f967227 */ /* 0x000fe200078e00ff */
[----:B------:R-:W-:-:S02]  /*a050*/  IABS R174, R40 ;  /* 0x0000002800ae7213 */ /* 0x000fc40000000000 */
[----:B------:R-:W-:Y:S01]  /*a060*/  STL.64 [R1+0x2cd0], R114 ;  /* 0x002cd07201007387 */ /* 0x000fe20000100a00 */
[----:B------:R-:W-:Y:S02]  /*a070*/  @!P6 IMAD.IADD R119, R119, 0x1, -R251 ;  /* 0x000000017777e824 */ /* 0x000fe400078e0afb */
[----:B------:R-:W-:Y:S01]  /*a080*/  @!P0 IMAD.MOV R116, RZ, RZ, -R116 ;  /* 0x000000ffff748224 */ /* 0x000fe200078e0a74 */
[C---:B------:R-:W-:Y:S01]  /*a090*/  ISETP.GT.U32.AND P0, PT, R251.reuse, R120, PT ;  /* 0x00000078fb00720c */ /* 0x040fe20003f04070 */
[----:B------:R-:W-:Y:S01]  /*a0a0*/  @!P5 IMAD.MOV R117, RZ, RZ, -R117 ;  /* 0x000000ffff75d224 */ /* 0x000fe200078e0a75 */
[C---:B------:R-:W-:Y:S01]  /*a0b0*/  ISETP.GT.U32.AND P6, PT, R251.reuse, R119, PT ;  /* 0x00000077fb00720c */ /* 0x040fe20003fc4070 */
[----:B------:R-:W-:Y:S01]  /*a0c0*/  IMAD.MOV R150, RZ, RZ, -R150 ;  /* 0x000000ffff967224 */ /* 0x000fe200078e0a96 */
[C---:B------:R-:W-:Y:S01]  /*a0d0*/  ISETP.GT.U32.AND P5, PT, R251.reuse, R121, PT ;  /* 0x00000079fb00720c */ /* 0x040fe20003fa4070 */
[----:B------:R-:W-:Y:S01]  /*a0e0*/  @!P4 IMAD.IADD R118, R118, 0x1, -R251 ;  /* 0x000000017676c824 */ /* 0x000fe200078e0afb */
[C---:B------:R-:W-:Y:S01]  /*a0f0*/  ISETP.GT.U32.AND P4, PT, R251.reuse, R122, PT ;  /* 0x0000007afb00720c */ /* 0x040fe20003f84070 */
[----:B------:R-:W-:Y:S01]  /*a100*/  STL.64 [R1+0x2cd8], R116 ;  /* 0x002cd87401007387 */ /* 0x000fe20000100a00 */
[----:B------:R-:W-:-:S02]  /*a110*/  IMAD R154, R251, R150, R154 ;  /* 0x00000096fb9a7224 */ /* 0x000fc400078e029a */
[----:B------:R-:W-:-:S04]  /*a120*/  IMAD.HI.U32 R148, R95, R157, RZ ;  /* 0x0000009d5f947227 */ /* 0x000fc800078e00ff */
[--C-:B------:R-:W-:Y:S01]  /*a130*/  @!P0 IMAD.IADD R120, R120, 0x1, -R251.reuse ;  /* 0x0000000178788824 */ /* 0x100fe200078e0afb */
[----:B------:R-:W-:Y:S01]  /*a140*/  ISETP.GE.AND P0, PT, R14, RZ, PT ;  /* 0x000000ff0e00720c */ /* 0x000fe20003f06270 */
[--C-:B------:R-:W-:Y:S01]  /*a150*/  @!P6 IMAD.IADD R119, R119, 0x1, -R251.reuse ;  /* 0x000000017777e824 */ /* 0x100fe200078e0afb */
[----:B------:R-:W-:Y:S01]  /*a160*/  ISETP.GE.AND P6, PT, R34, RZ, PT ;  /* 0x000000ff2200720c */ /* 0x000fe20003fc6270 */
[--C-:B------:R-:W-:Y:S01]  /*a170*/  @!P5 IMAD.IADD R121, R121, 0x1, -R251.reuse ;  /* 0x000000017979d824 */ /* 0x100fe200078e0afb */
[----:B------:R-:W-:Y:S01]  /*a180*/  ISETP.GT.U32.AND P5, PT, R251, R120, PT ;  /* 0x00000078fb00720c */ /* 0x000fe20003fa4070 */
[----:B------:R-:W-:Y:S01]  /*a190*/  @!P4 IMAD.IADD R122, R122, 0x1, -R251 ;  /* 0x000000017a7ac824 */ /* 0x000fe200078e0afb */
[C---:B------:R-:W-:Y:S01]  /*a1a0*/  IADD3 R14, R248.reuse, 0xe2, RZ ;  /* 0x000000e2f80e7810 */ /* 0x040fe20007ffe0ff */
[----:B------:R-:W-:Y:S01]  /*a1b0*/  IMAD.MOV R148, RZ, RZ, -R148 ;  /* 0x000000ffff947224 */ /* 0x000fe200078e0a94 */
[----:B------:R-:W-:Y:S01]  /*a1c0*/  IADD3 R34, R248, 0xe3, RZ ;  /* 0x000000e3f8227810 */ /* 0x000fe20007ffe0ff */
[----:B------:R-:W-:Y:S01]  /*a1d0*/  IMAD.HI.U32 R144, R95, R169, RZ ;  /* 0x000000a95f907227 */ /* 0x000fe200078e00ff */
[----:B------:R-:W-:-:S02]  /*a1e0*/  ISETP.GT.U32.AND P4, PT, R251, R122, PT ;  /* 0x0000007afb00720c */ /* 0x000fc40003f84070 */
[----:B------:R-:W-:Y:S01]  /*a1f0*/  IABS R190, R34 ;  /* 0x0000002200be7213 */ /* 0x000fe20000000000 */
[----:B------:R-:W-:Y:S01]  /*a200*/  @!P0 IMAD.MOV R119, RZ, RZ, -R119 ;  /* 0x000000ffff778224 */ /* 0x000fe200078e0a77 */
[C---:B------:R-:W-:Y:S01]  /*a210*/  ISETP.GT.U32.AND P0, PT, R251.reuse, R123, PT ;  /* 0x0000007bfb00720c */ /* 0x040fe20003f04070 */
[----:B------:R-:W-:Y:S01]  /*a220*/  @!P6 IMAD.MOV R118, RZ, RZ, -R118 ;  /* 0x000000ffff76e224 */ /* 0x000fe200078e0a76 */
[----:B------:R-:W-:Y:S01]  /*a230*/  ISETP.GT.U32.AND P6, PT, R251, R121, PT ;  /* 0x00000079fb00720c */ /* 0x000fe20003fc4070 */
[----:B------:R-:W-:Y:S01]  /*a240*/  @!P5 IMAD.IADD R120, R120, 0x1, -R251 ;  /* 0x000000017878d824 */ /* 0x000fe200078e0afb */
[----:B------:R-:W-:Y:S01]  /*a250*/  ISETP.GE.AND P5, PT, R161, RZ, PT ;  /* 0x000000ffa100720c */ /* 0x000fe20003fa6270 */
[C---:B------:R-:W-:Y:S01]  /*a260*/  IMAD R157, R251.reuse, R148, R157 ;  /* 0x00000094fb9d7224 */ /* 0x040fe200078e029d */
[----:B------:R-:W-:Y:S01]  /*a270*/  STL.64 [R1+0x2ce0], R118 ;  /* 0x002ce07601007387 */ /* 0x000fe20000100a00 */
[----:B------:R-:W-:Y:S02]  /*a280*/  IMAD.MOV R144, RZ, RZ, -R144 ;  /* 0x000000ffff907224 */ /* 0x000fe400078e0a90 */
[----:B------:R-:W-:Y:S01]  /*a290*/  @!P4 IMAD.IADD R122, R122, 0x1, -R251 ;  /* 0x000000017a7ac824 */ /* 0x000fe200078e0afb */
[----:B------:R-:W-:Y:S01]  /*a2a0*/  ISETP.GE.AND P4, PT, R160, RZ, PT ;  /* 0x000000ffa000720c */ /* 0x000fe20003f86270 */
[----:B------:R-:W-:Y:S01]  /*a2b0*/  STL [R1+0x2790], R14 ;  /* 0x0027900e01007387 */ /* 0x000fe20000100800 */
[----:B------:R-:W-:-:S02]  /*a2c0*/  IMAD R169, R251, R144, R169 ;  /* 0x00000090fba97224 */ /* 0x000fc400078e02a9 */
[--C-:B------:R-:W-:Y:S01]  /*a2d0*/  @!P0 IMAD.IADD R123, R123, 0x1, -R251.reuse ;  /* 0x000000017b7b8824 */ /* 0x100fe200078e0afb */
[----:B------:R-:W-:Y:S01]  /*a2e0*/  ISETP.GE.AND P0, PT, R39, RZ, PT ;  /* 0x000000ff2700720c */ /* 0x000fe20003f06270 */
[----:B------:R-:W-:Y:S01]  /*a2f0*/  @!P6 IMAD.IADD R121, R121, 0x1, -R251 ;  /* 0x000000017979e824 */ /* 0x000fe200078e0afb */
[C---:B------:R-:W-:Y:S01]  /*a300*/  ISETP.GT.U32.AND P6, PT, R251.reuse, R124, PT ;  /* 0x0000007cfb00720c */ /* 0x040fe20003fc4070 */
[----:B------:R-:W-:Y:S01]  /*a310*/  @!P5 IMAD.MOV R120, RZ, RZ, -R120 ;  /* 0x000000ffff78d224 */ /* 0x000fe200078e0a78 */
[----:B------:R-:W-:Y:S01]  /*a320*/  ISETP.GT.U32.AND P5, PT, R251, R125, PT ;  /* 0x0000007dfb00720c */ /* 0x000fe20003fa4070 */
[----:B------:R-:W-:Y:S01]  /*a330*/  STL [R1+0x2794], R34 ;  /* 0x0027942201007387 */ /* 0x000fe20000100800 */
[----:B------:R-:W-:Y:S01]  /*a340*/  IADD3 R39, R248, 0xe5, RZ ;  /* 0x000000e5f8277810 */ /* 0x000fe20007ffe0ff */
[----:B------:R-:W-:Y:S02]  /*a350*/  IMAD.HI.U32 R159, R95, R156, RZ ;  /* 0x0000009c5f9f7227 */ /* 0x000fe400078e00ff */
[----:B------:R-:W-:Y:S01]  /*a360*/  STL [R1+0x279c], R40 ;  /* 0x00279c2801007387 */ /* 0x000fe20000100800 */
[----:B------:R-:W-:Y:S01]  /*a370*/  IABS R173, R39 ;  /* 0x0000002700ad7213 */ /* 0x000fe20000000000 */
[----:B------:R-:W-:-:S02]  /*a380*/  @!P4 IMAD.MOV R121, RZ, RZ, -R121 ;  /* 0x000000ffff79c224 */ /* 0x000fc400078e0a79 */
[----:B------:R-:W-:Y:S01]  /*a390*/  @!P0 IMAD.MOV R122, RZ, RZ, -R122 ;  /* 0x000000ffff7a8224 */ /* 0x000fe200078e0a7a */
[C---:B------:R-:W-:Y:S01]  /*a3a0*/  ISETP.GT.U32.AND P0, PT, R251.reuse, R126, PT ;  /* 0x0000007efb00720c */ /* 0x040fe20003f04070 */
[--C-:B------:R-:W-:Y:S01]  /*a3b0*/  @!P6 IMAD.IADD R124, R124, 0x1, -R251.reuse ;  /* 0x000000017c7ce824 */ /* 0x100fe200078e0afb */
[----:B------:R-:W-:Y:S01]  /*a3c0*/  ISETP.GT.U32.AND P6, PT, R251, R123, PT ;  /* 0x0000007bfb00720c */ /* 0x000fe20003fc4070 */
[----:B------:R-:W-:Y:S01]  /*a3d0*/  @!P5 IMAD.IADD R125, R125, 0x1, -R251 ;  /* 0x000000017d7dd824 */ /* 0x000fe200078e0afb */
[----:B------:R-:W-:Y:S01]  /*a3e0*/  STL.64 [R1+0x2ce8], R120 ;  /* 0x002ce87801007387 */ /* 0x000fe20000100a00 */
[----:B------:R-:W-:Y:S01]  /*a3f0*/  IMAD.HI.U32 R143, R95, R155, RZ ;  /* 0x0000009b5f8f7227 */ /* 0x000fe200078e00ff */
[C---:B------:R-:W-:Y:S02]  /*a400*/  ISETP.GT.U32.AND P4, PT, R251.reuse, R124, PT ;  /* 0x0000007cfb00720c */ /* 0x040fe40003f84070 */
[----:B------:R-:W-:Y:S01]  /*a410*/  ISETP.GT.U32.AND P5, PT, R251, R125, PT ;  /* 0x0000007dfb00720c */ /* 0x000fe20003fa4070 */
[----:B------:R-:W-:Y:S01]  /*a420*/  STL [R1+0x2780], R39 ;  /* 0x0027802701007387 */ /* 0x000fe20000100800 */
[----:B------:R-:W-:-:S04]  /*a430*/  IMAD.HI.U32 R150, R95, R181, RZ ;  /* 0x000000b55f967227 */ /* 0x000fc800078e00ff */
[--C-:B------:R-:W-:Y:S02]  /*a440*/  @!P0 IMAD.IADD R126, R126, 0x1, -R251.reuse ;  /* 0x000000017e7e8824 */ /* 0x100fe400078e0afb */
[----:B------:R-:W-:Y:S01]  /*a450*/  @!P6 IMAD.IADD R123, R123, 0x1, -R251 ;  /* 0x000000017b7be824 */ /* 0x000fe200078e0afb */
[----:B------:R-:W-:Y:S01]  /*a460*/  ISETP.GE.AND P6, PT, R33, RZ, PT ;  /* 0x000000ff2100720c */ /* 0x000fe20003fc6270 */
[----:B------:R-:W-:Y:S01]  /*a470*/  IMAD.MOV R159, RZ, RZ, -R159 ;  /* 0x000000ffff9f7224 */ /* 0x000fe200078e0a9f */
[----:B------:R-:W-:Y:S01]  /*a480*/  ISETP.GT.U32.AND P0, PT, R251, R126, PT ;  /* 0x0000007efb00720c */ /* 0x000fe20003f04070 */
[--C-:B------:R-:W-:Y:S01]  /*a490*/  @!P4 IMAD.IADD R124, R124, 0x1, -R251.reuse ;  /* 0x000000017c7cc824 */ /* 0x100fe200078e0afb */
[----:B------:R-:W-:Y:S01]  /*a4a0*/  ISETP.GE.AND P4, PT, R0, RZ, PT ;  /* 0x000000ff0000720c */ /* 0x000fe20003f86270 */
[----:B------:R-:W-:Y:S01]  /*a4b0*/  @!P5 IMAD.IADD R125, R125, 0x1, -R251 ;  /* 0x000000017d7dd824 */ /* 0x000fe200078e0afb */
[C---:B------:R-:W-:Y:S01]  /*a4c0*/  ISETP.GT.U32.AND P5, PT, R251.reuse, R128, PT ;  /* 0x00000080fb00720c */ /* 0x040fe20003fa4070 */
[----:B------:R-:W-:Y:S01]  /*a4d0*/  IMAD.MOV R143, RZ, RZ, -R143 ;  /* 0x000000ffff8f7224 */ /* 0x000fe200078e0a8f */
[C---:B------:R-:W-:Y:S01]  /*a4e0*/  IADD3 R0, R248.reuse, 0xe6, RZ ;  /* 0x000000e6f8007810 */ /* 0x040fe20007ffe0ff */
[----:B------:R-:W-:Y:S01]  /*a4f0*/  IMAD.MOV R150, RZ, RZ, -R150 ;  /* 0x000000ffff967224 */ /* 0x000fe200078e0a96 */
[----:B------:R-:W-:Y:S01]  /*a500*/  IADD3 R33, R248, 0xe7, RZ ;  /* 0x000000e7f8217810 */ /* 0x000fe20007ffe0ff */
[C---:B------:R-:W-:Y:S01]  /*a510*/  IMAD R156, R251.reuse, R159, R156 ;  /* 0x0000009ffb9c7224 */ /* 0x040fe200078e029c */
[----:B------:R-:W-:Y:S01]  /*a520*/  IABS R159, R14 ;  /* 0x0000000e009f7213 */ /* 0x000fe20000000000 */
[----:B------:R-:W-:Y:S01]  /*a530*/  @!P6 IMAD.MOV R123, RZ, RZ, -R123 ;  /* 0x000000ffff7be224 */ /* 0x000fe200078e0a7b */
[C---:B------:R-:W-:Y:S01]  /*a540*/  ISETP.GT.U32.AND P6, PT, R251.reuse, R127, PT ;  /* 0x0000007ffb00720c */ /* 0x040fe20003fc4070 */
[--C-:B------:R-:W-:Y:S01]  /*a550*/  @!P0 IMAD.IADD R126, R126, 0x1, -R251.reuse ;  /* 0x000000017e7e8824 */ /* 0x100fe200078e0afb */
[C---:B------:R-:W-:Y:S01]  /*a560*/  ISETP.GT.U32.AND P0, PT, R251.reuse, R129, PT ;  /* 0x00000081fb00720c */ /* 0x040fe20003f04070 */
[----:B------:R-:W-:Y:S01]  /*a570*/  @!P4 IMAD.MOV R124, RZ, RZ, -R124 ;  /* 0x000000ffff7cc224 */ /* 0x000fe200078e0a7c */
[----:B------:R-:W-:Y:S01]  /*a580*/  ISETP.GE.AND P4, PT, R28, RZ, PT ;  /* 0x000000ff1c00720c */ /* 0x000fe20003f86270 */
[----:B------:R-:W-:Y:S01]  /*a590*/  @!P5 IMAD.IADD R128, R128, 0x1, -R251 ;  /* 0x000000018080d824 */ /* 0x000fe200078e0afb */
[----:B------:R-:W-:Y:S01]  /*a5a0*/  STL [R1+0x2784], R0 ;  /* 0x0027840001007387 */ /* 0x000fe20000100800 */
[----:B-1----:R-:W-:Y:S01]  /*a5b0*/  IADD3 R28, R248, 0xe9, RZ ;  /* 0x000000e9f81c7810 */ /* 0x002fe20007ffe0ff */
[C---:B------:R-:W-:Y:S01]  /*a5c0*/  IMAD R155, R251.reuse, R143, R155 ;  /* 0x0000008ffb9b7224 */ /* 0x040fe200078e029b */
[----:B------:R-:W-:Y:S01]  /*a5d0*/  IABS R167, R0 ;  /* 0x0000000000a77213 */ /* 0x000fe20000000000 */
[----:B------:R-:W-:Y:S01]  /*a5e0*/  STL [R1+0x2788], R33 ;  /* 0x0027882101007387 */ /* 0x000fe20000100800 */
[C---:B------:R-:W-:Y:S01]  /*a5f0*/  ISETP.GT.U32.AND P5, PT, R251.reuse, R128, PT ;  /* 0x00000080fb00720c */ /* 0x040fe20003fa4070 */
[----:B------:R-:W-:Y:S01]  /*a600*/  IMAD R181, R251, R150, R181 ;  /* 0x00000096fbb57224 */ /* 0x000fe200078e02b5 */
[----:B------:R-:W-:Y:S01]  /*a610*/  IABS R189, R33 ;  /* 0x0000002100bd7213 */ /* 0x000fe20000000000 */
[--C-:B------:R-:W-:Y:S01]  /*a620*/  @!P6 IMAD.IADD R127, R127, 0x1, -R251.reuse ;  /* 0x000000017f7fe824 */ /* 0x100fe200078e0afb */
[----:B------:R-:W-:Y:S01]  /*a630*/  ISETP.GE.AND P6, PT, R16, RZ, PT ;  /* 0x000000ff1000720c */ /* 0x000fe20003fc6270 */
[----:B------:R-:W-:Y:S01]  /*a640*/  @!P0 IMAD.IADD R129, R129, 0x1, -R251 ;  /* 0x0000000181818824 */ /* 0x000fe200078e0afb */
[----:B--2---:R-:W-:Y:S01]  /*a650*/  IADD3 R16, R248, 0xe8, RZ ;  /* 0x000000e8f8107810 */ /* 0x004fe20007ffe0ff */
[----:B------:R-:W-:Y:S01]  /*a660*/  @!P4 IMAD.MOV R125, RZ, RZ, -R125 ;  /* 0x000000ffff7dc224 */ /* 0x000fe200078e0a7d */
[C---:B------:R-:W-:Y:S01]  /*a670*/  ISETP.GT.U32.AND P4, PT, R251.reuse, R127, PT ;  /* 0x0000007ffb00720c */ /* 0x040fe20003f84070 */
[----:B------:R-:W-:Y:S01]  /*a680*/  STL.64 [R1+0x2cf0], R122 ;  /* 0x002cf07a01007387 */ /* 0x000fe20000100a00 */
[----:B------:R-:W-:Y:S01]  /*a690*/  ISETP.GT.U32.AND P0, PT, R251, R129, PT ;  /* 0x00000081fb00720c */ /* 0x000fe20003f04070 */
[----:B------:R-:W-:Y:S01]  /*a6a0*/  IMAD.HI.U32 R144, R95, R158, RZ ;  /* 0x0000009e5f907227 */ /* 0x000fe200078e00ff */
[----:B------:R-:W-:Y:S01]  /*a6b0*/  IABS R160, R16 ;  /* 0x0000001000a07213 */ /* 0x000fe20000000000 */
[----:B------:R-:W-:Y:S01]  /*a6c0*/  STL.64 [R1+0x2cf8], R124 ;  /* 0x002cf87c01007387 */ /* 0x000fe20000100a00 */
[----:B------:R-:W-:Y:S01]  /*a6d0*/  IABS R172, R28 ;  /* 0x0000001c00ac7213 */ /* 0x000fe20000000000 */
[--C-:B------:R-:W-:Y:S01]  /*a6e0*/  @!P5 IMAD.IADD R128, R128, 0x1, -R251.reuse ;  /* 0x000000018080d824 */ /* 0x100fe200078e0afb */
[----:B------:R-:W-:Y:S01]  /*a6f0*/  ISETP.GE.AND P5, PT, R26, RZ, PT ;  /* 0x000000ff1a00720c */ /* 0x000fe20003fa6270 */
[----:B------:R-:W-:Y:S01]  /*a700*/  @!P6 IMAD.MOV R126, RZ, RZ, -R126 ;  /* 0x000000ffff7ee224 */ /* 0x000fe200078e0a7e */
[----:B------:R-:W-:Y:S01]  /*a710*/  ISETP.GT.U32.AND P6, PT, R251, R130, PT ;  /* 0x00000082fb00720c */ /* 0x000fe20003fc4070 */
[----:B------:R-:W-:Y:S01]  /*a720*/  STL [R1+0x276c], R16 ;  /* 0x00276c1001007387 */ /* 0x000fe20000100800 */
[----:B---3--:R-:W-:Y:S01]  /*a730*/  IADD3 R26, R248, 0xea, RZ ;  /* 0x000000eaf81a7810 */ /* 0x008fe20007ffe0ff */
[--C-:B------:R-:W-:Y:S01]  /*a740*/  @!P4 IMAD.IADD R127, R127, 0x1, -R251.reuse ;  /* 0x000000017f7fc824 */ /* 0x100fe200078e0afb */
[----:B------:R-:W-:Y:S01]  /*a750*/  ISETP.GT.U32.AND P4, PT, R251, R131, PT ;  /* 0x00000083fb00720c */ /* 0x000fe20003f84070 */
[----:B------:R-:W-:Y:S01]  /*a760*/  @!P0 IMAD.IADD R129, R129, 0x1, -R251 ;  /* 0x0000000181818824 */ /* 0x000fe200078e0afb */
[----:B------:R-:W-:Y:S01]  /*a770*/  ISETP.GE.AND P0, PT, R57, RZ, PT ;  /* 0x000000ff3900720c */ /* 0x000fe20003f06270 */
[----:B------:R-:W-:Y:S01]  /*a780*/  STL [R1+0x2770], R28 ;  /* 0x0027701c01007387 */ /* 0x000fe20000100800 */
[----:B------:R-:W-:Y:S01]  /*a790*/  IMAD.HI.U32 R148, R95, R183, RZ ;  /* 0x000000b75f947227 */ /* 0x000fe200078e00ff */
[----:B------:R-:W-:-:S02]  /*a7a0*/  IABS R161, R26 ;  /* 0x0000001a00a17213 */ /* 0x000fc40000000000 */
[----:B------:R-:W-:Y:S01]  /*a7b0*/  STL [R1+0x2774], R26 ;  /* 0x0027741a01007387 */ /* 0x000fe20000100800 */
[----:B------:R-:W-:Y:S02]  /*a7c0*/  @!P5 IMAD.MOV R127, RZ, RZ, -R127 ;  /* 0x000000ffff7fd224 */ /* 0x000fe400078e0a7f */
[--C-:B------:R-:W-:Y:S01]  /*a7d0*/  @!P6 IMAD.IADD R130, R130, 0x1, -R251.reuse ;  /* 0x000000018282e824 */ /* 0x100fe200078e0afb */
[----:B------:R-:W-:Y:S01]  /*a7e0*/  ISETP.GE.AND P6, PT, R32, RZ, PT ;  /* 0x000000ff2000720c */ /* 0x000fe20003fc6270 */
[----:B------:R-:W-:Y:S01]  /*a7f0*/  IMAD.MOV R144, RZ, RZ, -R144 ;  /* 0x000000ffff907224 */ /* 0x000fe200078e0a90 */
[----:B----4-:R-:W-:Y:S01]  /*a800*/  IADD3 R32, R248, 0xeb, RZ ;  /* 0x000000ebf8207810 */ /* 0x010fe20007ffe0ff */
[----:B------:R-:W-:Y:S01]  /*a810*/  @!P4 IMAD.IADD R131, R131, 0x1, -R251 ;  /* 0x000000018383c824 */ /* 0x000fe200078e0afb */
[C---:B------:R-:W-:Y:S01]  /*a820*/  ISETP.GT.U32.AND P5, PT, R251.reuse, R130, PT ;  /* 0x00000082fb00720c */ /* 0x040fe20003fa4070 */
[----:B------:R-:W-:Y:S01]  /*a830*/  @!P0 IMAD.MOV R128, RZ, RZ, -R128 ;  /* 0x000000ffff808224 */ /* 0x000fe200078e0a80 */
[C---:B------:R-:W-:Y:S01]  /*a840*/  ISETP.GT.U32.AND P0, PT, R251.reuse, R132, PT ;  /* 0x00000084fb00720c */ /* 0x040fe20003f04070 */
[----:B------:R-:W-:Y:S01]  /*a850*/  STL [R1+0x277c], R32 ;  /* 0x00277c2001007387 */ /* 0x000fe20000100800 */
[C---:B------:R-:W-:Y:S01]  /*a860*/  ISETP.GT.U32.AND P4, PT, R251.reuse, R131, PT ;  /* 0x00000083fb00720c */ /* 0x040fe20003f84070 */
[----:B------:R-:W-:Y:S01]  /*a870*/  IMAD.MOV R148, RZ, RZ, -R148 ;  /* 0x000000ffff947224 */ /* 0x000fe200078e0a94 */
[----:B------:R-:W-:Y:S01]  /*a880*/  IABS R170, R32 ;  /* 0x0000002000aa7213 */ /* 0x000fe20000000000 */
[----:B------:R-:W-:Y:S01]  /*a890*/  STL.64 [R1+0x2d00], R126 ;  /* 0x002d007e01007387 */ /* 0x000fe20000100a00 */
[----:B------:R-:W-:-:S02]  /*a8a0*/  IMAD R158, R251, R144, R158 ;  /* 0x00000090fb9e7224 */ /* 0x000fc400078e029e */
[----:B------:R-:W-:Y:S01]  /*a8b0*/  @!P6 IMAD.MOV R129, RZ, RZ, -R129 ;  /* 0x000000ffff81e224 */ /* 0x000fe200078e0a81 */
[----:B------:R-:W-:Y:S01]  /*a8c0*/  ISETP.GE.AND P6, PT, R49, RZ, PT ;  /* 0x000000ff3100720c */ /* 0x000fe20003fc6270 */
[C---:B------:R-:W-:Y:S01]  /*a8d0*/  IMAD R183, R251.reuse, R148, R183 ;  /* 0x00000094fbb77224 */ /* 0x040fe200078e02b7 */
[----:B------:R-:W-:Y:S01]  /*a8e0*/  IADD3 R49, R248, 0xee, RZ ;  /* 0x000000eef8317810 */ /* 0x000fe20007ffe0ff */
[--C-:B------:R-:W-:Y:S01]  /*a8f0*/  @!P5 IMAD.IADD R130, R130, 0x1, -R251.reuse ;  /* 0x000000018282d824 */ /* 0x100fe200078e0afb */
[----:B------:R-:W-:Y:S01]  /*a900*/  ISETP.GT.U32.AND P5, PT, R251, R133, PT ;  /* 0x00000085fb00720c */ /* 0x000fe20003fa4070 */
[--C-:B------:R-:W-:Y:S01]  /*a910*/  @!P0 IMAD.IADD R132, R132, 0x1, -R251.reuse ;  /* 0x0000000184848824 */ /* 0x100fe200078e0afb */
[----:B------:R-:W-:Y:S01]  /*a920*/  STL.64 [R1+0x2d08], R128 ;  /* 0x002d088001007387 */ /* 0x000fe20000100a00 */
[----:B------:R-:W-:Y:S01]  /*a930*/  @!P4 IMAD.IADD R131, R131, 0x1, -R251 ;  /* 0x000000018383c824 */ /* 0x000fe200078e0afb */
[----:B------:R-:W-:Y:S01]  /*a940*/  ISETP.GT.U32.AND P4, PT, R251, R134, PT ;  /* 0x00000086fb00720c */ /* 0x000fe20003f84070 */
[----:B------:R-:W-:Y:S01]  /*a950*/  IMAD.HI.U32 R143, R95, R180, RZ ;  /* 0x000000b45f8f7227 */ /* 0x000fe200078e00ff */
[----:B------:R-:W-:-:S03]  /*a960*/  ISETP.GT.U32.AND P0, PT, R251, R132, PT ;  /* 0x00000084fb00720c */ /* 0x000fc60003f04070 */
[----:B------:R-:W-:Y:S01]  /*a970*/  @!P6 IMAD.MOV R130, RZ, RZ, -R130 ;  /* 0x000000ffff82e224 */ /* 0x000fe200078e0a82 */
[----:B------:R-:W-:Y:S01]  /*a980*/  ISETP.GE.AND P6, PT, R15, RZ, PT ;  /* 0x000000ff0f00720c */ /* 0x000fe20003fc6270 */
[----:B------:R-:W-:Y:S01]  /*a990*/  IMAD.MOV R143, RZ, RZ, -R143 ;  /* 0x000000ffff8f7224 */ /* 0x000fe200078e0a8f */
[----:B------:R-:W-:Y:S01]  /*a9a0*/  IADD3 R15, R248, 0xec, RZ ;  /* 0x000000ecf80f7810 */ /* 0x000fe20007ffe0ff */
[--C-:B------:R-:W-:Y:S01]  /*a9b0*/  @!P5 IMAD.IADD R133, R133, 0x1, -R251.reuse ;  /* 0x000000018585d824 */ /* 0x100fe200078e0afb */
[----:B------:R-:W-:Y:S01]  /*a9c0*/  ISETP.GE.AND P5, PT, R8, RZ, PT ;  /* 0x000000ff0800720c */ /* 0x000fe20003fa6270 */
[----:B------:R-:W-:Y:S01]  /*a9d0*/  IMAD.HI.U32 R148, R95, R193, RZ ;  /* 0x000000c15f947227 */ /* 0x000fe200078e00ff */
[----:B------:R-:W-:Y:S02]  /*a9e0*/  IADD3 R8, R248, 0xed, RZ ;  /* 0x000000edf8087810 */ /* 0x000fe40007ffe0ff */
[----:B------:R-:W-:Y:S01]  /*a9f0*/  IABS R171, R15 ;  /* 0x0000000f00ab7213 */ /* 0x000fe20000000000 */
[--C-:B------:R-:W-:Y:S01]  /*aa00*/  @!P4 IMAD.IADD R134, R134, 0x1, -R251.reuse ;  /* 0x000000018686c824 */ /* 0x100fe200078e0afb */
[C---:B------:R-:W-:Y:S01]  /*aa10*/  ISETP.GT.U32.AND P4, PT, R251.reuse, R133, PT ;  /* 0x00000085fb00720c */ /* 0x040fe20003f84070 */
[----:B------:R-:W-:Y:S01]  /*aa20*/  @!P0 IMAD.IADD R132, R132, 0x1, -R251 ;  /* 0x0000000184848824 */ /* 0x000fe200078e0afb */
[C---:B------:R-:W-:Y:S01]  /*aa30*/  ISETP.GT.U32.AND P0, PT, R251.reuse, R135, PT ;  /* 0x00000087fb00720c */ /* 0x040fe20003f04070 */
[----:B------:R-:W-:Y:S01]  /*aa40*/  @!P6 IMAD.MOV R131, RZ, RZ, -R131 ;  /* 0x000000ffff83e224 */ /* 0x000fe200078e0a83 */
[----:B------:R-:W-:Y:S01]  /*aa50*/  ISETP.GT.U32.AND P6, PT, R251, R134, PT ;  /* 0x00000086fb00720c */ /* 0x000fe20003fc4070 */
[----:B------:R-:W-:Y:S01]  /*aa60*/  IMAD.HI.U32 R144, R95, R191, RZ ;  /* 0x000000bf5f907227 */ /* 0x000fe200078e00ff */
[----:B------:R-:W-:-:S02]  /*aa70*/  IABS R188, R8 ;  /* 0x0000000800bc7213 */ /* 0x000fc40000000000 */
[----:B------:R-:W-:Y:S01]  /*aa80*/  STL.64 [R1+0x2d10], R130 ;  /* 0x002d108201007387 */ /* 0x000fe20000100a00 */
[----:B------:R-:W-:Y:S01]  /*aa90*/  @!P5 IMAD.MOV R132, RZ, RZ, -R132 ;  /* 0x000000ffff84d224 */ /* 0x000fe200078e0a84 */
[C---:B------:R-:W-:Y:S01]  /*aaa0*/  ISETP.GT.U32.AND P5, PT, R251.reuse, R136, PT ;  /* 0x00000088fb00720c */ /* 0x040fe20003fa4070 */
[----:B------:R-:W-:Y:S01]  /*aab0*/  IMAD R180, R251, R143, R180 ;  /* 0x0000008ffbb47224 */ /* 0x000fe200078e02b4 */
[----:B------:R-:W-:Y:S01]  /*aac0*/  STL [R1+0x275c], R15 ;  /* 0x00275c0f01007387 */ /* 0x000fe20000100800 */
[--C-:B------:R-:W-:Y:S01]  /*aad0*/  @!P4 IMAD.IADD R133, R133, 0x1, -R251.reuse ;  /* 0x000000018585c824 */ /* 0x100fe200078e0afb */
[----:B------:R-:W-:Y:S01]  /*aae0*/  ISETP.GE.AND P4, PT, R56, RZ, PT ;  /* 0x000000ff3800720c */ /* 0x000fe20003f86270 */
[--C-:B------:R-:W-:Y:S01]  /*aaf0*/  @!P0 IMAD.IADD R135, R135, 0x1, -R251.reuse ;  /* 0x0000000187878824 */ /* 0x100fe200078e0afb */
[----:B------:R-:W-:Y:S01]  /*ab00*/  ISETP.GE.AND P0, PT, R48, RZ, PT ;  /* 0x000000ff3000720c */ /* 0x000fe20003f06270 */
[----:B------:R-:W-:Y:S01]  /*ab10*/  @!P6 IMAD.IADD R134, R134, 0x1, -R251 ;  /* 0x000000018686e824 */ /* 0x000fe200078e0afb */
[----:B------:R-:W-:Y:S01]  /*ab20*/  ISETP.GT.U32.AND P6, PT, R251, R137, PT ;  /* 0x00000089fb00720c */ /* 0x000fe20003fc4070 */
[----:B------:R-:W-:Y:S01]  /*ab30*/  STL [R1+0x2760], R8 ;  /* 0x0027600801007387 */ /* 0x000fe20000100800 */
[----:B------:R-:W-:Y:S01]  /*ab40*/  IADD3 R48, R248, 0xef, RZ ;  /* 0x000000eff8307810 */ /* 0x000fe20007ffe0ff */
[----:B------:R-:W-:-:S02]  /*ab50*/  IMAD.MOV R148, RZ, RZ, -R148 ;  /* 0x000000ffff947224 */ /* 0x000fc400078e0a94 */
[----:B------:R-:W-:Y:S01]  /*ab60*/  @!P5 IMAD.IADD R136, R136, 0x1, -R251 ;  /* 0x000000018888d824 */ /* 0x000fe200078e0afb */
[C---:B------:R-:W-:Y:S01]  /*ab70*/  ISETP.GT.U32.AND P5, PT, R251.reuse, R135, PT ;  /* 0x00000087fb00720c */ /* 0x040fe20003fa4070 */
[----:B------:R-:W-:Y:S01]  /*ab80*/  STL [R1+0x2764], R49 ;  /* 0x0027643101007387 */ /* 0x000fe20000100800 */
[----:B------:R-:W-:Y:S01]  /*ab90*/  IMAD.MOV R144, RZ, RZ, -R144 ;  /* 0x000000ffff907224 */ /* 0x000fe200078e0a90 */
[----:B------:R-:W-:Y:S01]  /*aba0*/  IABS R162, R48 ;  /* 0x0000003000a27213 */ /* 0x000fe20000000000 */
[----:B------:R-:W-:Y:S01]  /*abb0*/  @!P4 IMAD.MOV R133, RZ, RZ, -R133 ;  /* 0x000000ffff85c224 */ /* 0x000fe200078e0a85 */
[C---:B------:R-:W-:Y:S01]  /*abc0*/  ISETP.GT.U32.AND P4, PT, R251.reuse, R136, PT ;  /* 0x00000088fb00720c */ /* 0x040fe20003f84070 */
[----:B------:R-:W-:Y:S01]  /*abd0*/  @!P0 IMAD.MOV R134, RZ, RZ, -R134 ;  /* 0x000000ffff868224 */ /* 0x000fe200078e0a86 */
[----:B------:R-:W-:Y:S01]  /*abe0*/  ISETP.GT.U32.AND P0, PT, R251, R138, PT ;  /* 0x0000008afb00720c */ /* 0x000fe20003f04070 */
[----:B------:R-:W-:Y:S01]  /*abf0*/  @!P6 IMAD.IADD R137, R137, 0x1, -R251 ;  /* 0x000000018989e824 */ /* 0x000fe200078e0afb */
[----:B------:R-:W-:Y:S01]  /*ac00*/  STL.64 [R1+0x2d18], R132 ;  /* 0x002d188401007387 */ /* 0x000fe20000100a00 */
[----:B------:R-:W-:-:S02]  /*ac10*/  IMAD R193, R251, R148, R193 ;  /* 0x00000094fbc17224 */ /* 0x000fc400078e02c1 */
[C---:B------:R-:W-:Y:S01]  /*ac20*/  IMAD R191, R251.reuse, R144, R191 ;  /* 0x00000090fbbf7224 */ /* 0x040fe200078e02bf */
[----:B------:R-:W-:Y:S01]  /*ac30*/  ISETP.GT.U32.AND P6, PT, R251, R137, PT ;  /* 0x00000089fb00720c */ /* 0x000fe20003fc4070 */
[----:B------:R-:W-:Y:S01]  /*ac40*/  @!P5 IMAD.IADD R135, R135, 0x1, -R251 ;  /* 0x000000018787d824 */ /* 0x000fe200078e0afb */
[----:B------:R-:W-:Y:S01]  /*ac50*/  ISETP.GE.AND P5, PT, R47, RZ, PT ;  /* 0x000000ff2f00720c */ /* 0x000fe20003fa6270 */
[----:B------:R-:W-:Y:S01]  /*ac60*/  IMAD.HI.U32 R143, R95, R179, RZ ;  /* 0x000000b35f8f7227 */ /* 0x000fe200078e00ff */
[----:B------:R-:W-:-:S03]  /*ac70*/  IADD3 R47, R248, 0xf3, RZ ;  /* 0x000000f3f82f7810 */ /* 0x000fc60007ffe0ff */
[--C-:B------:R-:W-:Y:S01]  /*ac80*/  @!P4 IMAD.IADD R136, R136, 0x1, -R251.reuse ;  /* 0x000000018888c824 */ /* 0x100fe200078e0afb */
[----:B------:R-:W-:Y:S01]  /*ac90*/  ISETP.GT.U32.AND P4, PT, R251, R139, PT ;  /* 0x0000008bfb00720c */ /* 0x000fe20003f84070 */
[----:B------:R-:W-:Y:S02]  /*aca0*/  @!P0 IMAD.IADD R138, R138, 0x1, -R251 ;  /* 0x000000018a8a8824 */ /* 0x000fe400078e0afb */
[----:B------:R-:W-:Y:S02]  /*acb0*/  IMAD.MOV R143, RZ, RZ, -R143 ;  /* 0x000000ffff8f7224 */ /* 0x000fe400078e0a8f */
[----:B------:R-:W-:Y:S01]  /*acc0*/  @!P6 IMAD.IADD R137, R137, 0x1, -R251 ;  /* 0x000000018989e824 */ /* 0x000fe200078e0afb */
[----:B------:R-:W-:Y:S01]  /*acd0*/  ISETP.GE.AND P6, PT, R25, RZ, PT ;  /* 0x000000ff1900720c */ /* 0x000fe20003fc6270 */
[----:B------:R-:W-:Y:S01]  /*ace0*/  @!P5 IMAD.MOV R135, RZ, RZ, -R135 ;  /* 0x000000ffff87d224 */ /* 0x000fe200078e0a87 */
[----:B------:R-:W-:Y:S01]  /*acf0*/  ISETP.GE.AND P5, PT, R6, RZ, PT ;  /* 0x000000ff0600720c */ /* 0x000fe20003fa6270 */
[C---:B------:R-:W-:Y:S01]  /*ad00*/  IMAD R179, R251.reuse, R143, R179 ;  /* 0x0000008ffbb37224 */ /* 0x040fe200078e02b3 */
[----:B------:R-:W-:Y:S01]  /*ad10*/  ISETP.GT.U32.AND P0, PT, R251, R138, PT ;  /* 0x0000008afb00720c */ /* 0x000fe20003f04070 */
[----:B------:R-:W-:Y:S01]  /*ad20*/  IMAD.HI.U32 R144, R95, R177, RZ ;  /* 0x000000b15f907227 */ /* 0x000fe200078e00ff */
[C---:B------:R-:W-:Y:S01]  /*ad30*/  IADD3 R25, R248.reuse, 0xf0, RZ ;  /* 0x000000f0f8197810 */ /* 0x040fe20007ffe0ff */
[----:B------:R-:W-:Y:S01]  /*ad40*/  STL.64 [R1+0x2d20], R134 ;  /* 0x002d208601007387 */ /* 0x000fe20000100a00 */
[----:B------:R-:W-:Y:S01]  /*ad50*/  IADD3 R6, R248, 0xf1, RZ ;  /* 0x000000f1f8067810 */ /* 0x000fe20007ffe0ff */
[----:B------:R-:W-:Y:S01]  /*ad60*/  @!P4 IMAD.IADD R139, R139, 0x1, -R251 ;  /* 0x000000018b8bc824 */ /* 0x000fe200078e0afb */
[----:B------:R-:W-:Y:S01]  /*ad70*/  IABS R163, R25 ;  /* 0x0000001900a37213 */ /* 0x000fe20000000000 */
[----:B------:R-:W-:Y:S01]  /*ad80*/  STL [R1+0x2750], R48 ;  /* 0x0027503001007387 */ /* 0x000fe20000100800 */
[----:B------:R-:W-:-:S02]  /*ad90*/  IMAD.MOV R144, RZ, RZ, -R144 ;  /* 0x000000ffff907224 */ /* 0x000fc400078e0a90 */
[----:B------:R-:W-:Y:S01]  /*ada0*/  @!P6 IMAD.MOV R136, RZ, RZ, -R136 ;  /* 0x000000ffff88e224 */ /* 0x000fe200078e0a88 */
[C---:B------:R-:W-:Y:S01]  /*adb0*/  ISETP.GT.U32.AND P6, PT, R251.reuse, R145, PT ;  /* 0x00000091fb00720c */ /* 0x040fe20003fc4070 */
[----:B------:R-:W-:Y:S01]  /*adc0*/  @!P5 IMAD.MOV R137, RZ, RZ, -R137 ;  /* 0x000000ffff89d224 */ /* 0x000fe200078e0a89 */
[C---:B------:R-:W-:Y:S01]  /*add0*/  ISETP.GT.U32.AND P4, PT, R251.reuse, R139, PT ;  /* 0x0000008bfb00720c */ /* 0x040fe20003f84070 */
[----:B------:R-:W-:Y:S01]  /*ade0*/  @!P0 IMAD.IADD R138, R138, 0x1, -R251 ;  /* 0x000000018a8a8824 */ /* 0x000fe200078e0afb */
[C---:B------:R-:W-:Y:S01]  /*adf0*/  ISETP.GT.U32.AND P5, PT, R251.reuse, R146, PT ;  /* 0x00000092fb00720c */ /* 0x040fe20003fa4070 */
[----:B------:R-:W-:Y:S01]  /*ae00*/  STL [R1+0x2754], R25 ;  /* 0x0027541901007387 */ /* 0x000fe20000100800 */
[----:B------:R-:W-:Y:S01]  /*ae10*/  ISETP.GE.AND P0, PT, R46, RZ, PT ;  /* 0x000000ff2e00720c */ /* 0x000fe20003f06270 */
[----:B------:R-:W-:Y:S01]  /*ae20*/  IMAD R177, R251, R144, R177 ;  /* 0x00000090fbb17224 */ /* 0x000fe200078e02b1 */
[----:B------:R-:W-:Y:S01]  /*ae30*/  IADD3 R46, R248, 0xf4, RZ ;  /* 0x000000f4f82e7810 */ /* 0x000fe20007ffe0ff */
[----:B------:R-:W-:Y:S01]  /*ae40*/  STL [R1+0x2758], R6 ;  /* 0x0027580601007387 */ /* 0x000fe20000100800 */
[----:B------:R-:W-:-:S03]  /*ae50*/  IMAD.HI.U32 R143, R95, R182, RZ ;  /* 0x000000b65f8f7227 */ /* 0x000fc600078e00ff */
[----:B------:R-:W-:Y:S01]  /*ae60*/  STL.64 [R1+0x2d28], R136 ;  /* 0x002d288801007387 */ /* 0x000fe20000100a00 */
[--C-:B------:R-:W-:Y:S02]  /*ae70*/  @!P6 IMAD.IADD R145, R145, 0x1, -R251.reuse ;  /* 0x000000019191e824 */ /* 0x100fe400078e0afb */
[--C-:B------:R-:W-:Y:S01]  /*ae80*/  @!P4 IMAD.IADD R139, R139, 0x1, -R251.reuse ;  /* 0x000000018b8bc824 */ /* 0x100fe200078e0afb */
[----:B------:R-:W-:Y:S01]  /*ae90*/  ISETP.GE.AND P4, PT, R24, RZ, PT ;  /* 0x000000ff1800720c */ /* 0x000fe20003f86270 */
[----:B------:R-:W-:Y:S01]  /*aea0*/  @!P5 IMAD.IADD R146, R146, 0x1, -R251 ;  /* 0x000000019292d824 */ /* 0x000fe200078e0afb */
[C---:B------:R-:W-:Y:S01]  /*aeb0*/  ISETP.GT.U32.AND P6, PT, R251.reuse, R145, PT ;  /* 0x00000091fb00720c */ /* 0x040fe20003fc4070 */
[----:B------:R-:W-:Y:S01]  /*aec0*/  @!P0 IMAD.MOV R138, RZ, RZ, -R138 ;  /* 0x000000ffff8a8224 */ /* 0x000fe200078e0a8a */
[C---:B------:R-:W-:Y:S01]  /*aed0*/  ISETP.GT.U32.AND P0, PT, R251.reuse, R184, PT ;  /* 0x000000b8fb00720c */ /* 0x040fe20003f04070 */
[----:B------:R-:W-:Y:S01]  /*aee0*/  IMAD.MOV R143, RZ, RZ, -R143 ;  /* 0x000000ffff8f7224 */ /* 0x000fe200078e0a8f */
[----:B------:R-:W-:Y:S01]  /*aef0*/  ISETP.GT.U32.AND P5, PT, R251, R146, PT ;  /* 0x00000092fb00720c */ /* 0x000fe20003fa4070 */
[----:B------:R-:W-:-:S04]  /*af00*/  IMAD.HI.U32 R144, R95, R178, RZ ;  /* 0x000000b25f907227 */ /* 0x000fc800078e00ff */
[----:B------:R-:W-:Y:S02]  /*af10*/  IMAD R182, R251, R143, R182 ;  /* 0x0000008ffbb67224 */ /* 0x000fe400078e02b6 */
[----:B------:R-:W-:Y:S01]  /*af20*/  @!P4 IMAD.MOV R139, RZ, RZ, -R139 ;  /* 0x000000ffff8bc224 */ /* 0x000fe200078e0a8b */
[----:B------:R-:W-:Y:S01]  /*af30*/  ISETP.GE.AND P4, PT, R5, RZ, PT ;  /* 0x000000ff0500720c */ /* 0x000fe20003f86270 */
[--C-:B------:R-:W-:Y:S01]  /*af40*/  @!P6 IMAD.IADD R145, R145, 0x1, -R251.reuse ;  /* 0x000000019191e824 */ /* 0x100fe200078e0afb */
[----:B------:R-:W-:Y:S01]  /*af50*/  ISETP.GT.U32.AND P6, PT, R251, R147, PT ;  /* 0x00000093fb00720c */ /* 0x000fe20003fc4070 */
[--C-:B------:R-:W-:Y:S01]  /*af60*/  @!P0 IMAD.IADD R184, R184, 0x1, -R251.reuse ;  /* 0x00000001b8b88824 */ /* 0x100fe200078e0afb */
[----:B------:R-:W-:Y:S01]  /*af70*/  ISETP.GE.AND P0, PT, R23, RZ, PT ;  /* 0x000000ff1700720c */ /* 0x000fe20003f06270 */
[----:B------:R-:W-:Y:S01]  /*af80*/  @!P5 IMAD.IADD R146, R146, 0x1, -R251 ;  /* 0x000000019292d824 */ /* 0x000fe200078e0afb */
[----:B------:R-:W-:Y:S01]  /*af90*/  ISETP.GE.AND P5, PT, R55, RZ, PT ;  /* 0x000000ff3700720c */ /* 0x000fe20003fa6270 */
[----:B------:R-:W-:Y:S01]  /*afa0*/  IMAD.MOV.U32 R24, RZ, RZ, R145 ;  /* 0x000000ffff187224 */ /* 0x000fe200078e0091 */
[----:B------:R-:W-:Y:S01]  /*afb0*/  IADD3 R5, R248, 0xf2, RZ ;  /* 0x000000f2f8057810 */ /* 0x000fe20007ffe0ff */
[----:B------:R-:W-:Y:S01]  /*afc0*/  IMAD.MOV.U32 R23, RZ, RZ, R146 ;  /* 0x000000ffff177224 */ /* 0x000fe200078e0092 */
[----:B------:R-:W-:Y:S01]  /*afd0*/  STL.64 [R1+0x2d30], R138 ;  /* 0x002d308a01007387 */ /* 0x000fe20000100a00 */
[----:B------:R-:W-:Y:S01]  /*afe0*/  IMAD.HI.U32 R143, R95, R176, RZ ;  /* 0x000000b05f8f7227 */ /* 0x000fe200078e00ff */
[----:B------:R-:W-:-:S02]  /*aff0*/  IABS R187, R5 ;  /* 0x0000000500bb7213 */ /* 0x000fc40000000000 */
[----:B------:R-:W-:Y:S01]  /*b000*/  STL [R1+0x2740], R5 ;  /* 0x0027400501007387 */ /* 0x000fe20000100800 */
[----:B------:R-:W-:Y:S01]  /*b010*/  @!P6 IMAD.IADD R147, R147, 0x1, -R251 ;  /* 0x000000019393e824 */ /* 0x000fe200078e0afb */
[----:B------:R-:W-:Y:S01]  /*b020*/  IABS R145, R47 ;  /* 0x0000002f00917213 */ /* 0x000fe20000000000 */
[----:B------:R-:W-:Y:S01]  /*b030*/  @!P4 IMAD.MOV R24, RZ, RZ, -R24 ;  /* 0x000000ffff18c224 */ /* 0x000fe200078e0a18 */
[C---:B------:R-:W-:Y:S01]  /*b040*/  ISETP.GT.U32.AND P4, PT, R251.reuse, R184, PT ;  /* 0x000000b8fb00720c */ /* 0x040fe20003f84070 */
[----:B------:R-:W-:Y:S01]  /*b050*/  @!P5 IMAD.MOV R23, RZ, RZ, -R23 ;  /* 0x000000ffff17d224 */ /* 0x000fe200078e0a17 */
[C---:B------:R-:W-:Y:S01]  /*b060*/  ISETP.GT.U32.AND P6, PT, R251.reuse, R147, PT ;  /* 0x00000093fb00720c */ /* 0x040fe20003fc4070 */
[----:B------:R-:W-:Y:S01]  /*b070*/  STL [R1+0x2744], R47 ;  /* 0x0027442f01007387 */ /* 0x000fe20000100800 */
[----:B------:R-:W-:Y:S01]  /*b080*/  ISETP.GT.U32.AND P5, PT, R251, R149, PT ;  /* 0x00000095fb00720c */ /* 0x000fe20003fa4070 */
[----:B------:R-:W-:Y:S01]  /*b090*/  IMAD.MOV R143, RZ, RZ, -R143 ;  /* 0x000000ffff8f7224 */ /* 0x000fe200078e0a8f */
[----:B------:R-:W-:Y:S01]  /*b0a0*/  IABS R146, R46 ;  /* 0x0000002e00927213 */ /* 0x000fe20000000000 */
[----:B------:R-:W-:Y:S01]  /*b0b0*/  STL [R1+0x274c], R46 ;  /* 0x00274c2e01007387 */ /* 0x000fe20000100800 */
[----:B------:R-:W-:-:S02]  /*b0c0*/  IMAD.MOV R144, RZ, RZ, -R144 ;  /* 0x000000ffff907224 */ /* 0x000fc400078e0a90 */
[----:B------:R-:W-:Y:S01]  /*b0d0*/  IMAD R176, R251, R143, R176 ;  /* 0x0000008ffbb07224 */ /* 0x000fe200078e02b0 */
[----:B------:R1:W-:Y:S01]  /*b0e0*/  STL [R1+0x3b4], R24 ;  /* 0x0003b41801007387 */ /* 0x0003e20000100800 */
[----:B------:R-:W-:-:S03]  /*b0f0*/  IMAD.HI.U32 R143, R95, R164, RZ ;  /* 0x000000a45f8f7227 */ /* 0x000fc600078e00ff */
[----:B------:R2:W-:Y:S01]  /*b100*/  STL [R1+0x3d0], R23 ;  /* 0x0003d01701007387 */ /* 0x0005e20000100800 */
[--C-:B------:R-:W-:Y:S01]  /*b110*/  @!P4 IMAD.IADD R184, R184, 0x1, -R251.reuse ;  /* 0x00000001b8b8c824 */ /* 0x100fe200078e0afb */
[----:B------:R-:W-:Y:S01]  /*b120*/  ISETP.GT.U32.AND P4, PT, R251, R140, PT ;  /* 0x0000008cfb00720c */ /* 0x000fe20003f84070 */
[--C-:B------:R-:W-:Y:S01]  /*b130*/  @!P6 IMAD.IADD R147, R147, 0x1, -R251.reuse ;  /* 0x000000019393e824 */ /* 0x100fe200078e0afb */
[----:B------:R-:W-:Y:S01]  /*b140*/  ISETP.GT.U32.AND P6, PT, R251, R141, PT ;  /* 0x0000008dfb00720c */ /* 0x000fe20003fc4070 */
[----:B------:R-:W-:Y:S01]  /*b150*/  @!P5 IMAD.IADD R149, R149, 0x1, -R251 ;  /* 0x000000019595d824 */ /* 0x000fe200078e0afb */
[----:B------:R-:W-:Y:S01]  /*b160*/  ISETP.GE.AND P5, PT, R22, RZ, PT ;  /* 0x000000ff1600720c */ /* 0x000fe20003fa6270 */
[----:B------:R-:W-:Y:S01]  /*b170*/  IMAD.MOV.U32 R22, RZ, RZ, R184 ;  /* 0x000000ffff167224 */ /* 0x000fe200078e00b8 */
[C---:B-1----:R-:W-:Y:S01]  /*b180*/  IADD3 R24, R248.reuse, 0xf5, RZ ;  /* 0x000000f5f8187810 */ /* 0x042fe20007ffe0ff */
[----:B------:R-:W-:Y:S01]  /*b190*/  IMAD.MOV.U32 R55, RZ, RZ, R147 ;  /* 0x000000ffff377224 */ /* 0x000fe200078e0093 */
[----:B--2---:R-:W-:Y:S01]  /*b1a0*/  IADD3 R23, R248, 0xf6, RZ ;  /* 0x000000f6f8177810 */ /* 0x004fe20007ffe0ff */
[----:B------:R-:W-:Y:S01]  /*b1b0*/  @!P0 IMAD.MOV R22, RZ, RZ, -R22 ;  /* 0x000000ffff168224 */ /* 0x000fe200078e0a16 */
[----:B------:R-:W-:Y:S01]  /*b1c0*/  IABS R147, R24 ;  /* 0x0000001800937213 */ /* 0x000fe20000000000 */
[----:B------:R-:W-:-:S02]  /*b1d0*/  IMAD.MOV R143, RZ, RZ, -R143 ;  /* 0x000000ffff8f7224 */ /* 0x000fc400078e0a8f */
[--C-:B------:R-:W-:Y:S01]  /*b1e0*/  @!P4 IMAD.IADD R140, R140, 0x1, -R251.reuse ;  /* 0x000000018c8cc824 */ /* 0x100fe200078e0afb */
[----:B------:R-:W-:Y:S01]  /*b1f0*/  ISETP.GT.U32.AND P4, PT, R251, R149, PT ;  /* 0x00000095fb00720c */ /* 0x000fe20003f84070 */
[----:B------:R-:W-:Y:S01]  /*b200*/  @!P6 IMAD.IADD R141, R141, 0x1, -R251 ;  /* 0x000000018d8de824 */ /* 0x000fe200078e0afb */
[----:B------:R1:W-:Y:S01]  /*b210*/  STL [R1+0x3c8], R22 ;  /* 0x0003c81601007387 */ /* 0x0003e20000100800 */
[----:B------:R-:W-:Y:S01]  /*b220*/  @!P5 IMAD.MOV R55, RZ, RZ, -R55 ;  /* 0x000000ffff37d224 */ /* 0x000fe200078e0a37 */
[C---:B------:R-:W-:Y:S01]  /*b230*/  ISETP.GT.U32.AND P0, PT, R251.reuse, R140, PT ;  /* 0x0000008cfb00720c */ /* 0x040fe20003f04070 */
[C---:B------:R-:W-:Y:S01]  /*b240*/  IMAD R164, R251.reuse, R143, R164 ;  /* 0x0000008ffba47224 */ /* 0x040fe200078e02a4 */
[C---:B------:R-:W-:Y:S01]  /*b250*/  ISETP.GT.U32.AND P6, PT, R251.reuse, R141, PT ;  /* 0x0000008dfb00720c */ /* 0x040fe20003fc4070 */
[----:B------:R-:W-:Y:S01]  /*b260*/  STL [R1+0x2734], R24 ;  /* 0x0027341801007387 */ /* 0x000fe20000100800 */
[C---:B------:R-:W-:Y:S01]  /*b270*/  ISETP.GT.U32.AND P5, PT, R251.reuse, R151, PT ;  /* 0x00000097fb00720c */ /* 0x040fe20003fa4070 */
[----:B------:R-:W-:-:S02]  /*b280*/  IMAD R178, R251, R144, R178 ;  /* 0x00000090fbb27224 */ /* 0x000fc400078e02b2 */
[----:B------:R-:W-:Y:S01]  /*b290*/  STL [R1+0x2738], R23 ;  /* 0x0027381701007387 */ /* 0x000fe20000100800 */
[----:B-1----:R-:W-:Y:S01]  /*b2a0*/  IADD3 R22, R248, 0xf7, RZ ;  /* 0x000000f7f8167810 */ /* 0x002fe20007ffe0ff */
[--C-:B------:R-:W-:Y:S01]  /*b2b0*/  @!P4 IMAD.IADD R149, R149, 0x1, -R251.reuse ;  /* 0x000000019595c824 */ /* 0x100fe200078e0afb */
[----:B------:R-:W-:Y:S01]  /*b2c0*/  ISETP.GT.U32.AND P4, PT, R251, R153, PT ;  /* 0x00000099fb00720c */ /* 0x000fe20003f84070 */
[----:B------:R-:W-:Y:S02]  /*b2d0*/  IMAD.HI.U32 R143, R95, R175, RZ ;  /* 0x000000af5f8f7227 */ /* 0x000fe400078e00ff */
[----:B------:R-:W-:Y:S02]  /*b2e0*/  STL [R1+0x273c], R22 ;  /* 0x00273c1601007387 */ /* 0x000fe40000100800 */
[--C-:B------:R-:W-:Y:S01]  /*b2f0*/  @!P0 IMAD.IADD R140, R140, 0x1, -R251.reuse ;  /* 0x000000018c8c8824 */ /* 0x100fe200078e0afb */
[----:B------:R-:W-:Y:S01]  /*b300*/  ISETP.GE.AND P0, PT, R19, RZ, PT ;  /* 0x000000ff1300720c */ /* 0x000fe20003f06270 */
[--C-:B------:R-:W-:Y:S01]  /*b310*/  @!P6 IMAD.IADD R141, R141, 0x1, -R251.reuse ;  /* 0x000000018d8de824 */ /* 0x100fe200078e0afb */
[----:B------:R-:W-:Y:S01]  /*b320*/  ISETP.GT.U32.AND P6, PT, R251, R185, PT ;  /* 0x000000b9fb00720c */ /* 0x000fe20003fc4070 */
[--C-:B------:R-:W-:Y:S01]  /*b330*/  @!P5 IMAD.IADD R151, R151, 0x1, -R251.reuse ;  /* 0x000000019797d824 */ /* 0x100fe200078e0afb */
[----:B------:R-:W-:Y:S01]  /*b340*/  ISETP.GE.AND P5, PT, R18, RZ, PT ;  /* 0x000000ff1200720c */ /* 0x000fe20003fa6270 */
[----:B------:R-:W-:Y:S01]  /*b350*/  STL [R1+0x3cc], R55 ;  /* 0x0003cc3701007387 */ /* 0x000fe20000100800 */
[C---:B------:R-:W-:Y:S01]  /*b360*/  IADD3 R19, R248.reuse, 0xf8, RZ ;  /* 0x000000f8f8137810 */ /* 0x040fe20007ffe0ff */
[----:B------:R-:W-:Y:S01]  /*b370*/  @!P4 IMAD.IADD R153, R153, 0x1, -R251 ;  /* 0x000000019999c824 */ /* 0x000fe200078e0afb */
[----:B------:R-:W-:Y:S01]  /*b380*/  ISETP.GE.AND P4, PT, R13, RZ, PT ;  /* 0x000000ff0d00720c */ /* 0x000fe20003f86270 */
[----:B------:R-:W-:Y:S01]  /*b390*/  IMAD.MOV.U32 R13, RZ, RZ, R149 ;  /* 0x000000ffff0d7224 */ /* 0x000fe200078e0095 */
[----:B------:R-:W-:Y:S01]  /*b3a0*/  IADD3 R18, R248, 0xf9, RZ ;  /* 0x000000f9f8127810 */ /* 0x000fe20007ffe0ff */
[----:B------:R-:W-:-:S02]  /*b3b0*/  IMAD.MOV R143, RZ, RZ, -R143 ;  /* 0x000000ffff8f7224 */ /* 0x000fc400078e0a8f */
[----:B------:R-:W-:Y:S01]  /*b3c0*/  @!P0 IMAD.MOV R13, RZ, RZ, -R13 ;  /* 0x000000ffff0d8224 */ /* 0x000fe200078e0a0d */
[----:B------:R-:W-:Y:S01]  /*b3d0*/  ISETP.GT.U32.AND P0, PT, R251, R151, PT ;  /* 0x00000097fb00720c */ /* 0x000fe20003f04070 */
[----:B------:R-:W-:Y:S01]  /*b3e0*/  @!P6 IMAD.IADD R185, R185, 0x1, -R251 ;  /* 0x00000001b9b9e824 */ /* 0x000fe200078e0afb */
[C---:B------:R-:W-:Y:S01]  /*b3f0*/  ISETP.GT.U32.AND P6, PT, R251.reuse, R153, PT ;  /* 0x00000099fb00720c */ /* 0x040fe20003fc4070 */
[----:B------:R-:W-:Y:S01]  /*b400*/  @!P5 IMAD.MOV R140, RZ, RZ, -R140 ;  /* 0x000000ffff8cd224 */ /* 0x000fe200078e0a8c */
[----:B------:R1:W-:Y:S01]  /*b410*/  STL [R1+0x3b8], R13 ;  /* 0x0003b80d01007387 */ /* 0x0003e20000100800 */
[C---:B------:R-:W-:Y:S01]  /*b420*/  IMAD R175, R251.reuse, R143, R175 ;  /* 0x0000008ffbaf7224 */ /* 0x040fe200078e02af */
[C---:B------:R-:W-:Y:S01]  /*b430*/  ISETP.GT.U32.AND P5, PT, R251.reuse, R185, PT ;  /* 0x000000b9fb00720c */ /* 0x040fe20003fa4070 */
[----:B------:R-:W-:Y:S01]  /*b440*/  @!P4 IMAD.MOV R141, RZ, RZ, -R141 ;  /* 0x000000ffff8dc224 */ /* 0x000fe200078e0a8d */
[----:B------:R-:W-:Y:S01]  /*b450*/  ISETP.GT.U32.AND P4, PT, R251, R142, PT ;  /* 0x0000008efb00720c */ /* 0x000fe20003f84070 */
[----:B------:R-:W-:-:S03]  /*b460*/  IMAD.HI.U32 R148, R95, R166, RZ ;  /* 0x000000a65f947227 */ /* 0x000fc600078e00ff */
[----:B------:R-:W-:Y:S01]  /*b470*/  STL.64 [R1+0x2d38], R140 ;  /* 0x002d388c01007387 */ /* 0x000fe20000100a00 */
[--C-:B------:R-:W-:Y:S01]  /*b480*/  @!P0 IMAD.IADD R151, R151, 0x1, -R251.reuse ;  /* 0x0000000197978824 */ /* 0x100fe200078e0afb */
[----:B------:R-:W-:Y:S01]  /*b490*/  ISETP.GT.U32.AND P0, PT, R251, R152, PT ;  /* 0x00000098fb00720c */ /* 0x000fe20003f04070 */
[--C-:B------:R-:W-:Y:S01]  /*b4a0*/  @!P6 IMAD.IADD R153, R153, 0x1, -R251.reuse ;  /* 0x000000019999e824 */ /* 0x100fe200078e0afb */
[----:B------:R-:W-:Y:S01]  /*b4b0*/  ISETP.GE.AND P6, PT, R54, RZ, PT ;  /* 0x000000ff3600720c */ /* 0x000fe20003fc6270 */
[----:B------:R-:W-:Y:S01]  /*b4c0*/  STL [R1+0x2724], R19 ;  /* 0x0027241301007387 */ /* 0x000fe20000100800 */
[----:B-1----:R-:W-:Y:S01]  /*b4d0*/  IADD3 R13, R248, 0xfa, RZ ;  /* 0x000000faf80d7810 */ /* 0x002fe20007ffe0ff */
[--C-:B------:R-:W-:Y:S01]  /*b4e0*/  @!P5 IMAD.IADD R185, R185, 0x1, -R251.reuse ;  /* 0x00000001b9b9d824 */ /* 0x100fe200078e0afb */
[----:B------:R-:W-:Y:S01]  /*b4f0*/  ISETP.GE.AND P5, PT, R53, RZ, PT ;  /* 0x000000ff3500720c */ /* 0x000fe20003fa6270 */
[----:B------:R-:W-:Y:S01]  /*b500*/  @!P4 IMAD.IADD R142, R142, 0x1, -R251 ;  /* 0x000000018e8ec824 */ /* 0x000fe200078e0afb */
[----:B------:R-:W-:Y:S01]  /*b510*/  ISETP.GE.AND P4, PT, R45, RZ, PT ;  /* 0x000000ff2d00720c */ /* 0x000fe20003f86270 */
[----:B------:R-:W-:Y:S01]  /*b520*/  IMAD.MOV.U32 R45, RZ, RZ, R151 ;  /* 0x000000ffff2d7224 */ /* 0x000fe200078e0097 */
[----:B------:R-:W-:Y:S01]  /*b530*/  STL [R1+0x272c], R18 ;  /* 0x00272c1201007387 */ /* 0x000fe20000100800 */
[----:B------:R-:W-:-:S02]  /*b540*/  IMAD.MOV.U32 R53, RZ, RZ, R153 ;  /* 0x000000ffff357224 */ /* 0x000fc400078e0099 */
[----:B------:R-:W-:Y:S01]  /*b550*/  @!P0 IMAD.IADD R152, R152, 0x1, -R251 ;  /* 0x0000000198988824 */ /* 0x000fe200078e0afb */
[----:B------:R-:W-:Y:S01]  /*b560*/  STL [R1+0x2730], R13 ;  /* 0x0027300d01007387 */ /* 0x000fe20000100800 */
[----:B------:R-:W-:Y:S01]  /*b570*/  @!P6 IMAD.MOV R45, RZ, RZ, -R45 ;  /* 0x000000ffff2de224 */ /* 0x000fe200078e0a2d */
[C---:B------:R-:W-:Y:S01]  /*b580*/  ISETP.GT.U32.AND P0, PT, R251.reuse, R142, PT ;  /* 0x0000008efb00720c */ /* 0x040fe20003f04070 */
[----:B------:R-:W-:Y:S01]  /*b590*/  IMAD.MOV R148, RZ, RZ, -R148 ;  /* 0x000000ffff947224 */ /* 0x000fe200078e0a94 */
[C---:B------:R-:W-:Y:S01]  /*b5a0*/  ISETP.GT.U32.AND P6, PT, R251.reuse, R152, PT ;  /* 0x00000098fb00720c */ /* 0x040fe20003fc4070 */
[----:B------:R-:W-:Y:S01]  /*b5b0*/  @!P5 IMAD.MOV R53, RZ, RZ, -R53 ;  /* 0x000000ffff35d224 */ /* 0x000fe200078e0a35 */
[----:B------:R1:W-:Y:S01]  /*b5c0*/  STL [R1+0x38c], R45 ;  /* 0x00038c2d01007387 */ /* 0x0003e20000100800 */
[----:B------:R-:W-:Y:S01]  /*b5d0*/  ISETP.GT.U32.AND P5, PT, R251, R196, PT ;  /* 0x000000c4fb00720c */ /* 0x000fe20003fa4070 */
[----:B------:R-:W-:Y:S02]  /*b5e0*/  IMAD.HI.U32 R144, R95, R165, RZ ;  /* 0x000000a55f907227 */ /* 0x000fe400078e00ff */
[----:B------:R2:W-:Y:S02]  /*b5f0*/  STL [R1+0x3a0], R53 ;  /* 0x0003a03501007387 */ /* 0x0005e40000100800 */
[----:B------:R-:W-:-:S02]  /*b600*/  IMAD R166, R251, R148, R166 ;  /* 0x00000094fba67224 */ /* 0x000fc400078e02a6 */
[----:B------:R-:W-:Y:S02]  /*b610*/  IMAD.MOV R144, RZ, RZ, -R144 ;  /* 0x000000ffff907224 */ /* 0x000fe400078e0a90 */
[----:B-1----:R-:W-:Y:S02]  /*b620*/  IMAD.MOV.U32 R45, RZ, RZ, R185 ;  /* 0x000000ffff2d7224 */ /* 0x002fe400078e00b9 */
[----:B------:R-:W-:Y:S01]  /*b630*/  @!P6 IMAD.IADD R152, R152, 0x1, -R251 ;  /* 0x000000019898e824 */ /* 0x000fe200078e0afb */
[----:B------:R-:W-:Y:S01]  /*b640*/  ISETP.GE.AND P6, PT, R38, RZ, PT ;  /* 0x000000ff2600720c */ /* 0x000fe20003fc6270 */
[----:B------:R-:W-:Y:S01]  /*b650*/  @!P4 IMAD.MOV R45, RZ, RZ, -R45 ;  /* 0x000000ffff2dc224 */ /* 0x000fe200078e0a2d */
[----:B------:R-:W-:Y:S01]  /*b660*/  ISETP.GT.U32.AND P4, PT, R251, R195, PT ;  /* 0x000000c3fb00720c */ /* 0x000fe20003f84070 */
[--C-:B------:R-:W-:Y:S01]  /*b670*/  @!P5 IMAD.IADD R196, R196, 0x1, -R251.reuse ;  /* 0x00000001c4c4d824 */ /* 0x100fe200078e0afb */
[----:B------:R-:W-:Y:S01]  /*b680*/  ISETP.GE.AND P5, PT, R11, RZ, PT ;  /* 0x000000ff0b00720c */ /* 0x000fe20003fa6270 */
[----:B------:R-:W-:Y:S01]  /*b690*/  @!P0 IMAD.IADD R142, R142, 0x1, -R251 ;  /* 0x000000018e8e8824 */ /* 0x000fe200078e0afb */
[C---:B------:R-:W-:Y:S01]  /*b6a0*/  ISETP.GT.U32.AND P0, PT, R251.reuse, R154, PT ;  /* 0x0000009afb00720c */ /* 0x040fe20003f04070 */
[----:B--2---:R-:W-:Y:S01]  /*b6b0*/  IMAD.MOV.U32 R53, RZ, RZ, R152 ;  /* 0x000000ffff357224 */ /* 0x004fe200078e0098 */
[----:B------:R1:W-:Y:S01]  /*b6c0*/  STL [R1+0x390], R45 ;  /* 0x0003902d01007387 */ /* 0x0003e20000100800 */
[C---:B------:R-:W-:Y:S01]  /*b6d0*/  IADD3 R11, R248.reuse, 0xfc, RZ ;  /* 0x000000fcf80b7810 */ /* 0x040fe20007ffe0ff */
[----:B------:R-:W-:Y:S01]  /*b6e0*/  IMAD R165, R251, R144, R165 ;  /* 0x00000090fba57224 */ /* 0x000fe200078e02a5 */
[----:B------:R-:W-:Y:S01]  /*b6f0*/  IADD3 R38, R248, 0xfd, RZ ;  /* 0x000000fdf8267810 */ /* 0x000fe20007ffe0ff */
[----:B------:R-:W-:-:S03]  /*b700*/  IMAD.HI.U32 R143, R95, R192, RZ ;  /* 0x000000c05f8f7227 */ /* 0x000fc600078e00ff */
[----:B------:R-:W-:Y:S01]  /*b710*/  IABS R152, R38 ;  /* 0x0000002600987213 */ /* 0x000fe20000000000 */
[--C-:B------:R-:W-:Y:S01]  /*b720*/  @!P4 IMAD.IADD R195, R195, 0x1, -R251.reuse ;  /* 0x00000001c3c3c824 */ /* 0x100fe200078e0afb */
[C---:B------:R-:W-:Y:S01]  /*b730*/  ISETP.GT.U32.AND P4, PT, R251.reuse, R196, PT ;  /* 0x000000c4fb00720c */ /* 0x040fe20003f84070 */
[----:B------:R-:W-:Y:S01]  /*b740*/  @!P6 IMAD.MOV R142, RZ, RZ, -R142 ;  /* 0x000000ffff8ee224 */ /* 0x000fe200078e0a8e */
[----:B-1----:R-:W-:Y:S01]  /*b750*/  IADD3 R45, R248, 0xfb, RZ ;  /* 0x000000fbf82d7810 */ /* 0x002fe20007ffe0ff */
[----:B------:R-:W-:Y:S01]  /*b760*/  @!P0 IMAD.IADD R154, R154, 0x1, -R251 ;  /* 0x000000019a9a8824 */ /* 0x000fe200078e0afb */
[C---:B------:R-:W-:Y:S01]  /*b770*/  ISETP.GT.U32.AND P6, PT, R251.reuse, R195, PT ;  /* 0x000000c3fb00720c */ /* 0x040fe20003fc4070 */
[----:B------:R-:W-:Y:S01]  /*b780*/  @!P5 IMAD.MOV R53, RZ, RZ, -R53 ;  /* 0x000000ffff35d224 */ /* 0x000fe200078e0a35 */
[----:B------:R-:W-:Y:S01]  /*b790*/  ISETP.GE.AND P5, PT, R44, RZ, PT ;  /* 0x000000ff2c00720c */ /* 0x000fe20003fa6270 */
[----:B------:R-:W-:Y:S01]  /*b7a0*/  STL [R1+0x2714], R45 ;  /* 0x0027142d01007387 */ /* 0x000fe20000100800 */
[----:B------:R-:W-:Y:S01]  /*b7b0*/  ISETP.GT.U32.AND P0, PT, R251, R154, PT ;  /* 0x0000009afb00720c */ /* 0x000fe20003f04070 */
[----:B------:R-:W-:Y:S01]  /*b7c0*/  IMAD.MOV R143, RZ, RZ, -R143 ;  /* 0x000000ffff8f7224 */ /* 0x000fe200078e0a8f */
[----:B------:R-:W-:Y:S01]  /*b7d0*/  IADD3 R44, R248, 0x100, RZ ;  /* 0x00000100f82c7810 */ /* 0x000fe20007ffe0ff */
[----:B------:R-:W-:Y:S01]  /*b7e0*/  STL [R1+0x2718], R11 ;  /* 0x0027180b01007387 */ /* 0x000fe20000100800 */
[----:B------:R-:W-:-:S03]  /*b7f0*/  IMAD.HI.U32 R148, R95, R159, RZ ;  /* 0x0000009f5f947227 */ /* 0x000fc600078e00ff */
[----:B------:R-:W-:Y:S01]  /*b800*/  STL [R1+0x271c], R38 ;  /* 0x00271c2601007387 */ /* 0x000fe20000100800 */
[--C-:B------:R-:W-:Y:S01]  /*b810*/  @!P4 IMAD.IADD R196, R196, 0x1, -R251.reuse ;  /* 0x00000001c4c4c824 */ /* 0x100fe200078e0afb */
[----:B------:R-:W-:Y:S01]  /*b820*/  ISETP.GT.U32.AND P4, PT, R251, R157, PT ;  /* 0x0000009dfb00720c */ /* 0x000fe20003f84070 */
[--C-:B------:R-:W-:Y:S01]  /*b830*/  @!P6 IMAD.IADD R195, R195, 0x1, -R251.reuse ;  /* 0x00000001c3c3e824 */ /* 0x100fe200078e0afb */
[----:B------:R-:W-:Y:S01]  /*b840*/  ISETP.GT.U32.AND P6, PT, R251, R169, PT ;  /* 0x000000a9fb00720c */ /* 0x000fe20003fc4070 */
[----:B------:R-:W-:Y:S01]  /*b850*/  STL [R1+0x388], R53 ;  /* 0x0003883501007387 */ /* 0x000fe20000100800 */
[----:B------:R-:W-:Y:S01]  /*b860*/  @!P0 IMAD.IADD R154, R154, 0x1, -R251 ;  /* 0x000000019a9a8824 */ /* 0x000fe200078e0afb */
[----:B------:R-:W-:Y:S01]  /*b870*/  ISETP.GE.AND P0, PT, R31, RZ, PT ;  /* 0x000000ff1f00720c */ /* 0x000fe20003f06270 */
[----:B------:R-:W-:Y:S02]  /*b880*/  IMAD.MOV.U32 R31, RZ, RZ, R195 ;  /* 0x000000ffff1f7224 */ /* 0x000fe400078e00c3 */
[----:B------:R-:W-:-:S02]  /*b890*/  IMAD R192, R251, R143, R192 ;  /* 0x0000008ffbc07224 */ /* 0x000fc400078e02c0 */
[----:B------:R-:W-:-:S04]  /*b8a0*/  IMAD.HI.U32 R143, R95, R168, RZ ;  /* 0x000000a85f8f7227 */ /* 0x000fc800078e00ff */
[--C-:B------:R-:W-:Y:S01]  /*b8b0*/  @!P4 IMAD.IADD R157, R157, 0x1, -R251.reuse ;  /* 0x000000019d9dc824 */ /* 0x100fe200078e0afb */
[----:B------:R-:W-:Y:S01]  /*b8c0*/  ISETP.GE.AND P4, PT, R7, RZ, PT ;  /* 0x000000ff0700720c */ /* 0x000fe20003f86270 */
[----:B------:R-:W-:Y:S02]  /*b8d0*/  IMAD.MOV.U32 R7, RZ, RZ, R196 ;  /* 0x000000ffff077224 */ /* 0x000fe400078e00c4 */
[----:B------:R-:W-:Y:S02]  /*b8e0*/  @!P6 IMAD.IADD R169, R169, 0x1, -R251 ;  /* 0x00000001a9a9e824 */ /* 0x000fe400078e0afb */
[----:B------:R-:W-:Y:S01]  /*b8f0*/  @!P5 IMAD.MOV R7, RZ, RZ, -R7 ;  /* 0x000000ffff07d224 */ /* 0x000fe200078e0a07 */
[C---:B------:R-:W-:Y:S01]  /*b900*/  ISETP.GT.U32.AND P5, PT, R251.reuse, R157, PT ;  /* 0x0000009dfb00720c */ /* 0x040fe20003fa4070 */
[----:B------:R-:W-:Y:S01]  /*b910*/  @!P0 IMAD.MOV R31, RZ, RZ, -R31 ;  /* 0x000000ffff1f8224 */ /* 0x000fe200078e0a1f */
[C---:B------:R-:W-:Y:S01]  /*b920*/  ISETP.GT.U32.AND P6, PT, R251.reuse, R169, PT ;  /* 0x000000a9fb00720c */ /* 0x040fe20003fc4070 */
[----:B------:R-:W-:Y:S01]  /*b930*/  IMAD.MOV R143, RZ, RZ, -R143 ;  /* 0x000000ffff8f7224 */ /* 0x000fe200078e0a8f */
[----:B------:R1:W-:Y:S01]  /*b940*/  STL [R1+0x29c], R7 ;  /* 0x00029c0701007387 */ /* 0x0003e20000100800 */
[----:B------:R-:W-:Y:S01]  /*b950*/  ISETP.GT.U32.AND P0, PT, R251, R155, PT ;  /* 0x0000009bfb00720c */ /* 0x000fe20003f04070 */
[----:B------:R-:W-:-:S02]  /*b960*/  IMAD.MOV R148, RZ, RZ, -R148 ;  /* 0x000000ffff947224 */ /* 0x000fc400078e0a94 */
[----:B------:R2:W-:Y:S01]  /*b970*/  STL [R1+0x298], R31 ;  /* 0x0002981f01007387 */ /* 0x0005e20000100800 */
[C---:B------:R-:W-:Y:S02]  /*b980*/  IMAD R168, R251.reuse, R143, R168 ;  /* 0x0000008ffba87224 */ /* 0x040fe400078e02a8 */
[----:B------:R-:W-:Y:S02]  /*b990*/  IMAD R159, R251, R148, R159 ;  /* 0x00000094fb9f7224 */ /* 0x000fe400078e029f */
[--C-:B------:R-:W-:Y:S01]  /*b9a0*/  @!P5 IMAD.IADD R157, R157, 0x1, -R251.reuse ;  /* 0x000000019d9dd824 */ /* 0x100fe200078e0afb */
[----:B------:R-:W-:Y:S01]  /*b9b0*/  ISETP.GT.U32.AND P5, PT, R251, R181, PT ;  /* 0x000000b5fb00720c */ /* 0x000fe20003fa4070 */
[----:B-1----:R-:W-:Y:S02]  /*b9c0*/  IMAD.MOV.U32 R7, RZ, RZ, R154 ;  /* 0x000000ffff077224 */ /* 0x002fe400078e009a */
[----:B------:R-:W-:Y:S01]  /*b9d0*/  @!P6 IMAD.IADD R169, R169, 0x1, -R251 ;  /* 0x00000001a9a9e824 */ /* 0x000fe200078e0afb */
[----:B------:R-:W-:Y:S01]  /*b9e0*/  ISETP.GE.AND P6, PT, R52, RZ, PT ;  /* 0x000000ff3400720c */ /* 0x000fe20003fc6270 */
[----:B------:R-:W-:Y:S01]  /*b9f0*/  @!P4 IMAD.MOV R7, RZ, RZ, -R7 ;  /* 0x000000ffff07c224 */ /* 0x000fe200078e0a07 */
[----:B------:R-:W-:Y:S01]  /*ba00*/  ISETP.GT.U32.AND P4, PT, R251, R156, PT ;  /* 0x0000009cfb00720c */ /* 0x000fe20003f84070 */
[----:B------:R-:W-:Y:S01]  /*ba10*/  @!P0 IMAD.IADD R155, R155, 0x1, -R251 ;  /* 0x000000019b9b8824 */ /* 0x000fe200078e0afb */
[----:B------:R-:W-:Y:S01]  /*ba20*/  ISETP.GE.AND P0, PT, R50, RZ, PT ;  /* 0x000000ff3200720c */ /* 0x000fe20003f06270 */
[----:B------:R-:W-:Y:S01]  /*ba30*/  IMAD.MOV.U32 R50, RZ, RZ, R157 ;  /* 0x000000ffff327224 */ /* 0x000fe200078e009d */
[----:B--2---:R-:W-:Y:S01]  /*ba40*/  IADD3 R31, R248, 0xfe, RZ ;  /* 0x000000fef81f7810 */ /* 0x004fe20007ffe0ff */
[----:B------:R1:W-:Y:S01]  /*ba50*/  STL [R1+0x374], R7 ;  /* 0x0003740701007387 */ /* 0x0003e20000100800 */
[----:B------:R-:W-:-:S03]  /*ba60*/  IMAD.HI.U32 R144, R95, R190, RZ ;  /* 0x000000be5f907227 */ /* 0x000fc600078e00ff */
[----:B------:R-:W-:Y:S01]  /*ba70*/  STL [R1+0x2704], R31 ;  /* 0x0027041f01007387 */ /* 0x000fe20000100800 */
[--C-:B------:R-:W-:Y:S02]  /*ba80*/  @!P5 IMAD.IADD R181, R181, 0x1, -R251.reuse ;  /* 0x00000001b5b5d824 */ /* 0x100fe400078e0afb */
[----:B------:R-:W-:Y:S02]  /*ba90*/  @!P6 IMAD.MOV R50, RZ, RZ, -R50 ;  /* 0x000000ffff32e224 */ /* 0x000fe400078e0a32 */
[----:B------:R-:W-:Y:S01]  /*baa0*/  @!P4 IMAD.IADD R156, R156, 0x1, -R251 ;  /* 0x000000019c9cc824 */ /* 0x000fe200078e0afb */
[----:B-1----:R-:W-:Y:S01]  /*bab0*/  IADD3 R7, R248, 0xff, RZ ;  /* 0x000000fff8077810 */ /* 0x002fe20007ffe0ff */
[----:B------:R-:W-:Y:S01]  /*bac0*/  IMAD.MOV R144, RZ, RZ, -R144 ;  /* 0x000000ffff907224 */ /* 0x000fe200078e0a90 */
[----:B------:R-:W-:Y:S01]  /*bad0*/  ISETP.GT.U32.AND P4, PT, R251, R155, PT ;  /* 0x0000009bfb00720c */ /* 0x000fe20003f84070 */
[----:B------:R-:W-:Y:S01]  /*bae0*/  IMAD.HI.U32 R143, R95, R174, RZ ;  /* 0x000000ae5f8f7227 */ /* 0x000fe200078e00ff */
[C---:B------:R-:W-:Y:S01]  /*baf0*/  ISETP.GT.U32.AND P5, PT, R251.reuse, R156, PT ;  /* 0x0000009cfb00720c */ /* 0x040fe20003fa4070 */
[----:B------:R-:W-:Y:S01]  /*bb00*/  STL [R1+0x270c], R7 ;  /* 0x00270c0701007387 */ /* 0x000fe20000100800 */
[C---:B------:R-:W-:Y:S01]  /*bb10*/  ISETP.GT.U32.AND P6, PT, R251.reuse, R181, PT ;  /* 0x000000b5fb00720c */ /* 0x040fe20003fc4070 */
[----:B------:R-:W-:Y:S01]  /*bb20*/  IMAD R190, R251, R144, R190 ;  /* 0x00000090fbbe7224 */ /* 0x000fe200078e02be */
[----:B------:R-:W-:Y:S01]  /*bb30*/  IABS R154, R7 ;  /* 0x00000007009a7213 */ /* 0x000fe20000000000 */
[----:B------:R-:W-:Y:S01]  /*bb40*/  STL [R1+0x2710], R44 ;  /* 0x0027102c01007387 */ /* 0x000fe20000100800 */
[----:B------:R-:W-:-:S02]  /*bb50*/  IMAD.MOV R143, RZ, RZ, -R143 ;  /* 0x000000ffff8f7224 */ /* 0x000fc400078e0a8f */
[----:B------:R-:W-:Y:S01]  /*bb60*/  IMAD.HI.U32 R148, R95, R173, RZ ;  /* 0x000000ad5f947227 */ /* 0x000fe200078e00ff */
[----:B------:R1:W-:Y:S03]  /*bb70*/  STL [R1+0x384], R50 ;  /* 0x0003843201007387 */ /* 0x0003e60000100800 */
[--C-:B------:R-:W-:Y:S01]  /*bb80*/  @!P4 IMAD.IADD R155, R155, 0x1, -R251.reuse ;  /* 0x000000019b9bc824 */ /* 0x100fe200078e0afb */
[----:B------:R-:W-:Y:S01]  /*bb90*/  ISETP.GE.AND P4, PT, R30, RZ, PT ;  /* 0x000000ff1e00720c */ /* 0x000fe20003f86270 */
[--C-:B------:R-:W-:Y:S01]  /*bba0*/  @!P5 IMAD.IADD R156, R156, 0x1, -R251.reuse ;  /* 0x000000019c9cd824 */ /* 0x100fe200078e0afb */
[----:B------:R-:W-:Y:S01]  /*bbb0*/  ISETP.GT.U32.AND P5, PT, R251, R158, PT ;  /* 0x0000009efb00720c */ /* 0x000fe20003fa4070 */
[----:B------:R-:W-:Y:S01]  /*bbc0*/  @!P6 IMAD.IADD R181, R181, 0x1, -R251 ;  /* 0x00000001b5b5e824 */ /* 0x000fe200078e0afb */
[----:B------:R-:W-:Y:S01]  /*bbd0*/  ISETP.GE.AND P6, PT, R27, RZ, PT ;  /* 0x000000ff1b00720c */ /* 0x000fe20003fc6270 */
[C---:B------:R-:W-:Y:S01]  /*bbe0*/  IMAD R174, R251.reuse, R143, R174 ;  /* 0x0000008ffbae7224 */ /* 0x040fe200078e02ae */
[C---:B------:R-:W-:Y:S01]  /*bbf0*/  IADD3 R30, R248.reuse, 0x101, RZ ;  /* 0x00000101f81e7810 */ /* 0x040fe20007ffe0ff */
[----:B-1----:R-:W-:Y:S01]  /*bc00*/  IMAD.MOV.U32 R50, RZ, RZ, R169 ;  /* 0x000000ffff327224 */ /* 0x002fe200078e00a9 */
[----:B------:R-:W-:Y:S01]  /*bc10*/  IADD3 R27, R248, 0x102, RZ ;  /* 0x00000102f81b7810 */ /* 0x000fe20007ffe0ff */
[----:B------:R-:W-:Y:S01]  /*bc20*/  IMAD.MOV R148, RZ, RZ, -R148 ;  /* 0x000000ffff947224 */ /* 0x000fe200078e0a94 */
[----:B------:R-:W-:Y:S01]  /*bc30*/  IABS R169, R30 ;  /* 0x0000001e00a97213 */ /* 0x000fe20000000000 */
[----:B------:R-:W-:Y:S01]  /*bc40*/  @!P0 IMAD.MOV R50, RZ, RZ, -R50 ;  /* 0x000000ffff328224 */ /* 0x000fe200078e0a32 */
[C---:B------:R-:W-:Y:S01]  /*bc50*/  ISETP.GT.U32.AND P0, PT, R251.reuse, R183, PT ;  /* 0x000000b7fb00720c */ /* 0x040fe20003f04070 */
[----:B------:R-:W-:-:S02]  /*bc60*/  IMAD R173, R251, R148, R173 ;  /* 0x00000094fbad7224 */ /* 0x000fc400078e02ad */
[----:B------:R-:W-:Y:S01]  /*bc70*/  @!P5 IMAD.IADD R158, R158, 0x1, -R251 ;  /* 0x000000019e9ed824 */ /* 0x000fe200078e0afb */
[----:B------:R1:W-:Y:S01]  /*bc80*/  STL [R1+0x378], R50 ;  /* 0x0003783201007387 */ /* 0x0003e20000100800 */
[----:B------:R-:W-:-:S03]  /*bc90*/  IMAD.HI.U32 R144, R95, R167, RZ ;  /* 0x000000a75f907227 */ /* 0x000fc600078e00ff */
[----:B------:R-:W-:Y:S01]  /*bca0*/  ISETP.GT.U32.AND P5, PT, R251, R158, PT ;  /* 0x0000009efb00720c */ /* 0x000fe20003fa4070 */
[----:B------:R-:W-:Y:S01]  /*bcb0*/  STL [R1+0x2700], R30 ;  /* 0x0027001e01007387 */ /* 0x000fe20000100800 */
[----:B------:R-:W-:-:S03]  /*bcc0*/  IMAD.HI.U32 R143, R95, R189, RZ ;  /* 0x000000bd5f8f7227 */ /* 0x000fc600078e00ff */
[----:B------:R-:W-:Y:S01]  /*bcd0*/  STL [R1+0x2708], R27 ;  /* 0x0027081b01007387 */ /* 0x000fe20000100800 */
[----:B------:R-:W-:Y:S01]  /*bce0*/  @!P0 IMAD.IADD R183, R183, 0x1, -R251 ;  /* 0x00000001b7b78824 */ /* 0x000fe200078e0afb */
[----:B------:R-:W-:Y:S01]  /*bcf0*/  ISETP.GE.AND P0, PT, R29, RZ, PT ;  /* 0x000000ff1d00720c */ /* 0x000fe20003f06270 */
[----:B-1----:R-:W-:Y:S02]  /*bd00*/  IMAD.MOV.U32 R50, RZ, RZ, R155 ;  /* 0x000000ffff327224 */ /* 0x002fe400078e009b */
[----:B------:R-:W-:Y:S01]  /*bd10*/  IMAD.MOV.U32 R29, RZ, RZ, R156 ;  /* 0x000000ffff1d7224 */ /* 0x000fe200078e009c */
[----:B------:R-:W-:Y:S01]  /*bd20*/  IABS R156, R27 ;  /* 0x0000001b009c7213 */ /* 0x000fe20000000000 */
[----:B------:R-:W-:Y:S01]  /*bd30*/  @!P4 IMAD.MOV R50, RZ, RZ, -R50 ;  /* 0x000000ffff32c224 */ /* 0x000fe200078e0a32 */
[C---:B------:R-:W-:Y:S01]  /*bd40*/  ISETP.GT.U32.AND P4, PT, R251.reuse, R183, PT ;  /* 0x000000b7fb00720c */ /* 0x040fe20003f84070 */
[----:B------:R-:W-:Y:S01]  /*bd50*/  @!P6 IMAD.MOV R29, RZ, RZ, -R29 ;  /* 0x000000ffff1de224 */ /* 0x000fe200078e0a1d */
[C---:B------:R-:W-:Y:S01]  /*bd60*/  ISETP.GT.U32.AND P6, PT, R251.reuse, R180, PT ;  /* 0x000000b4fb00720c */ /* 0x040fe20003fc4070 */
[----:B------:R-:W-:Y:S01]  /*bd70*/  @!P5 IMAD.IADD R158, R158, 0x1, -R251 ;  /* 0x000000019e9ed824 */ /* 0x000fe200078e0afb */
[----:B------:R-:W-:Y:S01]  /*bd80*/  STL [R1+0x360], R50 ;  /* 0x0003603201007387 */ /* 0x000fe20000100800 */
[----:B------:R-:W-:Y:S01]  /*bd90*/  ISETP.GT.U32.AND P5, PT, R251, R191, PT ;  /* 0x000000bffb00720c */ /* 0x000fe20003fa4070 */
[----:B------:R-:W-:-:S02]  /*bda0*/  IMAD.MOV R144, RZ, RZ, -R144 ;  /* 0x000000ffff907224 */ /* 0x000fc400078e0a90 */
[----:B------:R1:W-:Y:S01]  /*bdb0*/  STL [R1+0x370], R29 ;  /* 0x0003701d01007387 */ /* 0x0003e20000100800 */
[----:B------:R-:W-:Y:S02]  /*bdc0*/  IMAD.MOV R143, RZ, RZ, -R143 ;  /* 0x000000ffff8f7224 */ /* 0x000fe400078e0a8f */
[----:B------:R-:W-:Y:S02]  /*bdd0*/  IMAD R167, R251, R144, R167 ;  /* 0x00000090fba77224 */ /* 0x000fe400078e02a7 */
[--C-:B------:R-:W-:Y:S01]  /*bde0*/  @!P4 IMAD.IADD R183, R183, 0x1, -R251.reuse ;  /* 0x00000001b7b7c824 */ /* 0x100fe200078e0afb */
[----:B------:R-:W-:Y:S01]  /*bdf0*/  ISETP.GE.AND P4, PT, R4, RZ, PT ;  /* 0x000000ff0400720c */ /* 0x000fe20003f86270 */
[----:B------:R-:W-:Y:S01]  /*be00*/  @!P6 IMAD.IADD R180, R180, 0x1, -R251 ;  /* 0x00000001b4b4e824 */ /* 0x000fe200078e0afb */
[----:B------:R-:W-:Y:S01]  /*be10*/  ISETP.GE.AND P6, PT, R3, RZ, PT ;  /* 0x000000ff0300720c */ /* 0x000fe20003fc6270 */
[----:B------:R-:W-:Y:S01]  /*be20*/  IMAD.MOV.U32 R3, RZ, RZ, R183 ;  /* 0x000000ffff037224 */ /* 0x000fe200078e00b7 */
[----:B------:R-:W-:Y:S01]  /*be30*/  IADD3 R4, R248, 0x103, RZ ;  /* 0x00000103f8047810 */ /* 0x000fe20007ffe0ff */
[----:B-1----:R-:W-:-:S02]  /*be40*/  IMAD.MOV.U32 R29, RZ, RZ, R181 ;  /* 0x000000ffff1d7224 */ /* 0x002fc400078e00b5 */
[----:B------:R-:W-:Y:S02]  /*be50*/  @!P5 IMAD.IADD R191, R191, 0x1, -R251 ;  /* 0x00000001bfbfd824 */ /* 0x000fe400078e0afb */
[----:B------:R-:W-:Y:S01]  /*be60*/  @!P0 IMAD.MOV R29, RZ, RZ, -R29 ;  /* 0x000000ffff1d8224 */ /* 0x000fe200078e0a1d */
[C---:B------:R-:W-:Y:S01]  /*be70*/  ISETP.GT.U32.AND P0, PT, R251.reuse, R193, PT ;  /* 0x000000c1fb00720c */ /* 0x040fe20003f04070 */
[----:B------:R-:W-:Y:S01]  /*be80*/  IMAD.MOV.U32 R50, RZ, RZ, R158 ;  /* 0x000000ffff327224 */ /* 0x000fe200078e009e */
[C---:B------:R-:W-:Y:S01]  /*be90*/  ISETP.GT.U32.AND P5, PT, R251.reuse, R191, PT ;  /* 0x000000bffb00720c */ /* 0x040fe20003fa4070 */
[----:B------:R-:W-:Y:S01]  /*bea0*/  @!P4 IMAD.MOV R3, RZ, RZ, -R3 ;  /* 0x000000ffff03c224 */ /* 0x000fe200078e0a03 */
[----:B------:R-:W-:Y:S01]  /*beb0*/  STL [R1+0x36c], R29 ;  /* 0x00036c1d01007387 */ /* 0x000fe20000100800 */
[----:B------:R-:W-:Y:S01]  /*bec0*/  @!P6 IMAD.MOV R50, RZ, RZ, -R50 ;  /* 0x000000ffff32e224 */ /* 0x000fe200078e0a32 */
[C---:B------:R-:W-:Y:S01]  /*bed0*/  ISETP.GT.U32.AND P6, PT, R251.reuse, R179, PT ;  /* 0x000000b3fb00720c */ /* 0x040fe20003fc4070 */
[----:B------:R-:W-:Y:S01]  /*bee0*/  IMAD R189, R251, R143, R189 ;  /* 0x0000008ffbbd7224 */ /* 0x000fe200078e02bd */
[----:B------:R-:W-:Y:S01]  /*bef0*/  STL [R1+0x26fc], R4 ;  /* 0x0026fc0401007387 */ /* 0x000fe20000100800 */
[----:B------:R-:W-:-:S03]  /*bf00*/  IMAD.HI.U32 R143, R95, R160, RZ ;  /* 0x000000a05f8f7227 */ /* 0x000fc600078e00ff */
[----:B------:R1:W-:Y:S01]  /*bf10*/  STL [R1+0x368], R3 ;  /* 0x0003680301007387 */ /* 0x0003e20000100800 */
[--C-:B------:R-:W-:Y:S01]  /*bf20*/  @!P0 IMAD.IADD R193, R193, 0x1, -R251.reuse ;  /* 0x00000001c1c18824 */ /* 0x100fe200078e0afb */
[----:B------:R-:W-:Y:S01]  /*bf30*/  ISETP.GT.U32.AND P0, PT, R251, R180, PT ;  /* 0x000000b4fb00720c */ /* 0x000fe20003f04070 */
[----:B------:R-:W-:Y:S01]  /*bf40*/  @!P5 IMAD.IADD R191, R191, 0x1, -R251 ;  /* 0x00000001bfbfd824 */ /* 0x000fe200078e0afb */
[----:B------:R-:W-:Y:S01]  /*bf50*/  ISETP.GE.AND P5, PT, R41, RZ, PT ;  /* 0x000000ff2900720c */ /* 0x000fe20003fa6270 */
[----:B------:R-:W-:Y:S01]  /*bf60*/  IMAD.MOV R143, RZ, RZ, -R143 ;  /* 0x000000ffff8f7224 */ /* 0x000fe200078e0a8f */
[----:B------:R-:W-:Y:S01]  /*bf70*/  ISETP.GT.U32.AND P4, PT, R251, R193, PT ;  /* 0x000000c1fb00720c */ /* 0x000fe20003f84070 */
[----:B------:R-:W-:Y:S01]  /*bf80*/  @!P6 IMAD.IADD R179, R179, 0x1, -R251 ;  /* 0x00000001b3b3e824 */ /* 0x000fe200078e0afb */
[----:B------:R-:W-:Y:S01]  /*bf90*/  ISETP.GE.AND P6, PT, R10, RZ, PT ;  /* 0x000000ff0a00720c */ /* 0x000fe20003fc6270 */
[----:B------:R-:W-:Y:S01]  /*bfa0*/  IMAD R160, R251, R143, R160 ;  /* 0x0000008ffba07224 */ /* 0x000fe200078e02a0 */
[C---:B-1----:R-:W-:Y:S01]  /*bfb0*/  IADD3 R3, R248.reuse, 0x104, RZ ;  /* 0x00000104f8037810 */ /* 0x042fe20007ffe0ff */
[----:B------:R-:W-:Y:S01]  /*bfc0*/  IMAD.HI.U32 R148, R95, R172, RZ ;  /* 0x000000ac5f947227 */ /* 0x000fe200078e00ff */
[----:B------:R-:W-:-:S02]  /*bfd0*/  IADD3 R29, R248, 0x105, RZ ;  /* 0x00000105f81d7810 */ /* 0x000fc40007ffe0ff */
[----:B------:R-:W-:Y:S01]  /*bfe0*/  IABS R183, R3 ;  /* 0x0000000300b77213 */ /* 0x000fe20000000000 */
[--C-:B------:R-:W-:Y:S01]  /*bff0*/  @!P0 IMAD.IADD R180, R180, 0x1, -R251.reuse ;  /* 0x00000001b4b48824 */ /* 0x100fe200078e0afb */
[----:B------:R-:W-:Y:S01]  /*c000*/  ISETP.GE.AND P0, PT, R43, RZ, PT ;  /* 0x000000ff2b00720c */ /* 0x000fe20003f06270 */
[----:B------:R-:W-:Y:S01]  /*c010*/  STL [R1+0x26ec], R3 ;  /* 0x0026ec0301007387 */ /* 0x000fe20000100800 */
[----:B------:R-:W-:Y:S01]  /*c020*/  IADD3 R43, R248, 0x108, RZ ;  /* 0x00000108f82b7810 */ /* 0x000fe20007ffe0ff */
[----:B------:R-:W-:Y:S01]  /*c030*/  @!P4 IMAD.IADD R193, R193, 0x1, -R251 ;  /* 0x00000001c1c1c824 */ /* 0x000fe200078e0afb */
[C---:B------:R-:W-:Y:S01]  /*c040*/  ISETP.GT.U32.AND P4, PT, R251.reuse, R177, PT ;  /* 0x000000b1fb00720c */ /* 0x040fe20003f84070 */
[----:B------:R-:W-:Y:S01]  /*c050*/  IMAD.MOV.U32 R10, RZ, RZ, R180 ;  /* 0x000000ffff0a7224 */ /* 0x000fe200078e00b4 */
[----:B------:R-:W-:Y:S01]  /*c060*/  STL [R1+0x26f4], R29 ;  /* 0x0026f41d01007387 */ /* 0x000fe20000100800 */
[----:B------:R-:W-:Y:S01]  /*c070*/  IMAD.MOV.U32 R41, RZ, RZ, R193 ;  /* 0x000000ffff297224 */ /* 0x000fe200078e00c1 */
[----:B------:R-:W-:Y:S01]  /*c080*/  IABS R158, R29 ;  /* 0x0000001d009e7213 */ /* 0x000fe20000000000 */
[----:B------:R-:W-:Y:S01]  /*c090*/  IMAD.MOV R148, RZ, RZ, -R148 ;  /* 0x000000ffff947224 */ /* 0x000fe200078e0a94 */
[----:B------:R-:W-:Y:S01]  /*c0a0*/  STL [R1+0x340], R50 ;  /* 0x0003403201007387 */ /* 0x000fe20000100800 */
[----:B------:R-:W-:Y:S01]  /*c0b0*/  @!P5 IMAD.MOV R41, RZ, RZ, -R41 ;  /* 0x000000ffff29d224 */ /* 0x000fe200078e0a29 */
[C---:B------:R-:W-:Y:S01]  /*c0c0*/  ISETP.GT.U32.AND P5, PT, R251.reuse, R182, PT ;  /* 0x000000b6fb00720c */ /* 0x040fe20003fa4070 */
        /* <DEDUP_REMOVED lines=8> */
[----:B------:R-:W-:Y:S02]  /*c150*/  IMAD.MOV R144, RZ, RZ, -R144 ;  /* 0x000000ffff907224 */ /* 0x000fe400078e0a90 */
[----:B------:R-:W-:Y:S02]  /*c160*/  @!P5 IMAD.IADD R182, R182, 0x1, -R251 ;  /* 0x00000001b6b6d824 */ /* 0x000fe400078e0afb */
[----:B-1----:R-:W-:Y:S02]  /*c170*/  IMAD.MOV.U32 R10, RZ, RZ, R191 ;  /* 0x000000ffff0a7224 */ /* 0x002fe400078e00bf */
[----:B------:R-:W-:Y:S01]  /*c180*/  @!P0 IMAD.IADD R179, R179, 0x1, -R251 ;  /* 0x00000001b3b38824 */ /* 0x000fe200078e0afb */
[----:B------:R-:W-:Y:S01]  /*c190*/  ISETP.GE.AND P0, PT, R37, RZ, PT ;  /* 0x000000ff2500720c */ /* 0x000fe20003f06270 */
[----:B------:R-:W-:Y:S01]  /*c1a0*/  @!P6 IMAD.MOV R10, RZ, RZ, -R10 ;  /* 0x000000ffff0ae224 */ /* 0x000fe200078e0a0a */
[----:B------:R-:W-:Y:S01]  /*c1b0*/  ISETP.GE.AND P6, PT, R2, RZ, PT ;  /* 0x000000ff0200720c */ /* 0x000fe20003fc6270 */
[----:B------:R-:W-:Y:S01]  /*c1c0*/  IMAD.MOV.U32 R37, RZ, RZ, R179 ;  /* 0x000000ffff257224 */ /* 0x000fe200078e00b3 */
[----:B------:R-:W-:Y:S01]  /*c1d0*/  IADD3 R2, R248, 0x107, RZ ;  /* 0x00000107f8027810 */ /* 0x000fe20007ffe0ff */
[----:B------:R-:W-:Y:S01]  /*c1e0*/  @!P4 IMAD.IADD R177, R177, 0x1, -R251 ;  /* 0x00000001b1b1c824 */ /* 0x000fe200078e0afb */
[----:B------:R1:W-:Y:S01]  /*c1f0*/  STL [R1+0x358], R10 ;  /* 0x0003580a01007387 */ /* 0x0003e20000100800 */
[C---:B------:R-:W-:Y:S01]  /*c200*/  ISETP.GT.U32.AND P4, PT, R251.reuse, R176, PT ;  /* 0x000000b0fb00720c */ /* 0x040fe20003f84070 */
[C---:B------:R-:W-:Y:S01]  /*c210*/  IMAD R161, R251.reuse, R144, R161 ;  /* 0x00000090fba17224 */ /* 0x040fe200078e02a1 */
[----:B------:R-:W-:Y:S01]  /*c220*/  ISETP.GT.U32.AND P5, PT, R251, R182, PT ;  /* 0x000000b6fb00720c */ /* 0x000fe20003fa4070 */
[----:B------:R-:W-:-:S04]  /*c230*/  IMAD.HI.U32 R143, R95, R170, RZ ;  /* 0x000000aa5f8f7227 */ /* 0x000fc800078e00ff */
[----:B------:R-:W-:Y:S01]  /*c240*/  IMAD.MOV R143, RZ, RZ, -R143 ;  /* 0x000000ffff8f7224 */ /* 0x000fe200078e0a8f */
[----:B-1----:R-:W-:Y:S01]  /*c250*/  IADD3 R10, R248, 0x106, RZ ;  /* 0x00000106f80a7810 */ /* 0x002fe20007ffe0ff */
[----:B------:R-:W-:Y:S01]  /*c260*/  @!P6 IMAD.MOV R37, RZ, RZ, -R37 ;  /* 0x000000ffff25e224 */ /* 0x000fe200078e0a25 */
[C---:B------:R-:W-:Y:S01]  /*c270*/  ISETP.GT.U32.AND P6, PT, R251.reuse, R164, PT ;  /* 0x000000a4fb00720c */ /* 0x040fe20003fc4070 */
[C---:B------:R-:W-:Y:S01]  /*c280*/  IMAD R170, R251.reuse, R143, R170 ;  /* 0x0000008ffbaa7224 */ /* 0x040fe200078e02aa */
[----:B------:R-:W-:Y:S01]  /*c290*/  IABS R143, R49 ;  /* 0x00000031008f7213 */ /* 0x000fe20000000000 */
[----:B------:R-:W-:Y:S01]  /*c2a0*/  STL [R1+0x26d8], R10 ;  /* 0x0026d80a01007387 */ /* 0x000fe20000100800 */
[--C-:B------:R-:W-:Y:S01]  /*c2b0*/  @!P4 IMAD.IADD R176, R176, 0x1, -R251.reuse ;  /* 0x00000001b0b0c824 */ /* 0x100fe200078e0afb */
[----:B------:R-:W-:Y:S01]  /*c2c0*/  IABS R191, R10 ;  /* 0x0000000a00bf7213 */ /* 0x000fe20000000000 */
[--C-:B------:R-:W-:Y:S01]  /*c2d0*/  @!P5 IMAD.IADD R182, R182, 0x1, -R251.reuse ;  /* 0x00000001b6b6d824 */ /* 0x100fe200078e0afb */
[----:B------:R-:W-:Y:S01]  /*c2e0*/  STL [R1+0x26e4], R2 ;  /* 0x0026e40201007387 */ /* 0x000fe20000100800 */
[----:B------:R-:W-:Y:S01]  /*c2f0*/  ISETP.GT.U32.AND P5, PT, R251, R178, PT ;  /* 0x000000b2fb00720c */ /* 0x000fe20003fa4070 */
[----:B------:R-:W-:Y:S01]  /*c300*/  IMAD.HI.U32 R150, R95, R171, RZ ;  /* 0x000000ab5f967227 */ /* 0x000fe200078e00ff */
[----:B------:R-:W-:Y:S01]  /*c310*/  ISETP.GT.U32.AND P4, PT, R251, R176, PT ;  /* 0x000000b0fb00720c */ /* 0x000fe20003f84070 */
[----:B------:R-:W-:Y:S02]  /*c320*/  STL [R1+0x26e8], R43 ;  /* 0x0026e82b01007387 */ /* 0x000fe40000100800 */
[----:B------:R-:W-:-:S02]  /*c330*/  @!P6 IMAD.IADD R164, R164, 0x1, -R251 ;  /* 0x00000001a4a4e824 */ /* 0x000fc400078e0afb */
[----:B------:R1:W-:Y:S01]  /*c340*/  STL [R1+0x4b8], R37 ;  /* 0x0004b82501007387 */ /* 0x0003e20000100800 */
[----:B------:R-:W-:Y:S02]  /*c350*/  IMAD.MOV R150, RZ, RZ, -R150 ;  /* 0x000000ffff967224 */ /* 0x000fe400078e0a96 */
[----:B------:R-:W-:Y:S01]  /*c360*/  ISETP.GT.U32.AND P6, PT, R251, R164, PT ;  /* 0x000000a4fb00720c */ /* 0x000fe20003fc4070 */
[----:B------:R-:W-:-:S04]  /*c370*/  IMAD.HI.U32 R148, R95, R188, RZ ;  /* 0x000000bc5f947227 */ /* 0x000fc800078e00ff */
[----:B------:R-:W-:Y:S02]  /*c380*/  @!P5 IMAD.IADD R178, R178, 0x1, -R251 ;  /* 0x00000001b2b2d824 */ /* 0x000fe400078e0afb */
[----:B-1----:R-:W-:Y:S02]  /*c390*/  IMAD.MOV.U32 R37, RZ, RZ, R177 ;  /* 0x000000ffff257224 */ /* 0x002fe400078e00b1 */
[----:B------:R-:W-:Y:S01]  /*c3a0*/  @!P4 IMAD.IADD R176, R176, 0x1, -R251 ;  /* 0x00000001b0b0c824 */ /* 0x000fe200078e0afb */
[----:B------:R-:W-:Y:S01]  /*c3b0*/  ISETP.GT.U32.AND P5, PT, R251, R178, PT ;  /* 0x000000b2fb00720c */ /* 0x000fe20003fa4070 */
[----:B------:R-:W-:Y:S01]  /*c3c0*/  @!P0 IMAD.MOV R37, RZ, RZ, -R37 ;  /* 0x000000ffff258224 */ /* 0x000fe200078e0a25 */
[----:B------:R-:W-:Y:S01]  /*c3d0*/  ISETP.GE.AND P0, PT, R21, RZ, PT ;  /* 0x000000ff1500720c */ /* 0x000fe20003f06270 */
[----:B------:R-:W-:Y:S01]  /*c3e0*/  IMAD.MOV.U32 R21, RZ, RZ, R182 ;  /* 0x000000ffff157224 */ /* 0x000fe200078e00b6 */
[----:B------:R-:W-:Y:S01]  /*c3f0*/  ISETP.GE.AND P4, PT, R12, RZ, PT ;  /* 0x000000ff0c00720c */ /* 0x000fe20003f86270 */
[----:B------:R-:W-:Y:S01]  /*c400*/  @!P6 IMAD.IADD R164, R164, 0x1, -R251 ;  /* 0x00000001a4a4e824 */ /* 0x000fe200078e0afb */
[C---:B------:R-:W-:Y:S01]  /*c410*/  ISETP.GT.U32.AND P6, PT, R251.reuse, R175, PT ;  /* 0x000000affb00720c */ /* 0x040fe20003fc4070 */
[----:B------:R-:W-:Y:S01]  /*c420*/  IMAD.MOV.U32 R50, RZ, RZ, R176 ;  /* 0x000000ffff327224 */ /* 0x000fe200078e00b0 */
[----:B------:R1:W-:Y:S01]  /*c430*/  STL [R1+0x4c0], R37 ;  /* 0x0004c02501007387 */ /* 0x0003e20000100800 */
[----:B------:R-:W-:Y:S01]  /*c440*/  IMAD.MOV.U32 R41, RZ, RZ, R164 ;  /* 0x000000ffff297224 */ /* 0x000fe200078e00a4 */
[----:B------:R-:W-:Y:S01]  /*c450*/  IADD3 R12, R248, 0x10c, RZ ;  /* 0x0000010cf80c7810 */ /* 0x000fe20007ffe0ff */
[----:B------:R-:W-:-:S02]  /*c460*/  IMAD R171, R251, R150, R171 ;  /* 0x00000096fbab7224 */ /* 0x000fc400078e02ab */
[----:B------:R-:W-:Y:S01]  /*c470*/  @!P5 IMAD.IADD R178, R178, 0x1, -R251 ;  /* 0x00000001b2b2d824 */ /* 0x000fe200078e0afb */
[----:B------:R-:W-:Y:S01]  /*c480*/  ISETP.GT.U32.AND P5, PT, R251, R166, PT ;  /* 0x000000a6fb00720c */ /* 0x000fe20003fa4070 */
[----:B------:R-:W-:Y:S01]  /*c490*/  @!P0 IMAD.MOV R21, RZ, RZ, -R21 ;  /* 0x000000ffff158224 */ /* 0x000fe200078e0a15 */
[----:B------:R-:W-:Y:S01]  /*c4a0*/  ISETP.GE.AND P0, PT, R17, RZ, PT ;  /* 0x000000ff1100720c */ /* 0x000fe20003f06270 */
[----:B------:R-:W-:Y:S01]  /*c4b0*/  @!P4 IMAD.MOV R41, RZ, RZ, -R41 ;  /* 0x000000ffff29c224 */ /* 0x000fe200078e0a29 */
[----:B------:R-:W-:Y:S01]  /*c4c0*/  ISETP.GE.AND P4, PT, R20, RZ, PT ;  /* 0x000000ff1400720c */ /* 0x000fe20003f86270 */
[----:B------:R-:W-:Y:S01]  /*c4d0*/  @!P6 IMAD.IADD R175, R175, 0x1, -R251 ;  /* 0x00000001afafe824 */ /* 0x000fe200078e0afb */
[----:B------:R2:W-:Y:S01]  /*c4e0*/  STL [R1+0x354], R21 ;  /* 0x0003541501007387 */ /* 0x0005e20000100800 */
[----:B------:R-:W-:Y:S01]  /*c4f0*/  IMAD.MOV.U32 R20, RZ, RZ, R178 ;  /* 0x000000ffff147224 */ /* 0x000fe200078e00b2 */
[C---:B------:R-:W-:Y:S01]  /*c500*/  IADD3 R17, R248.reuse, 0x10a, RZ ;  /* 0x0000010af8117810 */ /* 0x040fe20007ffe0ff */
[----:B------:R-:W-:Y:S01]  /*c510*/  IMAD.MOV R148, RZ, RZ, -R148 ;  /* 0x000000ffff947224 */ /* 0x000fe200078e0a94 */
[----:B------:R-:W-:Y:S01]  /*c520*/  ISETP.GT.U32.AND P6, PT, R251, R175, PT ;  /* 0x000000affb00720c */ /* 0x000fe20003fc4070 */
[----:B------:R-:W-:Y:S01]  /*c530*/  IMAD.HI.U32 R144, R95, R143, RZ ;  /* 0x0000008f5f907227 */ /* 0x000fe200078e00ff */
[----:B-1----:R-:W-:-:S02]  /*c540*/  IADD3 R37, R248, 0x10b, RZ ;  /* 0x0000010bf8257810 */ /* 0x002fc40007ffe0ff */
[----:B------:R-:W-:Y:S01]  /*c550*/  IABS R164, R17 ;  /* 0x0000001100a47213 */ /* 0x000fe20000000000 */
[----:B------:R-:W-:Y:S01]  /*c560*/  @!P0 IMAD.MOV R50, RZ, RZ, -R50 ;  /* 0x000000ffff328224 */ /* 0x000fe200078e0a32 */
[----:B------:R-:W-:Y:S01]  /*c570*/  ISETP.GE.AND P0, PT, R42, RZ, PT ;  /* 0x000000ff2a00720c */ /* 0x000fe20003f06270 */
[--C-:B------:R-:W-:Y:S01]  /*c580*/  @!P5 IMAD.IADD R166, R166, 0x1, -R251.reuse ;  /* 0x00000001a6a6d824 */ /* 0x100fe200078e0afb */
[C---:B--2---:R-:W-:Y:S01]  /*c590*/  IADD3 R21, R248.reuse, 0x109, RZ ;  /* 0x00000109f8157810 */ /* 0x044fe20007ffe0ff */
[C---:B------:R-:W-:Y:S01]  /*c5a0*/  IMAD R188, R251.reuse, R148, R188 ;  /* 0x00000094fbbc7224 */ /* 0x040fe200078e02bc */
[----:B------:R-:W-:Y:S01]  /*c5b0*/  IADD3 R42, R248, 0x10e, RZ ;  /* 0x0000010ef82a7810 */ /* 0x000fe20007ffe0ff */
[----:B------:R-:W-:Y:S01]  /*c5c0*/  IMAD.MOV R144, RZ, RZ, -R144 ;  /* 0x000000ffff907224 */ /* 0x000fe200078e0a90 */
[----:B------:R-:W-:Y:S01]  /*c5d0*/  ISETP.GT.U32.AND P5, PT, R251, R166, PT ;  /* 0x000000a6fb00720c */ /* 0x000fe20003fa4070 */
[----:B------:R-:W-:Y:S01]  /*c5e0*/  @!P6 IMAD.IADD R175, R175, 0x1, -R251 ;  /* 0x00000001afafe824 */ /* 0x000fe200078e0afb */
[C---:B------:R-:W-:Y:S01]  /*c5f0*/  ISETP.GT.U32.AND P6, PT, R251.reuse, R192, PT ;  /* 0x000000c0fb00720c */ /* 0x040fe20003fc4070 */
[----:B------:R-:W-:Y:S01]  /*c600*/  STL [R1+0x26c4], R21 ;  /* 0x0026c41501007387 */ /* 0x000fe20000100800 */
[----:B------:R-:W-:Y:S01]  /*c610*/  IMAD R143, R251, R144, R143 ;  /* 0x00000090fb8f7224 */ /* 0x000fe200078e028f */
[----:B------:R-:W-:Y:S01]  /*c620*/  IABS R144, R6 ;  /* 0x0000000600907213 */ /* 0x000fe20000000000 */
[----:B------:R-:W-:Y:S01]  /*c630*/  IMAD.HI.U32 R148, R95, R162, RZ ;  /* 0x000000a25f947227 */ /* 0x000fe200078e00ff */
[----:B------:R-:W-:Y:S01]  /*c640*/  STL [R1+0x26d0], R17 ;  /* 0x0026d01101007387 */ /* 0x000fe20000100800 */
[----:B------:R-:W-:-:S02]  /*c650*/  IABS R176, R37 ;  /* 0x0000002500b07213 */ /* 0x000fc40000000000 */
[----:B------:R-:W-:Y:S01]  /*c660*/  @!P0 IMAD.MOV R20, RZ, RZ, -R20 ;  /* 0x000000ffff148224 */ /* 0x000fe200078e0a14 */
[----:B------:R-:W-:Y:S01]  /*c670*/  ISETP.GT.U32.AND P0, PT, R251, R165, PT ;  /* 0x000000a5fb00720c */ /* 0x000fe20003f04070 */
[----:B------:R-:W-:Y:S01]  /*c680*/  STL [R1+0x26d4], R37 ;  /* 0x0026d42501007387 */ /* 0x000fe20000100800 */
[--C-:B------:R-:W-:Y:S01]  /*c690*/  @!P5 IMAD.IADD R166, R166, 0x1, -R251.reuse ;  /* 0x00000001a6a6d824 */ /* 0x100fe200078e0afb */
[----:B------:R-:W-:Y:S01]  /*c6a0*/  ISETP.GE.AND P5, PT, R36, RZ, PT ;  /* 0x000000ff2400720c */ /* 0x000fe20003fa6270 */
[----:B------:R-:W-:Y:S01]  /*c6b0*/  @!P6 IMAD.IADD R192, R192, 0x1, -R251 ;  /* 0x00000001c0c0e824 */ /* 0x000fe200078e0afb */
[----:B------:R-:W-:Y:S01]  /*c6c0*/  STL [R1+0x348], R50 ;  /* 0x0003483201007387 */ /* 0x000fe20000100800 */
[----:B------:R-:W-:Y:S01]  /*c6d0*/  ISETP.GE.AND P6, PT, R9, RZ, PT ;  /* 0x000000ff0900720c */ /* 0x000fe20003fc6270 */
[----:B------:R-:W-:Y:S01]  /*c6e0*/  IMAD.MOV.U32 R52, RZ, RZ, R166 ;  /* 0x000000ffff347224 */ /* 0x000fe200078e00a6 */
[C---:B------:R-:W-:Y:S01]  /*c6f0*/  IADD3 R9, R248.reuse, 0x10d, RZ ;  /* 0x0000010df8097810 */ /* 0x040fe20007ffe0ff */
[----:B------:R-:W-:Y:S01]  /*c700*/  STL [R1+0x26dc], R12 ;  /* 0x0026dc0c01007387 */ /* 0x000fe20000100800 */
[----:B------:R-:W-:Y:S01]  /*c710*/  IADD3 R36, R248, 0x110, RZ ;  /* 0x00000110f8247810 */ /* 0x000fe20007ffe0ff */
[----:B------:R-:W-:-:S02]  /*c720*/  IMAD.MOV R148, RZ, RZ, -R148 ;  /* 0x000000ffff947224 */ /* 0x000fc400078e0a94 */
[----:B------:R-:W-:Y:S01]  /*c730*/  @!P0 IMAD.IADD R165, R165, 0x1, -R251 ;  /* 0x00000001a5a58824 */ /* 0x000fe200078e0afb */
[----:B------:R1:W-:Y:S01]  /*c740*/  STL [R1+0x34c], R41 ;  /* 0x00034c2901007387 */ /* 0x0003e20000100800 */
[C---:B------:R-:W-:Y:S02]  /*c750*/  IMAD R162, R251.reuse, R148, R162 ;  /* 0x00000094fba27224 */ /* 0x040fe400078e02a2 */
[----:B------:R-:W-:Y:S01]  /*c760*/  @!P5 IMAD.MOV R52, RZ, RZ, -R52 ;  /* 0x000000ffff34d224 */ /* 0x000fe200078e0a34 */
[----:B------:R-:W-:Y:S01]  /*c770*/  ISETP.GT.U32.AND P0, PT, R251, R165, PT ;  /* 0x000000a5fb00720c */ /* 0x000fe20003f04070 */
[----:B------:R2:W-:Y:S01]  /*c780*/  STL [R1+0x4b0], R20 ;  /* 0x0004b01401007387 */ /* 0x0005e20000100800 */
[----:B------:R-:W-:Y:S01]  /*c790*/  ISETP.GE.AND P5, PT, R51, RZ, PT ;  /* 0x000000ff3300720c */ /* 0x000fe20003fa6270 */
[----:B------:R-:W-:Y:S01]  /*c7a0*/  IMAD.HI.U32 R150, R95, R163, RZ ;  /* 0x000000a35f967227 */ /* 0x000fe200078e00ff */
[----:B-1----:R-:W-:-:S03]  /*c7b0*/  IADD3 R41, R248, 0x10f, RZ ;  /* 0x0000010ff8297810 */ /* 0x002fc60007ffe0ff */
[----:B------:R-:W-:Y:S02]  /*c7c0*/  IMAD.MOV R150, RZ, RZ, -R150 ;  /* 0x000000ffff967224 */ /* 0x000fe400078e0a96 */
[----:B------:R-:W-:Y:S01]  /*c7d0*/  IMAD.HI.U32 R148, R95, R144, RZ ;  /* 0x000000905f947227 */ /* 0x000fe200078e00ff */
[----:B------:R-:W-:-:S03]  /*c7e0*/  IABS R166, R41 ;  /* 0x0000002900a67213 */ /* 0x000fc60000000000 */
[----:B--2---:R-:W-:Y:S01]  /*c7f0*/  IMAD.MOV.U32 R20, RZ, RZ, R175 ;  /* 0x000000ffff147224 */ /* 0x004fe200078e00af */
[----:B------:R-:W-:Y:S01]  /*c800*/  IABS R175, R36 ;  /* 0x0000002400af7213 */ /* 0x000fe20000000000 */
[----:B------:R-:W-:Y:S01]  /*c810*/  @!P0 IMAD.IADD R165, R165, 0x1, -R251 ;  /* 0x00000001a5a58824 */ /* 0x000fe200078e0afb */
[C---:B------:R-:W-:Y:S01]  /*c820*/  ISETP.GT.U32.AND P0, PT, R251.reuse, R168, PT ;  /* 0x000000a8fb00720c */ /* 0x040fe20003f04070 */
[----:B------:R-:W-:Y:S01]  /*c830*/  @!P4 IMAD.MOV R20, RZ, RZ, -R20 ;  /* 0x000000ffff14c224 */ /* 0x000fe200078e0a14 */
[C---:B------:R-:W-:Y:S01]  /*c840*/  ISETP.GT.U32.AND P4, PT, R251.reuse, R192, PT ;  /* 0x000000c0fb00720c */ /* 0x040fe20003f84070 */
[----:B------:R-:W-:Y:S01]  /*c850*/  IMAD.MOV.U32 R50, RZ, RZ, R165 ;  /* 0x000000ffff327224 */ /* 0x000fe200078e00a5 */
[----:B------:R-:W-:Y:S01]  /*c860*/  IABS R165, R42 ;  /* 0x0000002a00a57213 */ /* 0x000fe20000000000 */
[C---:B------:R-:W-:Y:S01]  /*c870*/  IMAD R163, R251.reuse, R150, R163 ;  /* 0x00000096fba37224 */ /* 0x040fe200078e02a3 */
[----:B------:R1:W-:Y:S01]  /*c880*/  STL [R1+0x338], R20 ;  /* 0x0003381401007387 */ /* 0x0003e20000100800 */
[----:B------:R-:W-:Y:S01]  /*c890*/  @!P6 IMAD.MOV R50, RZ, RZ, -R50 ;  /* 0x000000ffff32e224 */ /* 0x000fe200078e0a32 */
[----:B------:R-:W-:Y:S01]  /*c8a0*/  ISETP.GT.U32.AND P6, PT, R251, R159, PT ;  /* 0x0000009ffb00720c */ /* 0x000fe20003fc4070 */
[----:B------:R-:W-:Y:S01]  /*c8b0*/  IMAD.MOV R148, RZ, RZ, -R148 ;  /* 0x000000ffff947224 */ /* 0x000fe200078e0a94 */
[----:B------:R-:W-:Y:S01]  /*c8c0*/  STL [R1+0x26b0], R9 ;  /* 0x0026b00901007387 */ /* 0x000fe20000100800 */
[----:B------:R-:W-:-:S03]  /*c8d0*/  IMAD.HI.U32 R186, R95, R187, RZ ;  /* 0x000000bb5fba7227 */ /* 0x000fc600078e00ff */
[----:B------:R-:W-:Y:S01]  /*c8e0*/  STL [R1+0x26b8], R42 ;  /* 0x0026b82a01007387 */ /* 0x000fe20000100800 */
[--C-:B------:R-:W-:Y:S01]  /*c8f0*/  @!P4 IMAD.IADD R192, R192, 0x1, -R251.reuse ;  /* 0x00000001c0c0c824 */ /* 0x100fe200078e0afb */
[----:B------:R-:W-:Y:S01]  /*c900*/  ISETP.GE.AND P4, PT, R35, RZ, PT ;  /* 0x000000ff2300720c */ /* 0x000fe20003f86270 */
[--C-:B------:R-:W-:Y:S01]  /*c910*/  @!P0 IMAD.IADD R168, R168, 0x1, -R251.reuse ;  /* 0x00000001a8a88824 */ /* 0x100fe200078e0afb */
[----:B------:R-:W-:Y:S01]  /*c920*/  ISETP.GT.U32.AND P0, PT, R251, R190, PT ;  /* 0x000000befb00720c */ /* 0x000fe20003f04070 */
[----:B------:R-:W-:Y:S01]  /*c930*/  IMAD.MOV.U32 R35, RZ, RZ, R192 ;  /* 0x000000ffff237224 */ /* 0x000fe200078e00c0 */
[----:B-1----:R-:W-:Y:S01]  /*c940*/  IADD3 R20, R248, 0x111, RZ ;  /* 0x00000111f8147810 */ /* 0x002fe20007ffe0ff */
[----:B------:R-:W-:Y:S01]  /*c950*/  @!P6 IMAD.IADD R159, R159, 0x1, -R251 ;  /* 0x000000019f9fe824 */ /* 0x000fe200078e0afb */
[----:B------:R-:W-:Y:S01]  /*c960*/  STL [R1+0x26c0], R41 ;  /* 0x0026c02901007387 */ /* 0x000fe20000100800 */
[----:B------:R-:W-:Y:S01]  /*c970*/  @!P5 IMAD.MOV R35, RZ, RZ, -R35 ;  /* 0x000000ffff23d224 */ /* 0x000fe200078e0a23 */
[C---:B------:R-:W-:Y:S01]  /*c980*/  ISETP.GT.U32.AND P5, PT, R251.reuse, R168, PT ;  /* 0x000000a8fb00720c */ /* 0x040fe20003fa4070 */
[C---:B------:R-:W-:Y:S01]  /*c990*/  IMAD R144, R251.reuse, R148, R144 ;  /* 0x00000094fb907224 */ /* 0x040fe200078e0290 */
[----:B------:R-:W-:Y:S01]  /*c9a0*/  ISETP.GT.U32.AND P6, PT, R251, R159, PT ;  /* 0x0000009ffb00720c */ /* 0x000fe20003fc4070 */
[----:B------:R-:W-:Y:S01]  /*c9b0*/  STL [R1+0x26c8], R36 ;  /* 0x0026c82401007387 */ /* 0x000fe20000100800 */
[----:B------:R-:W-:-:S02]  /*c9c0*/  IMAD.MOV R186, RZ, RZ, -R186 ;  /* 0x000000ffffba7224 */ /* 0x000fc400078e0aba */
[----:B------:R-:W-:Y:S01]  /*c9d0*/  IMAD.HI.U32 R150, R95, R145, RZ ;  /* 0x000000915f967227 */ /* 0x000fe200078e00ff */
[----:B------:R-:W-:Y:S03]  /*c9e0*/  STL [R1+0x26cc], R20 ;  /* 0x0026cc1401007387 */ /* 0x000fe60000100800 */
[----:B------:R-:W-:Y:S01]  /*c9f0*/  @!P0 IMAD.IADD R190, R190, 0x1, -R251 ;  /* 0x00000001bebe8824 */ /* 0x000fe200078e0afb */
[----:B------:R-:W-:Y:S01]  /*ca00*/  STL [R1+0x33c], R52 ;  /* 0x00033c3401007387 */ /* 0x000fe20000100800 */
[C---:B------:R-:W-:Y:S02]  /*ca10*/  IMAD R187, R251.reuse, R186, R187 ;  /* 0x000000bafbbb7224 */ /* 0x040fe400078e02bb */
[--C-:B------:R-:W-:Y:S01]  /*ca20*/  @!P5 IMAD.IADD R168, R168, 0x1, -R251.reuse ;  /* 0x00000001a8a8d824 */ /* 0x100fe200078e0afb */
[----:B------:R-:W-:Y:S01]  /*ca30*/  ISETP.GT.U32.AND P0, PT, R251, R190, PT ;  /* 0x000000befb00720c */ /* 0x000fe20003f04070 */
[----:B------:R-:W-:Y:S01]  /*ca40*/  @!P6 IMAD.IADD R159, R159, 0x1, -R251 ;  /* 0x000000019f9fe824 */ /* 0x000fe200078e0afb */
[C---:B------:R-:W-:Y:S01]  /*ca50*/  ISETP.GT.U32.AND P5, PT, R251.reuse, R174, PT ;  /* 0x000000aefb00720c */ /* 0x040fe20003fa4070 */
[----:B------:R-:W-:Y:S01]  /*ca60*/  STL [R1+0x4a4], R50 ;  /* 0x0004a43201007387 */ /* 0x000fe20000100800 */
[----:B------:R-:W-:Y:S01]  /*ca70*/  ISETP.GT.U32.AND P6, PT, R251, R173, PT ;  /* 0x000000adfb00720c */ /* 0x000fe20003fc4070 */
[----:B------:R-:W-:-:S02]  /*ca80*/  IMAD.MOV.U32 R51, RZ, RZ, R159 ;  /* 0x000000ffff337224 */ /* 0x000fc400078e009f */
[----:B------:R1:W-:Y:S01]  /*ca90*/  STL [R1+0x49c], R35 ;  /* 0x00049c2301007387 */ /* 0x0003e20000100800 */
[----:B------:R-:W-:-:S04]  /*caa0*/  IMAD.HI.U32 R186, R95, R147, RZ ;  /* 0x000000935fba7227 */ /* 0x000fc800078e00ff */
[----:B------:R-:W-:Y:S02]  /*cab0*/  IMAD.MOV R150, RZ, RZ, -R150 ;  /* 0x000000ffff967224 */ /* 0x000fe400078e0a96 */
[--C-:B------:R-:W-:Y:S01]  /*cac0*/  @!P0 IMAD.IADD R190, R190, 0x1, -R251.reuse ;  /* 0x00000001bebe8824 */ /* 0x100fe200078e0afb */
[----:B------:R-:W-:Y:S01]  /*cad0*/  ISETP.GE.AND P0, PT, R14, RZ, PT ;  /* 0x000000ff0e00720c */ /* 0x000fe20003f06270 */
[--C-:B------:R-:W-:Y:S01]  /*cae0*/  @!P5 IMAD.IADD R174, R174, 0x1, -R251.reuse ;  /* 0x00000001aeaed824 */ /* 0x100fe200078e0afb */
[----:B------:R-:W-:Y:S01]  /*caf0*/  ISETP.GE.AND P5, PT, R34, RZ, PT ;  /* 0x000000ff2200720c */ /* 0x000fe20003fa6270 */
[----:B------:R-:W-:Y:S01]  /*cb00*/  @!P6 IMAD.IADD R173, R173, 0x1, -R251 ;  /* 0x00000001adade824 */ /* 0x000fe200078e0afb */
[C---:B-1----:R-:W-:Y:S01]  /*cb10*/  IADD3 R35, R248.reuse, 0x113, RZ ;  /* 0x00000113f8237810 */ /* 0x042fe20007ffe0ff */
[----:B------:R-:W-:Y:S01]  /*cb20*/  IMAD.MOV.U32 R14, RZ, RZ, R168 ;  /* 0x000000ffff0e7224 */ /* 0x000fe200078e00a8 */
[C---:B------:R-:W-:Y:S01]  /*cb30*/  ISETP.GT.U32.AND P6, PT, R251.reuse, R174, PT ;  /* 0x000000aefb00720c */ /* 0x040fe20003fc4070 */
[----:B------:R-:W-:Y:S01]  /*cb40*/  IMAD.MOV.U32 R50, RZ, RZ, R190 ;  /* 0x000000ffff327224 */ /* 0x000fe200078e00be */
[----:B------:R-:W-:Y:S01]  /*cb50*/  IADD3 R34, R248, 0x114, RZ ;  /* 0x00000114f8227810 */ /* 0x000fe20007ffe0ff */
[----:B------:R-:W-:Y:S01]  /*cb60*/  @!P4 IMAD.MOV R14, RZ, RZ, -R14 ;  /* 0x000000ffff0ec224 */ /* 0x000fe200078e0a0e */
[----:B------:R-:W-:Y:S01]  /*cb70*/  ISETP.GT.U32.AND P4, PT, R251, R173, PT ;  /* 0x000000adfb00720c */ /* 0x000fe20003f84070 */
[----:B------:R-:W-:Y:S01]  /*cb80*/  IMAD.HI.U32 R148, R95, R146, RZ ;  /* 0x000000925f947227 */ /* 0x000fe200078e00ff */
[----:B------:R-:W-:-:S02]  /*cb90*/  IABS R159, R35 ;  /* 0x00000023009f7213 */ /* 0x000fc40000000000 */
[----:B------:R1:W-:Y:S01]  /*cba0*/  STL [R1+0x334], R14 ;  /* 0x0003340e01007387 */ /* 0x0003e20000100800 */
[----:B------:R-:W-:Y:S01]  /*cbb0*/  @!P0 IMAD.MOV R51, RZ, RZ, -R51 ;  /* 0x000000ffff338224 */ /* 0x000fe200078e0a33 */
[C---:B------:R-:W-:Y:S01]  /*cbc0*/  ISETP.GT.U32.AND P0, PT, R251.reuse, R167, PT ;  /* 0x000000a7fb00720c */ /* 0x040fe20003f04070 */
[----:B------:R-:W-:Y:S01]  /*cbd0*/  @!P5 IMAD.MOV R50, RZ, RZ, -R50 ;  /* 0x000000ffff32d224 */ /* 0x000fe200078e0a32 */
[----:B------:R-:W-:Y:S01]  /*cbe0*/  ISETP.GE.AND P5, PT, R40, RZ, PT ;  /* 0x000000ff2800720c */ /* 0x000fe20003fa6270 */
[--C-:B------:R-:W-:Y:S01]  /*cbf0*/  @!P6 IMAD.IADD R174, R174, 0x1, -R251.reuse ;  /* 0x00000001aeaee824 */ /* 0x100fe200078e0afb */
[----:B------:R-:W-:Y:S01]  /*cc00*/  ISETP.GT.U32.AND P6, PT, R251, R189, PT ;  /* 0x000000bdfb00720c */ /* 0x000fe20003fc4070 */
[----:B------:R-:W-:Y:S01]  /*cc10*/  IMAD.MOV R186, RZ, RZ, -R186 ;  /* 0x000000ffffba7224 */ /* 0x000fe200078e0aba */
[C---:B------:R-:W-:Y:S01]  /*cc20*/  IADD3 R40, R248.reuse, 0x116, RZ ;  /* 0x00000116f8287810 */ /* 0x040fe20007ffe0ff */
[----:B------:R-:W-:Y:S01]  /*cc30*/  @!P4 IMAD.IADD R173, R173, 0x1, -R251 ;  /* 0x00000001adadc824 */ /* 0x000fe200078e0afb */
[----:B-1----:R-:W-:Y:S01]  /*cc40*/  IADD3 R14, R248, 0x112, RZ ;  /* 0x00000112f80e7810 */ /* 0x002fe20007ffe0ff */
[C---:B------:R-:W-:Y:S01]  /*cc50*/  IMAD R145, R251.reuse, R150, R145 ;  /* 0x00000096fb917224 */ /* 0x040fe200078e0291 */
[----:B------:R-:W-:Y:S01]  /*cc60*/  ISETP.GT.U32.AND P4, PT, R251, R160, PT ;  /* 0x000000a0fb00720c */ /* 0x000fe20003f84070 */
[----:B------:R-:W-:Y:S01]  /*cc70*/  IMAD.MOV R148, RZ, RZ, -R148 ;  /* 0x000000ffff947224 */ /* 0x000fe200078e0a94 */
[----:B------:R-:W-:Y:S01]  /*cc80*/  IABS R150, R22 ;  /* 0x0000001600967213 */ /* 0x000fe20000000000 */
[--C-:B------:R-:W-:Y:S01]  /*cc90*/  @!P0 IMAD.IADD R167, R167, 0x1, -R251.reuse ;  /* 0x00000001a7a78824 */ /* 0x100fe200078e0afb */
[----:B------:R-:W-:Y:S01]  /*cca0*/  ISETP.GE.AND P0, PT, R39, RZ, PT ;  /* 0x000000ff2700720c */ /* 0x000fe20003f06270 */
[----:B------:R-:W-:Y:S01]  /*ccb0*/  IMAD.MOV.U32 R39, RZ, RZ, R174 ;  /* 0x000000ffff277224 */ /* 0x000fe200078e00ae */
[----:B------:R-:W-:Y:S01]  /*ccc0*/  STL [R1+0x269c], R14 ;  /* 0x00269c0e01007387 */ /* 0x000fe20000100800 */
[----:B------:R-:W-:Y:S01]  /*ccd0*/  @!P6 IMAD.IADD R189, R189, 0x1, -R251 ;  /* 0x00000001bdbde824 */ /* 0x000fe200078e0afb */
[----:B------:R-:W-:Y:S01]  /*cce0*/  IABS R190, R34 ;  /* 0x0000002200be7213 */ /* 0x000fe20000000000 */
[----:B------:R-:W-:Y:S01]  /*ccf0*/  @!P5 IMAD.MOV R39, RZ, RZ, -R39 ;  /* 0x000000ffff27d224 */ /* 0x000fe200078e0a27 */
[----:B------:R-:W-:Y:S01]  /*cd00*/  STL [R1+0x26a4], R35 ;  /* 0x0026a42301007387 */ /* 0x000fe20000100800 */
[C---:B------:R-:W-:Y:S01]  /*cd10*/  ISETP.GT.U32.AND P5, PT, R251.reuse, R167, PT ;  /* 0x000000a7fb00720c */ /* 0x040fe20003fa4070 */
[C---:B------:R-:W-:Y:S01]  /*cd20*/  IMAD R147, R251.reuse, R186, R147 ;  /* 0x000000bafb937224 */ /* 0x040fe200078e0293 */
[C---:B------:R-:W-:Y:S01]  /*cd30*/  ISETP.GT.U32.AND P6, PT, R251.reuse, R189, PT ;  /* 0x000000bdfb00720c */ /* 0x040fe20003fc4070 */
[----:B------:R-:W-:Y:S01]  /*cd40*/  STL [R1+0x26ac], R34 ;  /* 0x0026ac2201007387 */ /* 0x000fe20000100800 */
[--C-:B------:R-:W-:Y:S01]  /*cd50*/  @!P4 IMAD.IADD R160, R160, 0x1, -R251.reuse ;  /* 0x00000001a0a0c824 */ /* 0x100fe200078e0afb */
[----:B------:R-:W-:Y:S01]  /*cd60*/  IABS R186, R19 ;  /* 0x0000001300ba7213 */ /* 0x000fe20000000000 */
[----:B------:R-:W-:Y:S01]  /*cd70*/  IMAD R146, R251, R148, R146 ;  /* 0x00000094fb927224 */ /* 0x000fe200078e0292 */
[----:B------:R-:W-:Y:S01]  /*cd80*/  STL [R1+0x330], R51 ;  /* 0x0003303301007387 */ /* 0x000fe20000100800 */
[----:B------:R-:W-:Y:S01]  /*cd90*/  IABS R148, R23 ;  /* 0x0000001700947213 */ /* 0x000fe20000000000 */
[----:B------:R-:W-:Y:S01]  /*cda0*/  IMAD.HI.U32 R194, R95, R150, RZ ;  /* 0x000000965fc27227 */ /* 0x000fe200078e00ff */
[----:B------:R-:W-:Y:S01]  /*cdb0*/  ISETP.GT.U32.AND P4, PT, R251, R160, PT ;  /* 0x000000a0fb00720c */ /* 0x000fe20003f84070 */
[----:B------:R-:W-:Y:S02]  /*cdc0*/  STL [R1+0x32c], R50 ;  /* 0x00032c3201007387 */ /* 0x000fe40000100800 */
[--C-:B------:R-:W-:Y:S01]  /*cdd0*/  @!P5 IMAD.IADD R167, R167, 0x1, -R251.reuse ;  /* 0x00000001a7a7d824 */ /* 0x100fe200078e0afb */
[----:B------:R-:W-:Y:S01]  /*cde0*/  ISETP.GT.U32.AND P5, PT, R251, R161, PT ;  /* 0x000000a1fb00720c */ /* 0x000fe20003fa4070 */
[----:B------:R1:W-:Y:S01]  /*cdf0*/  STL [R1+0x328], R39 ;  /* 0x0003282701007387 */ /* 0x0003e20000100800 */
[----:B------:R-:W-:Y:S01]  /*ce00*/  @!P6 IMAD.IADD R189, R189, 0x1, -R251 ;  /* 0x00000001bdbde824 */ /* 0x000fe200078e0afb */
[----:B------:R-:W-:Y:S01]  /*ce10*/  ISETP.GE.AND P6, PT, R0, RZ, PT ;  /* 0x000000ff0000720c */ /* 0x000fe20003fc6270 */
[----:B------:R-:W-:Y:S01]  /*ce20*/  IMAD.HI.U32 R184, R95, R148, RZ ;  /* 0x000000945fb87227 */ /* 0x000fe200078e00ff */
[----:B------:R-:W-:-:S03]  /*ce30*/  IADD3 R0, R248, 0x115, RZ ;  /* 0x00000115f8007810 */ /* 0x000fc60007ffe0ff */
[----:B------:R-:W-:Y:S02]  /*ce40*/  IMAD.MOV R184, RZ, RZ, -R184 ;  /* 0x000000ffffb87224 */ /* 0x000fe400078e0ab8 */
[----:B------:R-:W-:Y:S01]  /*ce50*/  @!P4 IMAD.IADD R160, R160, 0x1, -R251 ;  /* 0x00000001a0a0c824 */ /* 0x000fe200078e0afb */
[----:B------:R-:W-:Y:S01]  /*ce60*/  ISETP.GE.AND P4, PT, R33, RZ, PT ;  /* 0x000000ff2100720c */ /* 0x000fe20003f86270 */
[----:B-1----:R-:W-:Y:S02]  /*ce70*/  IMAD.MOV.U32 R39, RZ, RZ, R173 ;  /* 0x000000ffff277224 */ /* 0x002fe400078e00ad */
[----:B------:R-:W-:Y:S02]  /*ce80*/  @!P5 IMAD.IADD R161, R161, 0x1, -R251 ;  /* 0x00000001a1a1d824 */ /* 0x000fe400078e0afb */
[----:B------:R-:W-:Y:S01]  /*ce90*/  @!P0 IMAD.MOV R39, RZ, RZ, -R39 ;  /* 0x000000ffff278224 */ /* 0x000fe200078e0a27 */
[----:B------:R-:W-:Y:S01]  /*cea0*/  ISETP.GT.U32.AND P0, PT, R251, R172, PT ;  /* 0x000000acfb00720c */ /* 0x000fe20003f04070 */
[----:B------:R-:W-:-:S02]  /*ceb0*/  IMAD.MOV.U32 R33, RZ, RZ, R189 ;  /* 0x000000ffff217224 */ /* 0x000fc400078e00bd */
[C---:B------:R-:W-:Y:S01]  /*cec0*/  IMAD R148, R251.reuse, R184, R148 ;  /* 0x000000b8fb947224 */ /* 0x040fe200078e0294 */
[----:B------:R1:W-:Y:S01]  /*ced0*/  STL [R1+0x324], R39 ;  /* 0x0003242701007387 */ /* 0x0003e20000100800 */
[----:B------:R-:W-:Y:S01]  /*cee0*/  IMAD.MOV R149, RZ, RZ, -R194 ;  /* 0x000000ffff957224 */ /* 0x000fe200078e0ac2 */
[----:B------:R-:W-:Y:S01]  /*cef0*/  IABS R184, R13 ;  /* 0x0000000d00b87213 */ /* 0x000fe20000000000 */
[----:B------:R-:W-:Y:S01]  /*cf00*/  @!P4 IMAD.MOV R33, RZ, RZ, -R33 ;  /* 0x000000ffff21c224 */ /* 0x000fe200078e0a21 */
[----:B------:R-:W-:Y:S01]  /*cf10*/  STL [R1+0x268c], R0 ;  /* 0x00268c0001007387 */ /* 0x000fe20000100800 */
[----:B------:R-:W-:Y:S01]  /*cf20*/  ISETP.GE.AND P4, PT, R28, RZ, PT ;  /* 0x000000ff1c00720c */ /* 0x000fe20003f86270 */
[----:B------:R-:W-:Y:S01]  /*cf30*/  IMAD R150, R251, R149, R150 ;  /* 0x00000095fb967224 */ /* 0x000fe200078e0296 */
[----:B------:R-:W-:Y:S01]  /*cf40*/  IADD3 R28, R248, 0x118, RZ ;  /* 0x00000118f81c7810 */ /* 0x000fe20007ffe0ff */
[----:B------:R-:W-:Y:S01]  /*cf50*/  STL [R1+0x2694], R40 ;  /* 0x0026942801007387 */ /* 0x000fe20000100800 */
[----:B------:R-:W-:Y:S01]  /*cf60*/  @!P0 IMAD.IADD R172, R172, 0x1, -R251 ;  /* 0x00000001acac8824 */ /* 0x000fe200078e0afb */
[----:B------:R-:W-:Y:S01]  /*cf70*/  ISETP.GE.AND P0, PT, R16, RZ, PT ;  /* 0x000000ff1000720c */ /* 0x000fe20003f06270 */
[----:B------:R-:W-:Y:S01]  /*cf80*/  IMAD.MOV.U32 R16, RZ, RZ, R167 ;  /* 0x000000ffff107224 */ /* 0x000fe200078e00a7 */
[----:B-1----:R-:W-:Y:S01]  /*cf90*/  IADD3 R39, R248, 0x117, RZ ;  /* 0x00000117f8277810 */ /* 0x002fe20007ffe0ff */
[----:B------:R-:W-:Y:S01]  /*cfa0*/  IMAD.HI.U32 R194, R95, R186, RZ ;  /* 0x000000ba5fc27227 */ /* 0x000fe200078e00ff */
[----:B------:R-:W-:-:S02]  /*cfb0*/  ISETP.GT.U32.AND P5, PT, R251, R172, PT ;  /* 0x000000acfb00720c */ /* 0x000fc40003fa4070 */
[----:B------:R-:W-:Y:S01]  /*cfc0*/  IABS R149, R18 ;  /* 0x0000001200957213 */ /* 0x000fe20000000000 */
[----:B------:R-:W-:Y:S01]  /*cfd0*/  @!P6 IMAD.MOV R16, RZ, RZ, -R16 ;  /* 0x000000ffff10e224 */ /* 0x000fe200078e0a10 */
[----:B------:R-:W-:Y:S01]  /*cfe0*/  STL [R1+0x2698], R39 ;  /* 0x0026982701007387 */ /* 0x000fe20000100800 */
[----:B------:R-:W-:Y:S01]  /*cff0*/  ISETP.GT.U32.AND P6, PT, R251, R161, PT ;  /* 0x000000a1fb00720c */ /* 0x000fe20003fc4070 */
[----:B------:R-:W-:Y:S01]  /*d000*/  IMAD.MOV R185, RZ, RZ, -R194 ;  /* 0x000000ffffb97224 */ /* 0x000fe200078e0ac2 */
[----:B------:R-:W-:Y:S01]  /*d010*/  IABS R167, R40 ;  /* 0x0000002800a77213 */ /* 0x000fe20000000000 */
[----:B------:R1:W-:Y:S01]  /*d020*/  STL [R1+0x320], R16 ;  /* 0x0003201001007387 */ /* 0x0003e20000100800 */
[----:B------:R-:W-:Y:S02]  /*d030*/  IMAD.MOV.U32 R151, RZ, RZ, R184 ;  /* 0x000000ffff977224 */ /* 0x000fe400078e00b8 */
[----:B------:R-:W-:Y:S01]  /*d040*/  IMAD.HI.U32 R184, R95, R149, RZ ;  /* 0x000000955fb87227 */ /* 0x000fe200078e00ff */
[----:B------:R2:W-:Y:S03]  /*d050*/  STL [R1+0x318], R33 ;  /* 0x0003182101007387 */ /* 0x0005e60000100800 */
[----:B------:R-:W-:Y:S01]  /*d060*/  @!P5 IMAD.IADD R172, R172, 0x1, -R251 ;  /* 0x00000001acacd824 */ /* 0x000fe200078e0afb */
[C---:B------:R-:W-:Y:S01]  /*d070*/  ISETP.GT.U32.AND P5, PT, R251.reuse, R171, PT ;  /* 0x000000abfb00720c */ /* 0x040fe20003fa4070 */
[----:B------:R-:W-:Y:S01]  /*d080*/  IMAD R186, R251, R185, R186 ;  /* 0x000000b9fbba7224 */ /* 0x000fe200078e02ba */
[----:B------:R-:W-:Y:S01]  /*d090*/  IABS R185, R11 ;  /* 0x0000000b00b97213 */ /* 0x000fe20000000000 */
[----:B-1----:R-:W-:-:S02]  /*d0a0*/  IMAD.MOV.U32 R16, RZ, RZ, R160 ;  /* 0x000000ffff107224 */ /* 0x002fc400078e00a0 */
[--C-:B------:R-:W-:Y:S01]  /*d0b0*/  @!P6 IMAD.IADD R161, R161, 0x1, -R251.reuse ;  /* 0x00000001a1a1e824 */ /* 0x100fe200078e0afb */
[C---:B------:R-:W-:Y:S01]  /*d0c0*/  ISETP.GT.U32.AND P6, PT, R251.reuse, R188, PT ;  /* 0x000000bcfb00720c */ /* 0x040fe20003fc4070 */
[----:B------:R-:W-:Y:S01]  /*d0d0*/  @!P0 IMAD.MOV R16, RZ, RZ, -R16 ;  /* 0x000000ffff108224 */ /* 0x000fe200078e0a10 */
[----:B------:R-:W-:Y:S01]  /*d0e0*/  ISETP.GT.U32.AND P0, PT, R251, R170, PT ;  /* 0x000000aafb00720c */ /* 0x000fe20003f04070 */
[----:B------:R-:W-:Y:S01]  /*d0f0*/  IMAD.MOV R184, RZ, RZ, -R184 ;  /* 0x000000ffffb87224 */ /* 0x000fe200078e0ab8 */
[----:B--2---:R-:W-:Y:S01]  /*d100*/  IADD3 R33, R248, 0x11d, RZ ;  /* 0x0000011df8217810 */ /* 0x004fe20007ffe0ff */
[----:B------:R-:W-:Y:S01]  /*d110*/  IMAD.HI.U32 R153, R95, R151, RZ ;  /* 0x000000975f997227 */ /* 0x000fe200078e00ff */
[----:B------:R1:W-:Y:S03]  /*d120*/  STL [R1+0x478], R16 ;  /* 0x0004781001007387 */ /* 0x0003e60000100800 */
[----:B------:R-:W-:Y:S01]  /*d130*/  @!P5 IMAD.IADD R171, R171, 0x1, -R251 ;  /* 0x00000001ababd824 */ /* 0x000fe200078e0afb */
[----:B------:R-:W-:Y:S01]  /*d140*/  STL [R1+0x2688], R28 ;  /* 0x0026881c01007387 */ /* 0x000fe20000100800 */
[----:B------:R-:W-:Y:S01]  /*d150*/  IMAD R149, R251, R184, R149 ;  /* 0x000000b8fb957224 */ /* 0x000fe200078e0295 */
[----:B------:R-:W-:Y:S01]  /*d160*/  IABS R184, R45 ;  /* 0x0000002d00b87213 */ /* 0x000fe20000000000 */
[----:B------:R-:W-:-:S02]  /*d170*/  @!P6 IMAD.IADD R188, R188, 0x1, -R251 ;  /* 0x00000001bcbce824 */ /* 0x000fc400078e0afb */
[----:B------:R-:W-:Y:S01]  /*d180*/  @!P0 IMAD.IADD R170, R170, 0x1, -R251 ;  /* 0x00000001aaaa8824 */ /* 0x000fe200078e0afb */
[----:B------:R-:W-:Y:S01]  /*d190*/  ISETP.GE.AND P0, PT, R26, RZ, PT ;  /* 0x000000ff1a00720c */ /* 0x000fe20003f06270 */
[----:B-1----:R-:W-:Y:S01]  /*d1a0*/  IMAD.MOV.U32 R16, RZ, RZ, R172 ;  /* 0x000000ffff107224 */ /* 0x002fe200078e00ac */
[C---:B------:R-:W-:Y:S01]  /*d1b0*/  ISETP.GT.U32.AND P6, PT, R251.reuse, R188, PT ;  /* 0x000000bcfb00720c */ /* 0x040fe20003fc4070 */
[----:B------:R-:W-:Y:S01]  /*d1c0*/  IMAD.MOV R153, RZ, RZ, -R153 ;  /* 0x000000ffff997224 */ /* 0x000fe200078e0a99 */
[C---:B------:R-:W-:Y:S01]  /*d1d0*/  ISETP.GT.U32.AND P5, PT, R251.reuse, R170, PT ;  /* 0x000000aafb00720c */ /* 0x040fe20003fa4070 */
[----:B------:R-:W-:Y:S01]  /*d1e0*/  @!P4 IMAD.MOV R16, RZ, RZ, -R16 ;  /* 0x000000ffff10c224 */ /* 0x000fe200078e0a10 */
[C---:B------:R-:W-:Y:S01]  /*d1f0*/  ISETP.GT.U32.AND P4, PT, R251.reuse, R171, PT ;  /* 0x000000abfb00720c */ /* 0x040fe20003f84070 */
[----:B------:R-:W-:Y:S01]  /*d200*/  IMAD R151, R251, R153, R151 ;  /* 0x00000099fb977224 */ /* 0x000fe200078e0297 */
[----:B------:R-:W-:Y:S01]  /*d210*/  IADD3 R26, R248, 0x119, RZ ;  /* 0x00000119f81a7810 */ /* 0x000fe20007ffe0ff */
[----:B------:R-:W-:Y:S01]  /*d220*/  IMAD.HI.U32 R153, R95, R184, RZ ;  /* 0x000000b85f997227 */ /* 0x000fe200078e00ff */
[----:B------:R1:W-:Y:S03]  /*d230*/  STL [R1+0x314], R16 ;  /* 0x0003141001007387 */ /* 0x0003e60000100800 */
[----:B------:R-:W-:-:S02]  /*d240*/  IMAD.MOV R153, RZ, RZ, -R153 ;  /* 0x000000ffff997224 */ /* 0x000fc400078e0a99 */
[--C-:B------:R-:W-:Y:S01]  /*d250*/  @!P6 IMAD.IADD R188, R188, 0x1, -R251.reuse ;  /* 0x00000001bcbce824 */ /* 0x100fe200078e0afb */
[C---:B------:R-:W-:Y:S01]  /*d260*/  ISETP.GT.U32.AND P6, PT, R251.reuse, R163, PT ;  /* 0x000000a3fb00720c */ /* 0x040fe20003fc4070 */
[--C-:B------:R-:W-:Y:S01]  /*d270*/  @!P5 IMAD.IADD R170, R170, 0x1, -R251.reuse ;  /* 0x00000001aaaad824 */ /* 0x100fe200078e0afb */
[----:B------:R-:W-:Y:S01]  /*d280*/  ISETP.GT.U32.AND P5, PT, R251, R162, PT ;  /* 0x000000a2fb00720c */ /* 0x000fe20003fa4070 */
[----:B------:R-:W-:Y:S01]  /*d290*/  @!P4 IMAD.IADD R171, R171, 0x1, -R251 ;  /* 0x00000001ababc824 */ /* 0x000fe200078e0afb */
[----:B------:R-:W-:Y:S01]  /*d2a0*/  ISETP.GE.AND P4, PT, R32, RZ, PT ;  /* 0x000000ff2000720c */ /* 0x000fe20003f86270 */
[----:B-1----:R-:W-:Y:S01]  /*d2b0*/  IMAD.MOV.U32 R16, RZ, RZ, R161 ;  /* 0x000000ffff107224 */ /* 0x002fe200078e00a1 */
[----:B------:R-:W-:Y:S01]  /*d2c0*/  IADD3 R32, R248, 0x11e, RZ ;  /* 0x0000011ef8207810 */ /* 0x000fe20007ffe0ff */
[C---:B------:R-:W-:Y:S02]  /*d2d0*/  IMAD R184, R251.reuse, R153, R184 ;  /* 0x00000099fbb87224 */ /* 0x040fe400078e02b8 */
[----:B------:R-:W-:Y:S01]  /*d2e0*/  @!P0 IMAD.MOV R16, RZ, RZ, -R16 ;  /* 0x000000ffff108224 */ /* 0x000fe200078e0a10 */
[----:B------:R-:W-:Y:S01]  /*d2f0*/  ISETP.GT.U32.AND P0, PT, R251, R143, PT ;  /* 0x0000008ffb00720c */ /* 0x000fe20003f04070 */
[----:B------:R-:W-:-:S03]  /*d300*/  IMAD.HI.U32 R194, R95, R185, RZ ;  /* 0x000000b95fc27227 */ /* 0x000fc600078e00ff */
[----:B------:R1:W-:Y:S01]  /*d310*/  STL [R1+0x310], R16 ;  /* 0x0003101001007387 */ /* 0x0003e20000100800 */
[----:B------:R-:W-:Y:S01]  /*d320*/  @!P5 IMAD.IADD R162, R162, 0x1, -R251 ;  /* 0x00000001a2a2d824 */ /* 0x000fe200078e0afb */
[----:B------:R-:W-:Y:S01]  /*d330*/  ISETP.GE.AND P5, PT, R8, RZ, PT ;  /* 0x000000ff0800720c */ /* 0x000fe20003fa6270 */
[----:B------:R-:W-:Y:S01]  /*d340*/  IMAD.MOV.U32 R8, RZ, RZ, R171 ;  /* 0x000000ffff087224 */ /* 0x000fe200078e00ab */
[----:B------:R-:W-:Y:S01]  /*d350*/  STL [R1+0x267c], R26 ;  /* 0x00267c1a01007387 */ /* 0x000fe20000100800 */
[--C-:B------:R-:W-:Y:S01]  /*d360*/  @!P6 IMAD.IADD R163, R163, 0x1, -R251.reuse ;  /* 0x00000001a3a3e824 */ /* 0x100fe200078e0afb */
[----:B------:R-:W-:Y:S01]  /*d370*/  ISETP.GT.U32.AND P6, PT, R251, R162, PT ;  /* 0x000000a2fb00720c */ /* 0x000fe20003fc4070 */
[----:B------:R-:W-:Y:S02]  /*d380*/  IMAD.MOV R194, RZ, RZ, -R194 ;  /* 0x000000ffffc27224 */ /* 0x000fe400078e0ac2 */
[----:B------:R-:W-:Y:S01]  /*d390*/  @!P0 IMAD.IADD R143, R143, 0x1, -R251 ;  /* 0x000000018f8f8824 */ /* 0x000fe200078e0afb */
[----:B------:R-:W-:Y:S01]  /*d3a0*/  ISETP.GE.AND P0, PT, R15, RZ, PT ;  /* 0x000000ff0f00720c */ /* 0x000fe20003f06270 */
[----:B------:R-:W-:Y:S01]  /*d3b0*/  IMAD.MOV.U32 R15, RZ, RZ, R170 ;  /* 0x000000ffff0f7224 */ /* 0x000fe200078e00aa */
[----:B-1----:R-:W-:Y:S01]  /*d3c0*/  IADD3 R16, R248, 0x11a, RZ ;  /* 0x0000011af8107810 */ /* 0x002fe20007ffe0ff */
[----:B------:R-:W-:-:S02]  /*d3d0*/  IMAD R185, R251, R194, R185 ;  /* 0x000000c2fbb97224 */ /* 0x000fc400078e02b9 */
[----:B------:R-:W-:Y:S01]  /*d3e0*/  @!P4 IMAD.MOV R15, RZ, RZ, -R15 ;  /* 0x000000ffff0fc224 */ /* 0x000fe200078e0a0f */
[----:B------:R-:W-:Y:S01]  /*d3f0*/  ISETP.GT.U32.AND P4, PT, R251, R143, PT ;  /* 0x0000008ffb00720c */ /* 0x000fe20003f84070 */
[----:B------:R-:W-:Y:S01]  /*d400*/  STL [R1+0x2684], R16 ;  /* 0x0026841001007387 */ /* 0x000fe20000100800 */
[----:B------:R-:W-:-:S03]  /*d410*/  IMAD.HI.U32 R153, R95, R152, RZ ;  /* 0x000000985f997227 */ /* 0x000fc600078e00ff */
[----:B------:R1:W-:Y:S01]  /*d420*/  STL [R1+0x30c], R15 ;  /* 0x00030c0f01007387 */ /* 0x0003e20000100800 */
[----:B------:R-:W-:Y:S01]  /*d430*/  @!P6 IMAD.IADD R162, R162, 0x1, -R251 ;  /* 0x00000001a2a2e824 */ /* 0x000fe200078e0afb */
[C---:B------:R-:W-:Y:S01]  /*d440*/  ISETP.GT.U32.AND P6, PT, R251.reuse, R187, PT ;  /* 0x000000bbfb00720c */ /* 0x040fe20003fc4070 */
[----:B------:R-:W-:Y:S01]  /*d450*/  @!P0 IMAD.MOV R8, RZ, RZ, -R8 ;  /* 0x000000ffff088224 */ /* 0x000fe200078e0a08 */
[----:B------:R-:W-:Y:S01]  /*d460*/  ISETP.GT.U32.AND P0, PT, R251, R163, PT ;  /* 0x000000a3fb00720c */ /* 0x000fe20003f04070 */
[----:B------:R-:W-:Y:S02]  /*d470*/  IMAD.MOV R153, RZ, RZ, -R153 ;  /* 0x000000ffff997224 */ /* 0x000fe400078e0a99 */
[----:B------:R-:W-:Y:S01]  /*d480*/  IMAD.HI.U32 R157, R95, R154, RZ ;  /* 0x0000009a5f9d7227 */ /* 0x000fe200078e00ff */
[----:B------:R2:W-:Y:S01]  /*d490*/  STL [R1+0x308], R8 ;  /* 0x0003080801007387 */ /* 0x0005e20000100800 */
[----:B-1----:R-:W-:Y:S02]  /*d4a0*/  IADD3 R15, R248, 0x11b, RZ ;  /* 0x0000011bf80f7810 */ /* 0x002fe40007ffe0ff */
[--C-:B------:R-:W-:Y:S01]  /*d4b0*/  @!P4 IMAD.IADD R143, R143, 0x1, -R251.reuse ;  /* 0x000000018f8fc824 */ /* 0x100fe200078e0afb */
[----:B------:R-:W-:Y:S01]  /*d4c0*/  ISETP.GE.AND P4, PT, R49, RZ, PT ;  /* 0x000000ff3100720c */ /* 0x000fe20003f86270 */
[----:B------:R-:W-:Y:S01]  /*d4d0*/  IMAD R152, R251, R153, R152 ;  /* 0x00000099fb987224 */ /* 0x000fe200078e0298 */
[----:B------:R-:W-:Y:S01]  /*d4e0*/  IABS R153, R31 ;  /* 0x0000001f00997213 */ /* 0x000fe20000000000 */
[----:B------:R-:W-:-:S02]  /*d4f0*/  @!P6 IMAD.IADD R187, R187, 0x1, -R251 ;  /* 0x00000001bbbbe824 */ /* 0x000fc400078e0afb */
[----:B------:R-:W-:Y:S01]  /*d500*/  @!P0 IMAD.IADD R163, R163, 0x1, -R251 ;  /* 0x00000001a3a38824 */ /* 0x000fe200078e0afb */
[----:B------:R-:W-:Y:S01]  /*d510*/  ISETP.GE.AND P0, PT, R48, RZ, PT ;  /* 0x000000ff3000720c */ /* 0x000fe20003f06270 */
[----:B--2---:R-:W-:Y:S01]  /*d520*/  IMAD.MOV.U32 R8, RZ, RZ, R188 ;  /* 0x000000ffff087224 */ /* 0x004fe200078e00bc */
[C---:B------:R-:W-:Y:S01]  /*d530*/  ISETP.GT.U32.AND P6, PT, R251.reuse, R187, PT ;  /* 0x000000bbfb00720c */ /* 0x040fe20003fc4070 */
[----:B------:R-:W-:Y:S01]  /*d540*/  IMAD.MOV.U32 R48, RZ, RZ, R162 ;  /* 0x000000ffff307224 */ /* 0x000fe200078e00a2 */
[----:B------:R-:W-:Y:S01]  /*d550*/  IABS R188, R32 ;  /* 0x0000002000bc7213 */ /* 0x000fe20000000000 */
[----:B------:R-:W-:Y:S01]  /*d560*/  @!P5 IMAD.MOV R8, RZ, RZ, -R8 ;  /* 0x000000ffff08d224 */ /* 0x000fe200078e0a08 */
[----:B------:R-:W-:Y:S01]  /*d570*/  ISETP.GT.U32.AND P5, PT, R251, R144, PT ;  /* 0x00000090fb00720c */ /* 0x000fe20003fa4070 */
[----:B------:R-:W-:-:S03]  /*d580*/  IMAD.HI.U32 R194, R95, R153, RZ ;  /* 0x000000995fc27227 */ /* 0x000fc600078e00ff */
[----:B------:R1:W-:Y:S01]  /*d590*/  STL [R1+0x304], R8 ;  /* 0x0003040801007387 */ /* 0x0003e20000100800 */
[----:B------:R-:W-:Y:S02]  /*d5a0*/  IMAD.MOV R194, RZ, RZ, -R194 ;  /* 0x000000ffffc27224 */ /* 0x000fe400078e0ac2 */
[----:B------:R-:W-:Y:S01]  /*d5b0*/  @!P0 IMAD.MOV R48, RZ, RZ, -R48 ;  /* 0x000000ffff308224 */ /* 0x000fe200078e0a30 */
[----:B------:R-:W-:Y:S01]  /*d5c0*/  STL [R1+0x2670], R15 ;  /* 0x0026700f01007387 */ /* 0x000fe20000100800 */
[----:B------:R-:W-:Y:S01]  /*d5d0*/  ISETP.GT.U32.AND P0, PT, R251, R145, PT ;  /* 0x00000091fb00720c */ /* 0x000fe20003f04070 */
[----:B------:R-:W-:Y:S01]  /*d5e0*/  @!P6 IMAD.IADD R187, R187, 0x1, -R251 ;  /* 0x00000001bbbbe824 */ /* 0x000fe200078e0afb */
[----:B------:R-:W-:Y:S01]  /*d5f0*/  ISETP.GE.AND P6, PT, R6, RZ, PT ;  /* 0x000000ff0600720c */ /* 0x000fe20003fc6270 */
[----:B------:R-:W-:Y:S01]  /*d600*/  IMAD R153, R251, R194, R153 ;  /* 0x000000c2fb997224 */ /* 0x000fe200078e0299 */
[----:B------:R-:W-:Y:S01]  /*d610*/  IADD3 R6, R248, 0x11f, RZ ;  /* 0x0000011ff8067810 */ /* 0x000fe20007ffe0ff */
[----:B------:R-:W-:Y:S01]  /*d620*/  @!P5 IMAD.IADD R144, R144, 0x1, -R251 ;  /* 0x000000019090d824 */ /* 0x000fe200078e0afb */
[----:B------:R-:W-:Y:S01]  /*d630*/  ISETP.GE.AND P5, PT, R25, RZ, PT ;  /* 0x000000ff1900720c */ /* 0x000fe20003fa6270 */
[----:B------:R-:W-:Y:S01]  /*d640*/  IMAD.MOV.U32 R25, RZ, RZ, R143 ;  /* 0x000000ffff197224 */ /* 0x000fe200078e008f */
[----:B-1----:R-:W-:Y:S01]  /*d650*/  IADD3 R8, R248, 0x11c, RZ ;  /* 0x0000011cf8087810 */ /* 0x002fe20007ffe0ff */
[----:B------:R-:W-:-:S02]  /*d660*/  IMAD.MOV R157, RZ, RZ, -R157 ;  /* 0x000000ffff9d7224 */ /* 0x000fc400078e0a9d */
[----:B------:R-:W-:Y:S01]  /*d670*/  @!P4 IMAD.MOV R25, RZ, RZ, -R25 ;  /* 0x000000ffff19c224 */ /* 0x000fe200078e0a19 */
[----:B------:R-:W-:Y:S01]  /*d680*/  ISETP.GT.U32.AND P4, PT, R251, R144, PT ;  /* 0x00000090fb00720c */ /* 0x000fe20003f84070 */
[----:B------:R-:W-:Y:S01]  /*d690*/  STL [R1+0x2674], R8 ;  /* 0x0026740801007387 */ /* 0x000fe20000100800 */
[----:B------:R-:W-:Y:S01]  /*d6a0*/  @!P0 IMAD.IADD R145, R145, 0x1, -R251 ;  /* 0x0000000191918824 */ /* 0x000fe200078e0afb */
[----:B------:R-:W-:Y:S01]  /*d6b0*/  ISETP.GE.AND P0, PT, R5, RZ, PT ;  /* 0x000000ff0500720c */ /* 0x000fe20003f06270 */
[----:B------:R-:W-:Y:S01]  /*d6c0*/  IMAD R154, R251, R157, R154 ;  /* 0x0000009dfb9a7224 */ /* 0x000fe200078e029a */
[----:B------:R-:W-:Y:S01]  /*d6d0*/  STL [R1+0x2678], R33 ;  /* 0x0026782101007387 */ /* 0x000fe20000100800 */
[----:B------:R-:W-:Y:S01]  /*d6e0*/  IABS R157, R44 ;  /* 0x0000002c009d7213 */ /* 0x000fe20000000000 */
[----:B------:R-:W-:Y:S02]  /*d6f0*/  IMAD.HI.U32 R194, R95, R169, RZ ;  /* 0x000000a95fc27227 */ /* 0x000fe400078e00ff */
[----:B------:R-:W-:Y:S02]  /*d700*/  STL [R1+0x2680], R32 ;  /* 0x0026802001007387 */ /* 0x000fe40000100800 */
[----:B------:R-:W-:-:S02]  /*d710*/  IMAD.MOV.U32 R155, RZ, RZ, R157 ;  /* 0x000000ffff9b7224 */ /* 0x000fc400078e009d */
[----:B------:R1:W-:Y:S01]  /*d720*/  STL [R1+0x300], R25 ;  /* 0x0003001901007387 */ /* 0x0003e20000100800 */
[----:B------:R-:W-:Y:S01]  /*d730*/  @!P4 IMAD.IADD R144, R144, 0x1, -R251 ;  /* 0x000000019090c824 */ /* 0x000fe200078e0afb */
[----:B------:R-:W-:Y:S01]  /*d740*/  ISETP.GT.U32.AND P4, PT, R251, R147, PT ;  /* 0x00000093fb00720c */ /* 0x000fe20003f84070 */
[----:B------:R-:W-:Y:S01]  /*d750*/  IMAD.HI.U32 R157, R95, R155, RZ ;  /* 0x0000009b5f9d7227 */ /* 0x000fe200078e00ff */
[----:B------:R-:W-:Y:S03]  /*d760*/  STL [R1+0x2fc], R48 ;  /* 0x0002fc3001007387 */ /* 0x000fe60000100800 */
[----:B------:R-:W-:Y:S02]  /*d770*/  IMAD.MOV.U32 R5, RZ, RZ, R144 ;  /* 0x000000ffff057224 */ /* 0x000fe400078e0090 */
[----:B------:R-:W-:Y:S02]  /*d780*/  IMAD.MOV R157, RZ, RZ, -R157 ;  /* 0x000000ffff9d7224 */ /* 0x000fe400078e0a9d */
[----:B-1----:R-:W-:-:S02]  /*d790*/  IMAD.MOV.U32 R25, RZ, RZ, R163 ;  /* 0x000000ffff197224 */ /* 0x002fc400078e00a3 */
[----:B------:R-:W-:Y:S02]  /*d7a0*/  @!P6 IMAD.MOV R5, RZ, RZ, -R5 ;  /* 0x000000ffff05e224 */ /* 0x000fe400078e0a05 */
[----:B------:R-:W-:Y:S01]  /*d7b0*/  @!P5 IMAD.MOV R25, RZ, RZ, -R25 ;  /* 0x000000ffff19d224 */ /* 0x000fe200078e0a19 */
[----:B------:R-:W-:Y:S01]  /*d7c0*/  ISETP.GT.U32.AND P5, PT, R251, R146, PT ;  /* 0x00000092fb00720c */ /* 0x000fe20003fa4070 */
[----:B------:R-:W-:Y:S02]  /*d7d0*/  @!P4 IMAD.IADD R147, R147, 0x1, -R251 ;  /* 0x000000019393c824 */ /* 0x000fe400078e0afb */
[----:B------:R-:W-:Y:S01]  /*d7e0*/  IMAD.MOV R194, RZ, RZ, -R194 ;  /* 0x000000ffffc27224 */ /* 0x000fe200078e0ac2 */
[----:B------:R1:W-:Y:S01]  /*d7f0*/  STL [R1+0x2f8], R25 ;  /* 0x0002f81901007387 */ /* 0x0003e20000100800 */
[C---:B------:R-:W-:Y:S01]  /*d800*/  IMAD R155, R251.reuse, R157, R155 ;  /* 0x0000009dfb9b7224 */ /* 0x040fe200078e029b */
[C---:B------:R-:W-:Y:S01]  /*d810*/  ISETP.GT.U32.AND P4, PT, R251.reuse, R147, PT ;  /* 0x00000093fb00720c */ /* 0x040fe20003f84070 */
[----:B------:R-:W-:Y:S01]  /*d820*/  IMAD R169, R251, R194, R169 ;  /* 0x000000c2fba97224 */ /* 0x000fe200078e02a9 */
[----:B------:R2:W-:Y:S01]  /*d830*/  STL [R1+0x2f4], R5 ;  /* 0x0002f40501007387 */ /* 0x0005e20000100800 */
[----:B------:R-:W-:Y:S01]  /*d840*/  IMAD.HI.U32 R181, R95, R156, RZ ;  /* 0x0000009c5fb57227 */ /* 0x000fe200078e00ff */
[----:B------:R-:W-:-:S02]  /*d850*/  IABS R157, R4 ;  /* 0x00000004009d7213 */ /* 0x000fc40000000000 */
[----:B------:R-:W-:Y:S01]  /*d860*/  STL [R1+0x2660], R6 ;  /* 0x0026600601007387 */ /* 0x000fe20000100800 */
[----:B------:R-:W-:Y:S01]  /*d870*/  @!P5 IMAD.IADD R146, R146, 0x1, -R251 ;  /* 0x000000019292d824 */ /* 0x000fe200078e0afb */
[C---:B------:R-:W-:Y:S01]  /*d880*/  ISETP.GT.U32.AND P5, PT, R251.reuse, R145, PT ;  /* 0x00000091fb00720c */ /* 0x040fe20003fa4070 */
[----:B-1----:R-:W-:Y:S02]  /*d890*/  IMAD.MOV.U32 R25, RZ, RZ, R187 ;  /* 0x000000ffff197224 */ /* 0x002fe400078e00bb */
[----:B------:R-:W-:Y:S01]  /*d8a0*/  IMAD.MOV R181, RZ, RZ, -R181 ;  /* 0x000000ffffb57224 */ /* 0x000fe200078e0ab5 */
[C---:B------:R-:W-:Y:S01]  /*d8b0*/  ISETP.GT.U32.AND P6, PT, R251.reuse, R146, PT ;  /* 0x00000092fb00720c */ /* 0x040fe20003fc4070 */
[----:B------:R-:W-:Y:S01]  /*d8c0*/  @!P0 IMAD.MOV R25, RZ, RZ, -R25 ;  /* 0x000000ffff198224 */ /* 0x000fe200078e0a19 */
[----:B------:R-:W-:Y:S01]  /*d8d0*/  ISETP.GT.U32.AND P0, PT, R251, R148, PT ;  /* 0x00000094fb00720c */ /* 0x000fe20003f04070 */
[----:B------:R-:W-:Y:S01]  /*d8e0*/  @!P4 IMAD.IADD R147, R147, 0x1, -R251 ;  /* 0x000000019393c824 */ /* 0x000fe200078e0afb */
[----:B------:R-:W-:Y:S01]  /*d8f0*/  ISETP.GE.AND P4, PT, R46, RZ, PT ;  /* 0x000000ff2e00720c */ /* 0x000fe20003f86270 */
[----:B------:R-:W-:Y:S01]  /*d900*/  IMAD R156, R251, R181, R156 ;  /* 0x000000b5fb9c7224 */ /* 0x000fe200078e029c */
[----:B--2---:R-:W-:Y:S01]  /*d910*/  IADD3 R5, R248, 0x120, RZ ;  /* 0x00000120f8057810 */ /* 0x004fe20007ffe0ff */
[----:B------:R1:W-:Y:S01]  /*d920*/  STL [R1+0x2e8], R25 ;  /* 0x0002e81901007387 */ /* 0x0003e20000100800 */
[----:B------:R-:W-:-:S03]  /*d930*/  IMAD.HI.U32 R181, R95, R157, RZ ;  /* 0x0000009d5fb57227 */ /* 0x000fc600078e00ff */
[----:B------:R-:W-:Y:S01]  /*d940*/  STL [R1+0x2664], R5 ;  /* 0x0026640501007387 */ /* 0x000fe20000100800 */
[--C-:B------:R-:W-:Y:S01]  /*d950*/  @!P5 IMAD.IADD R145, R145, 0x1, -R251.reuse ;  /* 0x000000019191d824 */ /* 0x100fe200078e0afb */
[----:B------:R-:W-:Y:S01]  /*d960*/  ISETP.GE.AND P5, PT, R47, RZ, PT ;  /* 0x000000ff2f00720c */ /* 0x000fe20003fa6270 */
[--C-:B------:R-:W-:Y:S01]  /*d970*/  @!P6 IMAD.IADD R146, R146, 0x1, -R251.reuse ;  /* 0x000000019292e824 */ /* 0x100fe200078e0afb */
[C---:B------:R-:W-:Y:S01]  /*d980*/  ISETP.GT.U32.AND P6, PT, R251.reuse, R150, PT ;  /* 0x00000096fb00720c */ /* 0x040fe20003fc4070 */
[----:B------:R-:W-:Y:S01]  /*d990*/  @!P0 IMAD.IADD R148, R148, 0x1, -R251 ;  /* 0x0000000194948824 */ /* 0x000fe200078e0afb */
[----:B------:R-:W-:Y:S01]  /*d9a0*/  ISETP.GE.AND P0, PT, R24, RZ, PT ;  /* 0x000000ff1800720c */ /* 0x000fe20003f06270 */
[----:B------:R-:W-:Y:S01]  /*d9b0*/  IMAD.MOV.U32 R46, RZ, RZ, R145 ;  /* 0x000000ffff2e7224 */ /* 0x000fe200078e0091 */
[----:B-1----:R-:W-:Y:S01]  /*d9c0*/  IADD3 R25, R248, 0x121, RZ ;  /* 0x00000121f8197810 */ /* 0x002fe20007ffe0ff */
[----:B------:R-:W-:Y:S02]  /*d9d0*/  IMAD.MOV.U32 R24, RZ, RZ, R146 ;  /* 0x000000ffff187224 */ /* 0x000fe400078e0092 */
[----:B------:R-:W-:Y:S01]  /*d9e0*/  IMAD.MOV R181, RZ, RZ, -R181 ;  /* 0x000000ffffb57224 */ /* 0x000fe200078e0ab5 */
[----:B------:R-:W-:Y:S01]  /*d9f0*/  IABS R187, R25 ;  /* 0x0000001900bb7213 */ /* 0x000fe20000000000 */
[----:B------:R-:W-:Y:S01]  /*da00*/  @!P4 IMAD.MOV R24, RZ, RZ, -R24 ;  /* 0x000000ffff18c224 */ /* 0x000fe200078e0a18 */
[----:B------:R-:W-:Y:S01]  /*da10*/  STL [R1+0x266c], R25 ;  /* 0x00266c1901007387 */ /* 0x000fe20000100800 */
[----:B------:R-:W-:Y:S01]  /*da20*/  @!P5 IMAD.MOV R46, RZ, RZ, -R46 ;  /* 0x000000ffff2ed224 */ /* 0x000fe200078e0a2e */
[C---:B------:R-:W-:Y:S01]  /*da30*/  ISETP.GT.U32.AND P5, PT, R251.reuse, R186, PT ;  /* 0x000000bafb00720c */ /* 0x040fe20003fa4070 */
[----:B------:R-:W-:Y:S01]  /*da40*/  @!P6 IMAD.IADD R150, R150, 0x1, -R251 ;  /* 0x000000019696e824 */ /* 0x000fe200078e0afb */
[C---:B------:R-:W-:Y:S01]  /*da50*/  ISETP.GT.U32.AND P6, PT, R251.reuse, R148, PT ;  /* 0x00000094fb00720c */ /* 0x040fe20003fc4070 */
[----:B------:R-:W-:Y:S01]  /*da60*/  IMAD R157, R251, R181, R157 ;  /* 0x000000b5fb9d7224 */ /* 0x000fe200078e029d */
[----:B------:R-:W-:Y:S01]  /*da70*/  STL [R1+0x2e4], R46 ;  /* 0x0002e42e01007387 */ /* 0x000fe20000100800 */
[----:B------:R-:W-:Y:S01]  /*da80*/  IMAD.HI.U32 R181, R95, R183, RZ ;  /* 0x000000b75fb57227 */ /* 0x000fe200078e00ff */
[----:B------:R-:W-:-:S02]  /*da90*/  ISETP.GT.U32.AND P4, PT, R251, R150, PT ;  /* 0x00000096fb00720c */ /* 0x000fc40003f84070 */
[----:B------:R1:W-:Y:S01]  /*daa0*/  STL [R1+0x2e0], R24 ;  /* 0x0002e01801007387 */ /* 0x0003e20000100800 */
[----:B------:R-:W-:Y:S02]  /*dab0*/  IMAD.MOV R181, RZ, RZ, -R181 ;  /* 0x000000ffffb57224 */ /* 0x000fe400078e0ab5 */
[----:B------:R-:W-:-:S04]  /*dac0*/  IMAD.HI.U32 R180, R95, R158, RZ ;  /* 0x0000009e5fb47227 */ /* 0x000fc800078e00ff */
[--C-:B------:R-:W-:Y:S02]  /*dad0*/  @!P5 IMAD.IADD R186, R186, 0x1, -R251.reuse ;  /* 0x00000001babad824 */ /* 0x100fe400078e0afb */
[----:B------:R-:W-:Y:S01]  /*dae0*/  @!P6 IMAD.IADD R148, R148, 0x1, -R251 ;  /* 0x000000019494e824 */ /* 0x000fe200078e0afb */
[----:B------:R-:W-:Y:S01]  /*daf0*/  ISETP.GE.AND P6, PT, R23, RZ, PT ;  /* 0x000000ff1700720c */ /* 0x000fe20003fc6270 */
[----:B-1----:R-:W-:Y:S01]  /*db00*/  IMAD.MOV.U32 R24, RZ, RZ, R147 ;  /* 0x000000ffff187224 */ /* 0x002fe200078e0093 */
[C---:B------:R-:W-:Y:S01]  /*db10*/  ISETP.GT.U32.AND P5, PT, R251.reuse, R186, PT ;  /* 0x000000bafb00720c */ /* 0x040fe20003fa4070 */
[----:B------:R-:W-:Y:S01]  /*db20*/  @!P4 IMAD.IADD R150, R150, 0x1, -R251 ;  /* 0x000000019696c824 */ /* 0x000fe200078e0afb */
[----:B------:R-:W-:Y:S01]  /*db30*/  ISETP.GE.AND P4, PT, R22, RZ, PT ;  /* 0x000000ff1600720c */ /* 0x000fe20003f86270 */
[----:B------:R-:W-:Y:S01]  /*db40*/  @!P0 IMAD.MOV R24, RZ, RZ, -R24 ;  /* 0x000000ffff188224 */ /* 0x000fe200078e0a18 */
[C---:B------:R-:W-:Y:S01]  /*db50*/  ISETP.GT.U32.AND P0, PT, R251.reuse, R149, PT ;  /* 0x00000095fb00720c */ /* 0x040fe20003f04070 */
[----:B------:R-:W-:Y:S01]  /*db60*/  IMAD.MOV.U32 R47, RZ, RZ, R148 ;  /* 0x000000ffff2f7224 */ /* 0x000fe200078e0094 */
[C---:B------:R-:W-:Y:S01]  /*db70*/  IADD3 R23, R248.reuse, 0x123, RZ ;  /* 0x00000123f8177810 */ /* 0x040fe20007ffe0ff */
[----:B------:R-:W-:Y:S01]  /*db80*/  IMAD.MOV.U32 R46, RZ, RZ, R150 ;  /* 0x000000ffff2e7224 */ /* 0x000fe200078e0096 */
[----:B------:R1:W-:Y:S01]  /*db90*/  STL [R1+0x2dc], R24 ;  /* 0x0002dc1801007387 */ /* 0x0003e20000100800 */
[----:B------:R-:W-:Y:S01]  /*dba0*/  IADD3 R22, R248, 0x124, RZ ;  /* 0x00000124f8167810 */ /* 0x000fe20007ffe0ff */
[C---:B------:R-:W-:Y:S01]  /*dbb0*/  IMAD R183, R251.reuse, R181, R183 ;  /* 0x000000b5fbb77224 */ /* 0x040fe200078e02b7 */
[----:B------:R-:W-:Y:S01]  /*dbc0*/  IABS R181, R43 ;  /* 0x0000002b00b57213 */ /* 0x000fe20000000000 */
[----:B------:R-:W-:Y:S01]  /*dbd0*/  @!P6 IMAD.MOV R47, RZ, RZ, -R47 ;  /* 0x000000ffff2fe224 */ /* 0x000fe200078e0a2f */
[C---:B------:R-:W-:Y:S01]  /*dbe0*/  ISETP.GT.U32.AND P6, PT, R251.reuse, R151, PT ;  /* 0x00000097fb00720c */ /* 0x040fe20003fc4070 */
[--C-:B------:R-:W-:Y:S01]  /*dbf0*/  @!P5 IMAD.IADD R186, R186, 0x1, -R251.reuse ;  /* 0x00000001babad824 */ /* 0x100fe200078e0afb */
[----:B------:R-:W-:Y:S01]  /*dc00*/  ISETP.GT.U32.AND P5, PT, R251, R184, PT ;  /* 0x000000b8fb00720c */ /* 0x000fe20003fa4070 */
[----:B------:R-:W-:Y:S01]  /*dc10*/  @!P4 IMAD.MOV R46, RZ, RZ, -R46 ;  /* 0x000000ffff2ec224 */ /* 0x000fe200078e0a2e */
[----:B------:R-:W-:Y:S01]  /*dc20*/  ISETP.GE.AND P4, PT, R19, RZ, PT ;  /* 0x000000ff1300720c */ /* 0x000fe20003f86270 */
[--C-:B------:R-:W-:Y:S01]  /*dc30*/  @!P0 IMAD.IADD R149, R149, 0x1, -R251.reuse ;  /* 0x0000000195958824 */ /* 0x100fe200078e0afb */
[C---:B-1----:R-:W-:Y:S01]  /*dc40*/  IADD3 R24, R248.reuse, 0x122, RZ ;  /* 0x00000122f8187810 */ /* 0x042fe20007ffe0ff */
[----:B------:R-:W-:Y:S01]  /*dc50*/  IMAD.MOV R180, RZ, RZ, -R180 ;  /* 0x000000ffffb47224 */ /* 0x000fe200078e0ab4 */
[----:B------:R-:W-:Y:S01]  /*dc60*/  IADD3 R19, R248, 0x125, RZ ;  /* 0x00000125f8137810 */ /* 0x000fe20007ffe0ff */
[----:B------:R-:W-:Y:S01]  /*dc70*/  IMAD.HI.U32 R193, R95, R191, RZ ;  /* 0x000000bf5fc17227 */ /* 0x000fe200078e00ff */
[----:B------:R-:W-:Y:S01]  /*dc80*/  ISETP.GT.U32.AND P0, PT, R251, R149, PT ;  /* 0x00000095fb00720c */ /* 0x000fe20003f04070 */
[----:B------:R-:W-:Y:S01]  /*dc90*/  STL [R1+0x2650], R24 ;  /* 0x0026501801007387 */ /* 0x000fe20000100800 */
[----:B------:R-:W-:Y:S01]  /*dca0*/  IABS R148, R24 ;  /* 0x0000001800947213 */ /* 0x000fe20000000000 */
[--C-:B------:R-:W-:Y:S01]  /*dcb0*/  @!P6 IMAD.IADD R151, R151, 0x1, -R251.reuse ;  /* 0x000000019797e824 */ /* 0x100fe200078e0afb */
[----:B------:R-:W-:Y:S01]  /*dcc0*/  ISETP.GE.AND P6, PT, R18, RZ, PT ;  /* 0x000000ff1200720c */ /* 0x000fe20003fc6270 */
[----:B------:R-:W-:Y:S01]  /*dcd0*/  IMAD.MOV.U32 R18, RZ, RZ, R186 ;  /* 0x000000ffff127224 */ /* 0x000fe200078e00ba */
[----:B------:R-:W-:Y:S01]  /*dce0*/  STL [R1+0x2654], R23 ;  /* 0x0026541701007387 */ /* 0x000fe20000100800 */
[--C-:B------:R-:W-:Y:S01]  /*dcf0*/  @!P5 IMAD.IADD R184, R184, 0x1, -R251.reuse ;  /* 0x00000001b8b8d824 */ /* 0x100fe200078e0afb */
[----:B------:R-:W-:Y:S01]  /*dd00*/  IABS R150, R22 ;  /* 0x0000001600967213 */ /* 0x000fe20000000000 */
[----:B------:R-:W-:Y:S01]  /*dd10*/  @!P4 IMAD.MOV R18, RZ, RZ, -R18 ;  /* 0x000000ffff12c224 */ /* 0x000fe200078e0a12 */
[----:B------:R-:W-:Y:S01]  /*dd20*/  STL [R1+0x2658], R22 ;  /* 0x0026581601007387 */ /* 0x000fe20000100800 */
[C---:B------:R-:W-:Y:S01]  /*dd30*/  ISETP.GT.U32.AND P4, PT, R251.reuse, R151, PT ;  /* 0x00000097fb00720c */ /* 0x040fe20003f84070 */
[C---:B------:R-:W-:Y:S01]  /*dd40*/  IMAD R158, R251.reuse, R180, R158 ;  /* 0x000000b4fb9e7224 */ /* 0x040fe200078e029e */
[----:B------:R-:W-:Y:S01]  /*dd50*/  ISETP.GT.U32.AND P5, PT, R251, R184, PT ;  /* 0x000000b8fb00720c */ /* 0x000fe20003fa4070 */
[----:B------:R-:W-:Y:S01]  /*dd60*/  @!P0 IMAD.IADD R149, R149, 0x1, -R251 ;  /* 0x0000000195958824 */ /* 0x000fe200078e0afb */
[----:B------:R-:W-:Y:S01]  /*dd70*/  ISETP.GT.U32.AND P0, PT, R251, R185, PT ;  /* 0x000000b9fb00720c */ /* 0x000fe20003f04070 */
[----:B------:R-:W-:Y:S01]  /*dd80*/  STL [R1+0x2d8], R47 ;  /* 0x0002d82f01007387 */ /* 0x000fe20000100800 */
[----:B------:R-:W-:Y:S01]  /*dd90*/  IMAD.MOV R193, RZ, RZ, -R193 ;  /* 0x000000ffffc17224 */ /* 0x000fe200078e0ac1 */
[----:B------:R-:W-:Y:S01]  /*dda0*/  IABS R180, R2 ;  /* 0x0000000200b47213 */ /* 0x000fe20000000000 */
[----:B------:R-:W-:Y:S01]  /*ddb0*/  IMAD.HI.U32 R177, R95, R181, RZ ;  /* 0x000000b55fb17227 */ /* 0x000fe200078e00ff */
[----:B------:R1:W-:Y:S03]  /*ddc0*/  STL [R1+0x2d4], R46 ;  /* 0x0002d42e01007387 */ /* 0x0003e60000100800 */
[----:B------:R-:W-:Y:S01]  /*ddd0*/  IMAD R182, R251, R193, R191 ;  /* 0x000000c1fbb67224 */ /* 0x000fe200078e02bf */
[----:B------:R2:W-:Y:S01]  /*dde0*/  STL [R1+0x458], R18 ;  /* 0x0004581201007387 */ /* 0x0005e20000100800 */
[--C-:B------:R-:W-:Y:S01]  /*ddf0*/  @!P4 IMAD.IADD R151, R151, 0x1, -R251.reuse ;  /* 0x000000019797c824 */ /* 0x100fe200078e0afb */
[----:B------:R-:W-:Y:S01]  /*de00*/  ISETP.GT.U32.AND P4, PT, R251, R153, PT ;  /* 0x00000099fb00720c */ /* 0x000fe20003f84070 */
[--C-:B------:R-:W-:Y:S01]  /*de10*/  @!P5 IMAD.IADD R184, R184, 0x1, -R251.reuse ;  /* 0x00000001b8b8d824 */ /* 0x100fe200078e0afb */
[----:B------:R-:W-:Y:S01]  /*de20*/  ISETP.GE.AND P5, PT, R13, RZ, PT ;  /* 0x000000ff0d00720c */ /* 0x000fe20003fa6270 */
[----:B------:R-:W-:Y:S01]  /*de30*/  @!P0 IMAD.IADD R185, R185, 0x1, -R251 ;  /* 0x00000001b9b98824 */ /* 0x000fe200078e0afb */
[----:B------:R-:W-:Y:S01]  /*de40*/  IADD3 R13, R248, 0x127, RZ ;  /* 0x00000127f80d7810 */ /* 0x000fe20007ffe0ff */
[----:B-1----:R-:W-:-:S02]  /*de50*/  IMAD.MOV.U32 R46, RZ, RZ, R184 ;  /* 0x000000ffff2e7224 */ /* 0x002fc400078e00b8 */
[----:B------:R-:W-:Y:S01]  /*de60*/  IMAD.HI.U32 R179, R95, R180, RZ ;  /* 0x000000b45fb37227 */ /* 0x000fe200078e00ff */
[----:B------:R-:W-:-:S03]  /*de70*/  ISETP.GT.U32.AND P0, PT, R251, R185, PT ;  /* 0x000000b9fb00720c */ /* 0x000fc60003f04070 */
[----:B--2---:R-:W-:Y:S02]  /*de80*/  IMAD.MOV.U32 R18, RZ, RZ, R149 ;  /* 0x000000ffff127224 */ /* 0x004fe400078e0095 */
[----:B------:R-:W-:Y:S02]  /*de90*/  @!P4 IMAD.IADD R153, R153, 0x1, -R251 ;  /* 0x000000019999c824 */ /* 0x000fe400078e0afb */
[----:B------:R-:W-:Y:S01]  /*dea0*/  @!P6 IMAD.MOV R18, RZ, RZ, -R18 ;  /* 0x000000ffff12e224 */ /* 0x000fe200078e0a12 */
[C---:B------:R-:W-:Y:S01]  /*deb0*/  ISETP.GT.U32.AND P6, PT, R251.reuse, R152, PT ;  /* 0x00000098fb00720c */ /* 0x040fe20003fc4070 */
[----:B------:R-:W-:Y:S01]  /*dec0*/  IMAD.MOV R179, RZ, RZ, -R179 ;  /* 0x000000ffffb37224 */ /* 0x000fe200078e0ab3 */
[----:B------:R-:W-:Y:S01]  /*ded0*/  ISETP.GT.U32.AND P4, PT, R251, R153, PT ;  /* 0x00000099fb00720c */ /* 0x000fe20003f84070 */
[----:B------:R-:W-:Y:S01]  /*dee0*/  IMAD.MOV R177, RZ, RZ, -R177 ;  /* 0x000000ffffb17224 */ /* 0x000fe200078e0ab1 */
[----:B------:R1:W-:Y:S01]  /*def0*/  STL [R1+0x2d0], R18 ;  /* 0x0002d01201007387 */ /* 0x0003e20000100800 */
[----:B------:R-:W-:Y:S01]  /*df00*/  @!P0 IMAD.IADD R185, R185, 0x1, -R251 ;  /* 0x00000001b9b98824 */ /* 0x000fe200078e0afb */
[----:B------:R-:W-:Y:S01]  /*df10*/  ISETP.GE.AND P0, PT, R45, RZ, PT ;  /* 0x000000ff2d00720c */ /* 0x000fe20003f06270 */
[----:B------:R-:W-:Y:S01]  /*df20*/  IMAD.MOV.U32 R45, RZ, RZ, R151 ;  /* 0x000000ffff2d7224 */ /* 0x000fe200078e0097 */
[----:B------:R-:W-:Y:S01]  /*df30*/  STL [R1+0x263c], R19 ;  /* 0x00263c1301007387 */ /* 0x000fe20000100800 */
[----:B------:R-:W-:Y:S01]  /*df40*/  IMAD R180, R251, R179, R180 ;  /* 0x000000b3fbb47224 */ /* 0x000fe200078e02b4 */
[----:B------:R-:W-:Y:S01]  /*df50*/  IABS R179, R21 ;  /* 0x0000001500b37213 */ /* 0x000fe20000000000 */
[----:B------:R-:W-:-:S02]  /*df60*/  @!P5 IMAD.MOV R45, RZ, RZ, -R45 ;  /* 0x000000ffff2dd224 */ /* 0x000fc400078e0a2d */
[--C-:B------:R-:W-:Y:S01]  /*df70*/  @!P6 IMAD.IADD R152, R152, 0x1, -R251.reuse ;  /* 0x000000019898e824 */ /* 0x100fe200078e0afb */
[C---:B-1----:R-:W-:Y:S01]  /*df80*/  IADD3 R18, R248.reuse, 0x126, RZ ;  /* 0x00000126f8127810 */ /* 0x042fe20007ffe0ff */
[----:B------:R-:W-:Y:S01]  /*df90*/  @!P4 IMAD.IADD R153, R153, 0x1, -R251 ;  /* 0x000000019999c824 */ /* 0x000fe200078e0afb */
[----:B------:R-:W-:Y:S01]  /*dfa0*/  ISETP.GE.AND P6, PT, R11, RZ, PT ;  /* 0x000000ff0b00720c */ /* 0x000fe20003fc6270 */
[C---:B------:R-:W-:Y:S01]  /*dfb0*/  IMAD R181, R251.reuse, R177, R181 ;  /* 0x000000b1fbb57224 */ /* 0x040fe200078e02b5 */
[----:B------:R-:W-:Y:S01]  /*dfc0*/  IADD3 R11, R248, 0x128, RZ ;  /* 0x00000128f80b7810 */ /* 0x000fe20007ffe0ff */
[----:B------:R-:W-:Y:S01]  /*dfd0*/  STL [R1+0x2640], R18 ;  /* 0x0026401201007387 */ /* 0x000fe20000100800 */
[C---:B------:R-:W-:Y:S01]  /*dfe0*/  ISETP.GT.U32.AND P5, PT, R251.reuse, R152, PT ;  /* 0x00000098fb00720c */ /* 0x040fe20003fa4070 */
[----:B------:R-:W-:Y:S01]  /*dff0*/  @!P0 IMAD.MOV R46, RZ, RZ, -R46 ;  /* 0x000000ffff2e8224 */ /* 0x000fe200078e0a2e */
[C---:B------:R-:W-:Y:S01]  /*e000*/  ISETP.GT.U32.AND P0, PT, R251.reuse, R154, PT ;  /* 0x0000009afb00720c */ /* 0x040fe20003f04070 */
[----:B------:R-:W-:Y:S01]  /*e010*/  STL [R1+0x2648], R13 ;  /* 0x0026480d01007387 */ /* 0x000fe20000100800 */
[----:B------:R-:W-:Y:S01]  /*e020*/  ISETP.GT.U32.AND P4, PT, R251, R169, PT ;  /* 0x000000a9fb00720c */ /* 0x000fe20003f84070 */
[C---:B------:R-:W-:Y:S01]  /*e030*/  IMAD.HI.U32 R194, R95.reuse, R179, RZ ;  /* 0x000000b35fc27227 */ /* 0x040fe200078e00ff */
[----:B------:R-:W-:Y:S01]  /*e040*/  IABS R177, R12 ;  /* 0x0000000c00b17213 */ /* 0x000fe20000000000 */
[----:B------:R-:W-:Y:S01]  /*e050*/  STL [R1+0x264c], R11 ;  /* 0x00264c0b01007387 */ /* 0x000fe20000100800 */
[----:B------:R-:W-:Y:S01]  /*e060*/  IABS R184, R11 ;  /* 0x0000000b00b87213 */ /* 0x000fe20000000000 */
[----:B------:R-:W-:-:S02]  /*e070*/  IMAD.HI.U32 R193, R95, R164, RZ ;  /* 0x000000a45fc17227 */ /* 0x000fc400078e00ff */
[----:B------:R1:W-:Y:S02]  /*e080*/  STL [R1+0x2cc], R45 ;  /* 0x0002cc2d01007387 */ /* 0x0003e40000100800 */
[--C-:B------:R-:W-:Y:S01]  /*e090*/  @!P5 IMAD.IADD R152, R152, 0x1, -R251.reuse ;  /* 0x000000019898d824 */ /* 0x100fe200078e0afb */
[----:B------:R-:W-:Y:S01]  /*e0a0*/  ISETP.GT.U32.AND P5, PT, R251, R155, PT ;  /* 0x0000009bfb00720c */ /* 0x000fe20003fa4070 */
[--C-:B------:R-:W-:Y:S01]  /*e0b0*/  @!P0 IMAD.IADD R154, R154, 0x1, -R251.reuse ;  /* 0x000000019a9a8824 */ /* 0x100fe200078e0afb */
[----:B------:R-:W-:Y:S01]  /*e0c0*/  STL [R1+0x2c8], R46 ;  /* 0x0002c82e01007387 */ /* 0x000fe20000100800 */
[----:B------:R-:W-:Y:S02]  /*e0d0*/  @!P4 IMAD.IADD R169, R169, 0x1, -R251 ;  /* 0x00000001a9a9c824 */ /* 0x000fe400078e0afb */
[----:B------:R-:W-:Y:S01]  /*e0e0*/  IMAD.MOV R194, RZ, RZ, -R194 ;  /* 0x000000ffffc27224 */ /* 0x000fe200078e0ac2 */
[----:B------:R-:W-:Y:S01]  /*e0f0*/  ISETP.GT.U32.AND P0, PT, R251, R154, PT ;  /* 0x0000009afb00720c */ /* 0x000fe20003f04070 */
[----:B-1----:R-:W-:Y:S01]  /*e100*/  IMAD.MOV.U32 R45, RZ, RZ, R185 ;  /* 0x000000ffff2d7224 */ /* 0x002fe200078e00b9 */
[----:B------:R-:W-:Y:S01]  /*e110*/  IABS R185, R13 ;  /* 0x0000000d00b97213 */ /* 0x000fe20000000000 */
[----:B------:R-:W-:-:S02]  /*e120*/  IMAD.MOV R193, RZ, RZ, -R193 ;  /* 0x000000ffffc17224 */ /* 0x000fc400078e0ac1 */
[----:B------:R-:W-:Y:S01]  /*e130*/  @!P6 IMAD.MOV R45, RZ, RZ, -R45 ;  /* 0x000000ffff2de224 */ /* 0x000fe200078e0a2d */
[----:B------:R-:W-:Y:S01]  /*e140*/  ISETP.GE.AND P6, PT, R38, RZ, PT ;  /* 0x000000ff2600720c */ /* 0x000fe20003fc6270 */
[----:B------:R-:W-:Y:S02]  /*e150*/  IMAD.MOV.U32 R38, RZ, RZ, R152 ;  /* 0x000000ffff267224 */ /* 0x000fe400078e0098 */
[----:B------:R-:W-:Y:S01]  /*e160*/  @!P5 IMAD.IADD R155, R155, 0x1, -R251 ;  /* 0x000000019b9bd824 */ /* 0x000fe200078e0afb */
[----:B------:R-:W-:Y:S01]  /*e170*/  ISETP.GE.AND P5, PT, R7, RZ, PT ;  /* 0x000000ff0700720c */ /* 0x000fe20003fa6270 */
[----:B------:R-:W-:Y:S01]  /*e180*/  IMAD.MOV.U32 R7, RZ, RZ, R153 ;  /* 0x000000ffff077224 */ /* 0x000fe200078e0099 */
[----:B------:R-:W-:Y:S01]  /*e190*/  STL [R1+0x2bc], R45 ;  /* 0x0002bc2d01007387 */ /* 0x000fe20000100800 */
[----:B------:R-:W-:Y:S01]  /*e1a0*/  @!P0 IMAD.IADD R154, R154, 0x1, -R251 ;  /* 0x000000019a9a8824 */ /* 0x000fe200078e0afb */
[C---:B------:R-:W-:Y:S01]  /*e1b0*/  ISETP.GT.U32.AND P4, PT, R251.reuse, R155, PT ;  /* 0x0000009bfb00720c */ /* 0x040fe20003f84070 */
[C---:B------:R-:W-:Y:S01]  /*e1c0*/  IMAD R179, R251.reuse, R194, R179 ;  /* 0x000000c2fbb37224 */ /* 0x040fe200078e02b3 */
[C---:B------:R-:W-:Y:S01]  /*e1d0*/  ISETP.GT.U32.AND P0, PT, R251.reuse, R156, PT ;  /* 0x0000009cfb00720c */ /* 0x040fe20003f04070 */
[----:B------:R-:W-:-:S02]  /*e1e0*/  IMAD R164, R251, R193, R164 ;  /* 0x000000c1fba47224 */ /* 0x000fc400078e02a4 */
[----:B------:R-:W-:Y:S01]  /*e1f0*/  @!P6 IMAD.MOV R38, RZ, RZ, -R38 ;  /* 0x000000ffff26e224 */ /* 0x000fe200078e0a26 */
[----:B------:R-:W-:Y:S01]  /*e200*/  ISETP.GE.AND P6, PT, R31, RZ, PT ;  /* 0x000000ff1f00720c */ /* 0x000fe20003fc6270 */
[C---:B------:R-:W-:Y:S01]  /*e210*/  IMAD.HI.U32 R178, R95.reuse, R177, RZ ;  /* 0x000000b15fb27227 */ /* 0x040fe200078e00ff */
[----:B------:R-:W-:Y:S02]  /*e220*/  IADD3 R31, R248, 0x12a, RZ ;  /* 0x0000012af81f7810 */ /* 0x000fe40007ffe0ff */
[----:B------:R1:W-:Y:S01]  /*e230*/  STL [R1+0x2b8], R38 ;  /* 0x0002b82601007387 */ /* 0x0003e20000100800 */
[----:B------:R-:W-:-:S04]  /*e240*/  IMAD.HI.U32 R191, R95, R176, RZ ;  /* 0x000000b05fbf7227 */ /* 0x000fc800078e00ff */
[--C-:B------:R-:W-:Y:S01]  /*e250*/  @!P4 IMAD.IADD R155, R155, 0x1, -R251.reuse ;  /* 0x000000019b9bc824 */ /* 0x100fe200078e0afb */
[----:B------:R-:W-:Y:S01]  /*e260*/  ISETP.GE.AND P4, PT, R44, RZ, PT ;  /* 0x000000ff2c00720c */ /* 0x000fe20003f86270 */
[----:B------:R-:W-:Y:S01]  /*e270*/  @!P0 IMAD.IADD R156, R156, 0x1, -R251 ;  /* 0x000000019c9c8824 */ /* 0x000fe200078e0afb */
[----:B------:R-:W-:Y:S01]  /*e280*/  ISETP.GE.AND P0, PT, R30, RZ, PT ;  /* 0x000000ff1e00720c */ /* 0x000fe20003f06270 */
[----:B------:R-:W-:Y:S01]  /*e290*/  @!P6 IMAD.MOV R7, RZ, RZ, -R7 ;  /* 0x000000ffff07e224 */ /* 0x000fe200078e0a07 */
[----:B------:R-:W-:Y:S01]  /*e2a0*/  ISETP.GT.U32.AND P6, PT, R251, R169, PT ;  /* 0x000000a9fb00720c */ /* 0x000fe20003fc4070 */
[----:B------:R-:W-:Y:S01]  /*e2b0*/  IMAD.MOV.U32 R30, RZ, RZ, R155 ;  /* 0x000000ffff1e7224 */ /* 0x000fe200078e009b */
[----:B-1----:R-:W-:Y:S01]  /*e2c0*/  IADD3 R38, R248, 0x129, RZ ;  /* 0x00000129f8267810 */ /* 0x002fe20007ffe0ff */
[----:B------:R-:W-:Y:S01]  /*e2d0*/  IMAD.MOV R178, RZ, RZ, -R178 ;  /* 0x000000ffffb27224 */ /* 0x000fe200078e0ab2 */
[----:B------:R1:W-:Y:S01]  /*e2e0*/  STL [R1+0x2b4], R7 ;  /* 0x0002b40701007387 */ /* 0x0003e20000100800 */
[----:B------:R-:W-:-:S02]  /*e2f0*/  IMAD.MOV R191, RZ, RZ, -R191 ;  /* 0x000000ffffbf7224 */ /* 0x000fc400078e0abf */
[C---:B------:R-:W-:Y:S01]  /*e300*/  IMAD R177, R251.reuse, R178, R177 ;  /* 0x000000b2fbb17224 */ /* 0x040fe200078e02b1 */
[----:B------:R-:W-:Y:S01]  /*e310*/  STL [R1+0x262c], R38 ;  /* 0x00262c2601007387 */ /* 0x000fe20000100800 */
[----:B------:R-:W-:Y:S01]  /*e320*/  @!P4 IMAD.MOV R30, RZ, RZ, -R30 ;  /* 0x000000ffff1ec224 */ /* 0x000fe200078e0a1e */
[----:B------:R-:W-:Y:S01]  /*e330*/  IABS R178, R9 ;  /* 0x0000000900b27213 */ /* 0x000fe20000000000 */
[----:B------:R-:W-:Y:S01]  /*e340*/  IMAD R176, R251, R191, R176 ;  /* 0x000000bffbb07224 */ /* 0x000fe200078e02b0 */
[----:B------:R-:W-:Y:S01]  /*e350*/  IABS R191, R20 ;  /* 0x0000001400bf7213 */ /* 0x000fe20000000000 */
[----:B------:R-:W-:Y:S01]  /*e360*/  @!P6 IMAD.IADD R169, R169, 0x1, -R251 ;  /* 0x00000001a9a9e824 */ /* 0x000fe200078e0afb */
[----:B------:R-:W-:Y:S01]  /*e370*/  ISETP.GT.U32.AND P6, PT, R251, R183, PT ;  /* 0x000000b7fb00720c */ /* 0x000fe20003fc4070 */
[----:B-1----:R-:W-:Y:S02]  /*e380*/  IMAD.MOV.U32 R7, RZ, RZ, R154 ;  /* 0x000000ffff077224 */ /* 0x002fe400078e009a */
[----:B------:R-:W-:-:S04]  /*e390*/  IMAD.HI.U32 R196, R95, R178, RZ ;  /* 0x000000b25fc47227 */ /* 0x000fc800078e00ff */
[----:B------:R-:W-:Y:S01]  /*e3a0*/  @!P5 IMAD.MOV R7, RZ, RZ, -R7 ;  /* 0x000000ffff07d224 */ /* 0x000fe200078e0a07 */
[----:B------:R-:W-:Y:S01]  /*e3b0*/  ISETP.GT.U32.AND P5, PT, R251, R157, PT ;  /* 0x0000009dfb00720c */ /* 0x000fe20003fa4070 */
[----:B------:R-:W-:Y:S02]  /*e3c0*/  IMAD.MOV R196, RZ, RZ, -R196 ;  /* 0x000000ffffc47224 */ /* 0x000fe400078e0ac4 */
[----:B------:R-:W-:Y:S01]  /*e3d0*/  IMAD.HI.U32 R195, R95, R165, RZ ;  /* 0x000000a55fc37227 */ /* 0x000fe200078e00ff */
[----:B------:R1:W-:Y:S03]  /*e3e0*/  STL [R1+0x2a8], R7 ;  /* 0x0002a80701007387 */ /* 0x0003e60000100800 */
[----:B------:R-:W-:Y:S01]  /*e3f0*/  @!P6 IMAD.IADD R183, R183, 0x1, -R251 ;  /* 0x00000001b7b7e824 */ /* 0x000fe200078e0afb */
[----:B------:R-:W-:Y:S01]  /*e400*/  STL [R1+0x2634], R31 ;  /* 0x0026341f01007387 */ /* 0x000fe20000100800 */
[----:B------:R-:W-:-:S02]  /*e410*/  IMAD R178, R251, R196, R178 ;  /* 0x000000c4fbb27224 */ /* 0x000fc400078e02b2 */
[----:B------:R-:W-:Y:S01]  /*e420*/  IMAD.MOV R195, RZ, RZ, -R195 ;  /* 0x000000ffffc37224 */ /* 0x000fe200078e0ac3 */
[----:B------:R-:W-:Y:S01]  /*e430*/  ISETP.GT.U32.AND P6, PT, R251, R183, PT ;  /* 0x000000b7fb00720c */ /* 0x000fe20003fc4070 */
[----:B------:R-:W-:Y:S01]  /*e440*/  @!P5 IMAD.IADD R157, R157, 0x1, -R251 ;  /* 0x000000019d9dd824 */ /* 0x000fe200078e0afb */
[----:B------:R-:W-:Y:S01]  /*e450*/  ISETP.GT.U32.AND P5, PT, R251, R156, PT ;  /* 0x0000009cfb00720c */ /* 0x000fe20003fa4070 */
[----:B------:R-:W-:Y:S01]  /*e460*/  IMAD.HI.U32 R194, R95, R166, RZ ;  /* 0x000000a65fc27227 */ /* 0x000fe200078e00ff */
[----:B-1----:R-:W-:Y:S02]  /*e470*/  IADD3 R7, R248, 0x12b, RZ ;  /* 0x0000012bf8077810 */ /* 0x002fe40007ffe0ff */
[C---:B------:R-:W-:Y:S01]  /*e480*/  ISETP.GT.U32.AND P4, PT, R251.reuse, R157, PT ;  /* 0x0000009dfb00720c */ /* 0x040fe20003f84070 */
[----:B------:R-:W-:Y:S02]  /*e490*/  IMAD R165, R251, R195, R165 ;  /* 0x000000c3fba57224 */ /* 0x000fe400078e02a5 */
[----:B------:R-:W-:Y:S01]  /*e4a0*/  STL [R1+0x2638], R7 ;  /* 0x0026380701007387 */ /* 0x000fe20000100800 */
[----:B------:R-:W-:-:S02]  /*e4b0*/  IMAD.MOV R194, RZ, RZ, -R194 ;  /* 0x000000ffffc27224 */ /* 0x000fc400078e0ac2 */
[----:B------:R-:W-:Y:S01]  /*e4c0*/  IMAD.HI.U32 R193, R95, R175, RZ ;  /* 0x000000af5fc17227 */ /* 0x000fe200078e00ff */
[----:B------:R1:W-:Y:S03]  /*e4d0*/  STL [R1+0x444], R30 ;  /* 0x0004441e01007387 */ /* 0x0003e60000100800 */
[--C-:B------:R-:W-:Y:S01]  /*e4e0*/  @!P5 IMAD.IADD R156, R156, 0x1, -R251.reuse ;  /* 0x000000019c9cd824 */ /* 0x100fe200078e0afb */
[----:B------:R-:W-:Y:S01]  /*e4f0*/  ISETP.GE.AND P5, PT, R27, RZ, PT ;  /* 0x000000ff1b00720c */ /* 0x000fe20003fa6270 */
[--C-:B------:R-:W-:Y:S01]  /*e500*/  @!P6 IMAD.IADD R183, R183, 0x1, -R251.reuse ;  /* 0x00000001b7b7e824 */ /* 0x100fe200078e0afb */
[----:B------:R-:W-:Y:S01]  /*e510*/  ISETP.GE.AND P6, PT, R4, RZ, PT ;  /* 0x000000ff0400720c */ /* 0x000fe20003fc6270 */
[----:B------:R-:W-:Y:S01]  /*e520*/  @!P4 IMAD.IADD R157, R157, 0x1, -R251 ;  /* 0x000000019d9dc824 */ /* 0x000fe200078e0afb */
[----:B------:R-:W-:Y:S01]  /*e530*/  ISETP.GT.U32.AND P4, PT, R251, R182, PT ;  /* 0x000000b6fb00720c */ /* 0x000fe20003f84070 */
[----:B------:R-:W-:Y:S01]  /*e540*/  IMAD.MOV.U32 R27, RZ, RZ, R156 ;  /* 0x000000ffff1b7224 */ /* 0x000fe200078e009c */
[----:B------:R-:W-:Y:S01]  /*e550*/  IADD3 R4, R248, 0x12c, RZ ;  /* 0x0000012cf8047810 */ /* 0x000fe20007ffe0ff */
[----:B-1----:R-:W-:-:S02]  /*e560*/  IMAD.MOV.U32 R30, RZ, RZ, R169 ;  /* 0x000000ffff1e7224 */ /* 0x002fc400078e00a9 */
[C---:B------:R-:W-:Y:S02]  /*e570*/  IMAD R166, R251.reuse, R194, R166 ;  /* 0x000000c2fba67224 */ /* 0x040fe400078e02a6 */
[----:B------:R-:W-:Y:S01]  /*e580*/  @!P0 IMAD.MOV R30, RZ, RZ, -R30 ;  /* 0x000000ffff1e8224 */ /* 0x000fe200078e0a1e */
[----:B------:R-:W-:Y:S01]  /*e590*/  ISETP.GT.U32.AND P0, PT, R251, R158, PT ;  /* 0x0000009efb00720c */ /* 0x000fe20003f04070 */
[----:B------:R-:W-:Y:S01]  /*e5a0*/  @!P5 IMAD.MOV R27, RZ, RZ, -R27 ;  /* 0x000000ffff1bd224 */ /* 0x000fe200078e0a1b */
[----:B------:R-:W-:Y:S01]  /*e5b0*/  ISETP.GE.AND P5, PT, R3, RZ, PT ;  /* 0x000000ff0300720c */ /* 0x000fe20003fa6270 */
[----:B------:R-:W-:Y:S01]  /*e5c0*/  IMAD.MOV.U32 R3, RZ, RZ, R157 ;  /* 0x000000ffff037224 */ /* 0x000fe200078e009d */
[----:B------:R1:W-:Y:S01]  /*e5d0*/  STL [R1+0x2a0], R30 ;  /* 0x0002a01e01007387 */ /* 0x0003e20000100800 */
[----:B------:R-:W-:Y:S02]  /*e5e0*/  @!P4 IMAD.IADD R182, R182, 0x1, -R251 ;  /* 0x00000001b6b6c824 */ /* 0x000fe400078e0afb */
[----:B------:R-:W-:Y:S01]  /*e5f0*/  @!P6 IMAD.MOV R3, RZ, RZ, -R3 ;  /* 0x000000ffff03e224 */ /* 0x000fe200078e0a03 */
[C---:B------:R-:W-:Y:S01]  /*e600*/  ISETP.GT.U32.AND P6, PT, R251.reuse, R180, PT ;  /* 0x000000b4fb00720c */ /* 0x040fe20003fc4070 */
[----:B------:R-:W-:Y:S01]  /*e610*/  STL [R1+0x261c], R4 ;  /* 0x00261c0401007387 */ /* 0x000fe20000100800 */
[----:B------:R-:W-:Y:S01]  /*e620*/  ISETP.GT.U32.AND P4, PT, R251, R182, PT ;  /* 0x000000b6fb00720c */ /* 0x000fe20003f84070 */
[----:B------:R-:W-:-:S02]  /*e630*/  IMAD.MOV R193, RZ, RZ, -R193 ;  /* 0x000000ffffc17224 */ /* 0x000fc400078e0ac1 */
[----:B------:R-:W-:Y:S01]  /*e640*/  @!P0 IMAD.IADD R158, R158, 0x1, -R251 ;  /* 0x000000019e9e8824 */ /* 0x000fe200078e0afb */
[----:B------:R2:W-:Y:S01]  /*e650*/  STL [R1+0x438], R27 ;  /* 0x0004381b01007387 */ /* 0x0005e20000100800 */
[----:B-1----:R-:W-:Y:S02]  /*e660*/  IMAD.MOV.U32 R30, RZ, RZ, R183 ;  /* 0x000000ffff1e7224 */ /* 0x002fe400078e00b7 */
[C---:B------:R-:W-:Y:S01]  /*e670*/  IMAD R175, R251.reuse, R193, R175 ;  /* 0x000000c1fbaf7224 */ /* 0x040fe200078e02af */
[C---:B------:R-:W-:Y:S01]  /*e680*/  ISETP.GT.U32.AND P0, PT, R251.reuse, R158, PT ;  /* 0x0000009efb00720c */ /* 0x040fe20003f04070 */
[----:B------:R-:W-:Y:S01]  /*e690*/  @!P5 IMAD.MOV R30, RZ, RZ, -R30 ;  /* 0x000000ffff1ed224 */ /* 0x000fe200078e0a1e */
[----:B------:R-:W-:Y:S01]  /*e6a0*/  ISETP.GT.U32.AND P5, PT, R251, R181, PT ;  /* 0x000000b5fb00720c */ /* 0x000fe20003fa4070 */
[--C-:B------:R-:W-:Y:S02]  /*e6b0*/  @!P6 IMAD.IADD R180, R180, 0x1, -R251.reuse ;  /* 0x00000001b4b4e824 */ /* 0x100fe400078e0afb */
[----:B------:R-:W-:Y:S01]  /*e6c0*/  @!P4 IMAD.IADD R182, R182, 0x1, -R251 ;  /* 0x00000001b6b6c824 */ /* 0x000fe200078e0afb */
[----:B------:R-:W-:Y:S01]  /*e6d0*/  ISETP.GE.AND P4, PT, R10, RZ, PT ;  /* 0x000000ff0a00720c */ /* 0x000fe20003f86270 */
[----:B------:R-:W-:Y:S01]  /*e6e0*/  IMAD.HI.U32 R192, R95, R191, RZ ;  /* 0x000000bf5fc07227 */ /* 0x000fe200078e00ff */
[----:B------:R-:W-:-:S02]  /*e6f0*/  ISETP.GT.U32.AND P6, PT, R251, R180, PT ;  /* 0x000000b4fb00720c */ /* 0x000fc40003fc4070 */
[----:B--2---:R-:W-:Y:S01]  /*e700*/  IADD3 R27, R248, 0x12d, RZ ;  /* 0x0000012df81b7810 */ /* 0x004fe20007ffe0ff */
[----:B------:R-:W-:Y:S02]  /*e710*/  IMAD.MOV.U32 R10, RZ, RZ, R182 ;  /* 0x000000ffff0a7224 */ /* 0x000fe400078e00b6 */
[--C-:B------:R-:W-:Y:S01]  /*e720*/  @!P0 IMAD.IADD R158, R158, 0x1, -R251.reuse ;  /* 0x000000019e9e8824 */ /* 0x100fe200078e0afb */
[----:B------:R-:W-:Y:S01]  /*e730*/  ISETP.GE.AND P0, PT, R29, RZ, PT ;  /* 0x000000ff1d00720c */ /* 0x000fe20003f06270 */
[--C-:B------:R-:W-:Y:S01]  /*e740*/  @!P5 IMAD.IADD R181, R181, 0x1, -R251.reuse ;  /* 0x00000001b5b5d824 */ /* 0x100fe200078e0afb */
[----:B------:R-:W-:Y:S01]  /*e750*/  STL [R1+0x2620], R27 ;  /* 0x0026201b01007387 */ /* 0x000fe20000100800 */
[----:B------:R-:W-:Y:S02]  /*e760*/  IMAD.MOV.U32 R29, RZ, RZ, R158 ;  /* 0x000000ffff1d7224 */ /* 0x000fe400078e009e */
[----:B------:R-:W-:Y:S01]  /*e770*/  @!P4 IMAD.MOV R10, RZ, RZ, -R10 ;  /* 0x000000ffff0ac224 */ /* 0x000fe200078e0a0a */
[C---:B------:R-:W-:Y:S01]  /*e780*/  ISETP.GT.U32.AND P5, PT, R251.reuse, R181, PT ;  /* 0x000000b5fb00720c */ /* 0x040fe20003fa4070 */
[----:B------:R-:W-:Y:S01]  /*e790*/  @!P6 IMAD.IADD R180, R180, 0x1, -R251 ;  /* 0x00000001b4b4e824 */ /* 0x000fe200078e0afb */
[----:B------:R1:W-:Y:S01]  /*e7a0*/  STL [R1+0x434], R3 ;  /* 0x0004340301007387 */ /* 0x0003e20000100800 */
[----:B------:R-:W-:Y:S01]  /*e7b0*/  ISETP.GE.AND P4, PT, R2, RZ, PT ;  /* 0x000000ff0200720c */ /* 0x000fe20003f86270 */
[----:B------:R-:W-:Y:S01]  /*e7c0*/  IMAD.MOV R192, RZ, RZ, -R192 ;  /* 0x000000ffffc07224 */ /* 0x000fe200078e0ac0 */
[----:B------:R-:W-:Y:S01]  /*e7d0*/  ISETP.GT.U32.AND P6, PT, R251, R164, PT ;  /* 0x000000a4fb00720c */ /* 0x000fe20003fc4070 */
[----:B------:R-:W-:Y:S01]  /*e7e0*/  IMAD.HI.U32 R194, R95, R159, RZ ;  /* 0x0000009f5fc27227 */ /* 0x000fe200078e00ff */
[----:B------:R-:W-:-:S03]  /*e7f0*/  IADD3 R2, R248, 0x12f, RZ ;  /* 0x0000012ff8027810 */ /* 0x000fc60007ffe0ff */
[----:B------:R-:W-:Y:S01]  /*e800*/  @!P0 IMAD.MOV R29, RZ, RZ, -R29 ;  /* 0x000000ffff1d8224 */ /* 0x000fe200078e0a1d */
[C---:B------:R-:W-:Y:S01]  /*e810*/  ISETP.GT.U32.AND P0, PT, R251.reuse, R179, PT ;  /* 0x000000b3fb00720c */ /* 0x040fe20003f04070 */
[----:B------:R-:W-:Y:S01]  /*e820*/  IMAD R168, R251, R192, R191 ;  /* 0x000000c0fba87224 */ /* 0x000fe200078e02bf */
[----:B-1----:R-:W-:Y:S01]  /*e830*/  IADD3 R3, R248, 0x12e, RZ ;  /* 0x0000012ef8037810 */ /* 0x002fe20007ffe0ff */
[--C-:B------:R-:W-:Y:S01]  /*e840*/  @!P5 IMAD.IADD R181, R181, 0x1, -R251.reuse ;  /* 0x00000001b5b5d824 */ /* 0x100fe200078e0afb */
[----:B------:R-:W-:Y:S01]  /*e850*/  ISETP.GE.AND P5, PT, R43, RZ, PT ;  /* 0x000000ff2b00720c */ /* 0x000fe20003fa6270 */
[----:B------:R-:W-:Y:S01]  /*e860*/  IMAD.HI.U32 R193, R95, R190, RZ ;  /* 0x000000be5fc17227 */ /* 0x000fe200078e00ff */
[----:B------:R-:W-:Y:S01]  /*e870*/  IABS R191, R14 ;  /* 0x0000000e00bf7213 */ /* 0x000fe20000000000 */
[----:B------:R-:W-:Y:S01]  /*e880*/  STL [R1+0x2624], R3 ;  /* 0x0026240301007387 */ /* 0x000fe20000100800 */
[----:B------:R-:W-:Y:S01]  /*e890*/  IABS R183, R3 ;  /* 0x0000000300b77213 */ /* 0x000fe20000000000 */
[----:B------:R-:W-:-:S02]  /*e8a0*/  @!P6 IMAD.IADD R164, R164, 0x1, -R251 ;  /* 0x00000001a4a4e824 */ /* 0x000fc400078e0afb */
[----:B------:R1:W-:Y:S01]  /*e8b0*/  STL [R1+0x430], R30 ;  /* 0x0004301e01007387 */ /* 0x0003e20000100800 */
[----:B------:R-:W-:Y:S02]  /*e8c0*/  IMAD.HI.U32 R192, R95, R191, RZ ;  /* 0x000000bf5fc07227 */ /* 0x000fe400078e00ff */
[----:B------:R-:W-:Y:S01]  /*e8d0*/  ISETP.GT.U32.AND P6, PT, R251, R164, PT ;  /* 0x000000a4fb00720c */ /* 0x000fe20003fc4070 */
[----:B------:R2:W-:Y:S01]  /*e8e0*/  STL [R1+0x42c], R29 ;  /* 0x00042c1d01007387 */ /* 0x0005e20000100800 */
[----:B------:R-:W-:Y:S01]  /*e8f0*/  @!P0 IMAD.IADD R179, R179, 0x1, -R251 ;  /* 0x00000001b3b38824 */ /* 0x000fe200078e0afb */
[----:B------:R-:W-:Y:S01]  /*e900*/  ISETP.GE.AND P0, PT, R21, RZ, PT ;  /* 0x000000ff1500720c */ /* 0x000fe20003f06270 */
[----:B------:R-:W-:Y:S01]  /*e910*/  IMAD.MOV.U32 R21, RZ, RZ, R181 ;  /* 0x000000ffff157224 */ /* 0x000fe200078e00b5 */
[----:B------:R3:W-:Y:S01]  /*e920*/  STL [R1+0x428], R10 ;  /* 0x0004280a01007387 */ /* 0x0007e20000100800 */
[----:B------:R-:W-:Y:S01]  /*e930*/  IMAD.MOV R174, RZ, RZ, -R192 ;  /* 0x000000ffffae7224 */ /* 0x000fe200078e0ac0 */
[----:B-1----:R-:W-:Y:S01]  /*e940*/  IADD3 R30, R248, 0x130, RZ ;  /* 0x00000130f81e7810 */ /* 0x002fe20007ffe0ff */
[----:B------:R-:W-:Y:S01]  /*e950*/  @!P5 IMAD.MOV R21, RZ, RZ, -R21 ;  /* 0x000000ffff15d224 */ /* 0x000fe200078e0a15 */
[----:B------:R-:W-:Y:S01]  /*e960*/  ISETP.GT.U32.AND P5, PT, R251, R176, PT ;  /* 0x000000b0fb00720c */ /* 0x000fe20003fa4070 */
[----:B------:R-:W-:Y:S01]  /*e970*/  STL [R1+0x260c], R2 ;  /* 0x00260c0201007387 */ /* 0x000fe20000100800 */
[----:B--2---:R-:W-:-:S02]  /*e980*/  IMAD.MOV.U32 R29, RZ, RZ, R180 ;  /* 0x000000ffff1d7224 */ /* 0x004fc400078e00b4 */
[----:B------:R-:W-:Y:S01]  /*e990*/  @!P6 IMAD.IADD R164, R164, 0x1, -R251 ;  /* 0x00000001a4a4e824 */ /* 0x000fe200078e0afb */
[C---:B------:R-:W-:Y:S01]  /*e9a0*/  ISETP.GT.U32.AND P6, PT, R251.reuse, R178, PT ;  /* 0x000000b2fb00720c */ /* 0x040fe20003fc4070 */
[----:B------:R-:W-:Y:S01]  /*e9b0*/  @!P4 IMAD.MOV R29, RZ, RZ, -R29 ;  /* 0x000000ffff1dc224 */ /* 0x000fe200078e0a1d */
[C---:B------:R-:W-:Y:S01]  /*e9c0*/  ISETP.GT.U32.AND P4, PT, R251.reuse, R179, PT ;  /* 0x000000b3fb00720c */ /* 0x040fe20003f84070 */
[----:B------:R-:W-:Y:S01]  /*e9d0*/  IMAD.MOV.U32 R43, RZ, RZ, R164 ;  /* 0x000000ffff2b7224 */ /* 0x000fe200078e00a4 */
[----:B---3--:R-:W-:Y:S01]  /*e9e0*/  IADD3 R10, R248, 0x131, RZ ;  /* 0x00000131f80a7810 */ /* 0x008fe20007ffe0ff */
[----:B------:R-:W-:Y:S01]  /*e9f0*/  STL [R1+0x2610], R30 ;  /* 0x0026101e01007387 */ /* 0x000fe20000100800 */
[----:B------:R-:W-:Y:S01]  /*ea00*/  IMAD R174, R251, R174, R191 ;  /* 0x000000aefbae7224 */ /* 0x000fe200078e02bf */
[----:B------:R-:W-:Y:S01]  /*ea10*/  IABS R191, R0 ;  /* 0x0000000000bf7213 */ /* 0x000fe20000000000 */
[----:B------:R-:W-:Y:S01]  /*ea20*/  @!P5 IMAD.IADD R176, R176, 0x1, -R251 ;  /* 0x00000001b0b0d824 */ /* 0x000fe200078e0afb */
[----:B------:R-:W-:Y:S01]  /*ea30*/  ISETP.GE.AND P5, PT, R17, RZ, PT ;  /* 0x000000ff1100720c */ /* 0x000fe20003fa6270 */
[----:B------:R-:W-:Y:S01]  /*ea40*/  STL [R1+0x2614], R10 ;  /* 0x0026140a01007387 */ /* 0x000fe20000100800 */
[----:B------:R-:W-:-:S02]  /*ea50*/  IMAD.MOV R192, RZ, RZ, -R194 ;  /* 0x000000ffffc07224 */ /* 0x000fc400078e0ac2 */
[--C-:B------:R-:W-:Y:S01]  /*ea60*/  @!P6 IMAD.IADD R178, R178, 0x1, -R251.reuse ;  /* 0x00000001b2b2e824 */ /* 0x100fe200078e0afb */
[----:B------:R1:W-:Y:S01]  /*ea70*/  STL [R1+0x41c], R29 ;  /* 0x00041c1d01007387 */ /* 0x0003e20000100800 */
[----:B------:R-:W-:Y:S01]  /*ea80*/  @!P4 IMAD.IADD R179, R179, 0x1, -R251 ;  /* 0x00000001b3b3c824 */ /* 0x000fe200078e0afb */
[C---:B------:R-:W-:Y:S01]  /*ea90*/  ISETP.GT.U32.AND P4, PT, R251.reuse, R177, PT ;  /* 0x000000b1fb00720c */ /* 0x040fe20003f84070 */
[----:B------:R-:W-:Y:S01]  /*eaa0*/  IMAD.MOV R173, RZ, RZ, -R193 ;  /* 0x000000ffffad7224 */ /* 0x000fe200078e0ac1 */
[C---:B------:R-:W-:Y:S01]  /*eab0*/  ISETP.GT.U32.AND P6, PT, R251.reuse, R178, PT ;  /* 0x000000b2fb00720c */ /* 0x040fe20003fc4070 */
[----:B------:R-:W-:Y:S01]  /*eac0*/  IMAD.MOV.U32 R17, RZ, RZ, R179 ;  /* 0x000000ffff117224 */ /* 0x000fe200078e00b3 */
[----:B------:R2:W-:Y:S01]  /*ead0*/  STL [R1+0x414], R21 ;  /* 0x0004141501007387 */ /* 0x0005e20000100800 */
[C---:B------:R-:W-:Y:S02]  /*eae0*/  IMAD R159, R251.reuse, R192, R159 ;  /* 0x000000c0fb9f7224 */ /* 0x040fe400078e029f */
[----:B------:R-:W-:Y:S01]  /*eaf0*/  @!P0 IMAD.MOV R17, RZ, RZ, -R17 ;  /* 0x000000ffff118224 */ /* 0x000fe200078e0a11 */
[----:B-1----:R-:W-:Y:S01]  /*eb00*/  IADD3 R29, R248, 0x133, RZ ;  /* 0x00000133f81d7810 */ /* 0x002fe20007ffe0ff */
[----:B------:R-:W-:Y:S01]  /*eb10*/  @!P5 IMAD.MOV R43, RZ, RZ, -R43 ;  /* 0x000000ffff2bd224 */ /* 0x000fe200078e0a2b */
[C---:B------:R-:W-:Y:S01]  /*eb20*/  ISETP.GT.U32.AND P5, PT, R251.reuse, R165, PT ;  /* 0x000000a5fb00720c */ /* 0x040fe20003fa4070 */
[----:B------:R-:W-:Y:S01]  /*eb30*/  IMAD R173, R251, R173, R190 ;  /* 0x000000adfbad7224 */ /* 0x000fe200078e02be */
[----:B------:R1:W-:Y:S01]  /*eb40*/  STL [R1+0x408], R17 ;  /* 0x0004081101007387 */ /* 0x0003e20000100800 */
[--C-:B------:R-:W-:Y:S01]  /*eb50*/  @!P4 IMAD.IADD R177, R177, 0x1, -R251.reuse ;  /* 0x00000001b1b1c824 */ /* 0x100fe200078e0afb */
[C---:B------:R-:W-:Y:S01]  /*eb60*/  ISETP.GT.U32.AND P4, PT, R251.reuse, R176, PT ;  /* 0x000000b0fb00720c */ /* 0x040fe20003f84070 */
[----:B------:R-:W-:Y:S01]  /*eb70*/  @!P6 IMAD.IADD R178, R178, 0x1, -R251 ;  /* 0x00000001b2b2e824 */ /* 0x000fe200078e0afb */
[----:B------:R-:W-:Y:S01]  /*eb80*/  ISETP.GT.U32.AND P6, PT, R251, R175, PT ;  /* 0x000000affb00720c */ /* 0x000fe20003fc4070 */
[----:B------:R-:W-:Y:S01]  /*eb90*/  IMAD.HI.U32 R160, R95, R191, RZ ;  /* 0x000000bf5fa07227 */ /* 0x000fe200078e00ff */
[----:B------:R-:W-:-:S02]  /*eba0*/  ISETP.GT.U32.AND P0, PT, R251, R177, PT ;  /* 0x000000b1fb00720c */ /* 0x000fc40003f04070 */
[C---:B--2---:R-:W-:Y:S01]  /*ebb0*/  IADD3 R21, R248.reuse, 0x132, RZ ;  /* 0x00000132f8157810 */ /* 0x044fe20007ffe0ff */
[----:B------:R-:W-:Y:S01]  /*ebc0*/  IMAD.MOV R160, RZ, RZ, -R160 ;  /* 0x000000ffffa07224 */ /* 0x000fe200078e0aa0 */
[----:B-1----:R-:W-:Y:S01]  /*ebd0*/  IADD3 R17, R248, 0x134, RZ ;  /* 0x00000134f8117810 */ /* 0x002fe20007ffe0ff */
[----:B------:R-:W-:Y:S01]  /*ebe0*/  @!P5 IMAD.IADD R165, R165, 0x1, -R251 ;  /* 0x00000001a5a5d824 */ /* 0x000fe200078e0afb */
[----:B------:R-:W-:Y:S01]  /*ebf0*/  ISETP.GE.AND P5, PT, R12, RZ, PT ;  /* 0x000000ff0c00720c */ /* 0x000fe20003fa6270 */
[----:B------:R-:W-:Y:S01]  /*ec00*/  STL [R1+0x2600], R21 ;  /* 0x0026001501007387 */ /* 0x000fe20000100800 */
[C---:B------:R-:W-:Y:S01]  /*ec10*/  IMAD R160, R251.reuse, R160, R191 ;  /* 0x000000a0fba07224 */ /* 0x040fe200078e02bf */
[----:B------:R-:W-:Y:S01]  /*ec20*/  IABS R190, R39 ;  /* 0x0000002700be7213 */ /* 0x000fe20000000000 */
[--C-:B------:R-:W-:Y:S01]  /*ec30*/  @!P4 IMAD.IADD R176, R176, 0x1, -R251.reuse ;  /* 0x00000001b0b0c824 */ /* 0x100fe200078e0afb */
[----:B------:R-:W-:Y:S01]  /*ec40*/  ISETP.GT.U32.AND P4, PT, R251, R166, PT ;  /* 0x000000a6fb00720c */ /* 0x000fe20003f84070 */
[----:B------:R-:W-:Y:S01]  /*ec50*/  STL [R1+0x2604], R29 ;  /* 0x0026041d01007387 */ /* 0x000fe20000100800 */
[--C-:B------:R-:W-:Y:S01]  /*ec60*/  @!P0 IMAD.IADD R177, R177, 0x1, -R251.reuse ;  /* 0x00000001b1b18824 */ /* 0x100fe200078e0afb */
[----:B------:R-:W-:Y:S01]  /*ec70*/  ISETP.GE.AND P0, PT, R37, RZ, PT ;  /* 0x000000ff2500720c */ /* 0x000fe20003f06270 */
[----:B------:R-:W-:Y:S01]  /*ec80*/  IMAD.MOV.U32 R12, RZ, RZ, R176 ;  /* 0x000000ffff0c7224 */ /* 0x000fe200078e00b0 */
[----:B------:R-:W-:Y:S01]  /*ec90*/  STL [R1+0x2608], R17 ;  /* 0x0026081101007387 */ /* 0x000fe20000100800 */
[----:B------:R-:W-:Y:S01]  /*eca0*/  @!P6 IMAD.IADD R175, R175, 0x1, -R251 ;  /* 0x00000001afafe824 */ /* 0x000fe200078e0afb */
[----:B------:R-:W-:Y:S01]  /*ecb0*/  IADD3 R37, R248, 0x137, RZ ;  /* 0x00000137f8257810 */ /* 0x000fe20007ffe0ff */
[----:B------:R-:W-:Y:S01]  /*ecc0*/  IMAD.HI.U32 R189, R95, R167, RZ ;  /* 0x000000a75fbd7227 */ /* 0x000fe200078e00ff */
[----:B------:R-:W-:Y:S01]  /*ecd0*/  STL [R1+0x400], R43 ;  /* 0x0004002b01007387 */ /* 0x000fe20000100800 */
[----:B------:R-:W-:-:S02]  /*ece0*/  IABS R191, R26 ;  /* 0x0000001a00bf7213 */ /* 0x000fc40000000000 */
[----:B------:R-:W-:Y:S01]  /*ecf0*/  IMAD.MOV R189, RZ, RZ, -R189 ;  /* 0x000000ffffbd7224 */ /* 0x000fe200078e0abd */
[----:B------:R-:W-:Y:S01]  /*ed00*/  IABS R164, R29 ;  /* 0x0000001d00a47213 */ /* 0x000fe20000000000 */
[----:B------:R-:W-:Y:S01]  /*ed10*/  @!P4 IMAD.IADD R166, R166, 0x1, -R251 ;  /* 0x00000001a6a6c824 */ /* 0x000fe200078e0afb */
[----:B------:R-:W-:Y:S01]  /*ed20*/  ISETP.GE.AND P4, PT, R9, RZ, PT ;  /* 0x000000ff0900720c */ /* 0x000fe20003f86270 */
[----:B------:R-:W-:Y:S02]  /*ed30*/  IMAD.MOV.U32 R9, RZ, RZ, R177 ;  /* 0x000000ffff097224 */ /* 0x000fe400078e00b1 */
[----:B------:R-:W-:Y:S01]  /*ed40*/  @!P0 IMAD.MOV R12, RZ, RZ, -R12 ;  /* 0x000000ffff0c8224 */ /* 0x000fe200078e0a0c */
[C---:B------:R-:W-:Y:S01]  /*ed50*/  ISETP.GT.U32.AND P6, PT, R251.reuse, R166, PT ;  /* 0x000000a6fb00720c */ /* 0x040fe20003fc4070 */
[----:B------:R-:W-:Y:S01]  /*ed60*/  @!P5 IMAD.MOV R9, RZ, RZ, -R9 ;  /* 0x000000ffff09d224 */ /* 0x000fe200078e0a09 */
[C---:B------:R-:W-:Y:S01]  /*ed70*/  ISETP.GT.U32.AND P0, PT, R251.reuse, R165, PT ;  /* 0x000000a5fb00720c */ /* 0x040fe20003f04070 */
[C---:B------:R-:W-:Y:S01]  /*ed80*/  IMAD R167, R251.reuse, R189, R167 ;  /* 0x000000bdfba77224 */ /* 0x040fe200078e02a7 */
[----:B------:R1:W-:Y:S01]  /*ed90*/  STL [R1+0x3fc], R12 ;  /* 0x0003fc0c01007387 */ /* 0x0003e20000100800 */
[----:B------:R-:W-:Y:S01]  /*eda0*/  ISETP.GT.U32.AND P5, PT, R251, R175, PT ;  /* 0x000000affb00720c */ /* 0x000fe20003fa4070 */
[----:B------:R-:W-:-:S02]  /*edb0*/  IMAD.HI.U32 R189, R95, R190, RZ ;  /* 0x000000be5fbd7227 */ /* 0x000fc400078e00ff */
[----:B------:R2:W-:Y:S02]  /*edc0*/  STL [R1+0x3f0], R9 ;  /* 0x0003f00901007387 */ /* 0x0005e40000100800 */
[----:B------:R-:W-:Y:S01]  /*edd0*/  IMAD.MOV R172, RZ, RZ, -R189 ;  /* 0x000000ffffac7224 */ /* 0x000fe200078e0abd */
[----:B------:R-:W-:Y:S01]  /*ede0*/  IABS R189, R28 ;  /* 0x0000001c00bd7213 */ /* 0x000fe20000000000 */
[----:B------:R-:W-:Y:S01]  /*edf0*/  IMAD.HI.U32 R192, R95, R191, RZ ;  /* 0x000000bf5fc07227 */ /* 0x000fe200078e00ff */
[----:B-1----:R-:W-:-:S03]  /*ee00*/  IADD3 R12, R248, 0x135, RZ ;  /* 0x00000135f80c7810 */ /* 0x002fc60007ffe0ff */
[--C-:B------:R-:W-:Y:S01]  /*ee10*/  @!P6 IMAD.IADD R166, R166, 0x1, -R251.reuse ;  /* 0x00000001a6a6e824 */ /* 0x100fe200078e0afb */
[----:B------:R-:W-:Y:S01]  /*ee20*/  ISETP.GE.AND P6, PT, R42, RZ, PT ;  /* 0x000000ff2a00720c */ /* 0x000fe20003fc6270 */
[----:B--2---:R-:W-:Y:S01]  /*ee30*/  IMAD.MOV.U32 R9, RZ, RZ, R178 ;  /* 0x000000ffff097224 */ /* 0x004fe200078e00b2 */
[----:B------:R-:W-:Y:S01]  /*ee40*/  IABS R177, R12 ;  /* 0x0000000c00b17213 */ /* 0x000fe20000000000 */
[----:B------:R-:W-:Y:S01]  /*ee50*/  @!P0 IMAD.IADD R165, R165, 0x1, -R251 ;  /* 0x00000001a5a58824 */ /* 0x000fe200078e0afb */
[C---:B------:R-:W-:Y:S01]  /*ee60*/  ISETP.GT.U32.AND P0, PT, R251.reuse, R174, PT ;  /* 0x000000aefb00720c */ /* 0x040fe20003f04070 */
[----:B------:R-:W-:Y:S01]  /*ee70*/  @!P4 IMAD.MOV R9, RZ, RZ, -R9 ;  /* 0x000000ffff09c224 */ /* 0x000fe200078e0a09 */
[----:B------:R-:W-:Y:S01]  /*ee80*/  ISETP.GT.U32.AND P4, PT, R251, R168, PT ;  /* 0x000000a8fb00720c */ /* 0x000fe20003f84070 */
[----:B------:R-:W-:Y:S01]  /*ee90*/  @!P5 IMAD.IADD R175, R175, 0x1, -R251 ;  /* 0x00000001afafd824 */ /* 0x000fe200078e0afb */
[----:B------:R-:W-:Y:S01]  /*eea0*/  ISETP.GE.AND P5, PT, R41, RZ, PT ;  /* 0x000000ff2900720c */ /* 0x000fe20003fa6270 */
[----:B------:R-:W-:Y:S01]  /*eeb0*/  IMAD.MOV.U32 R41, RZ, RZ, R166 ;  /* 0x000000ffff297224 */ /* 0x000fe200078e00a6 */
[----:B------:R1:W-:Y:S01]  /*eec0*/  STL [R1+0x3ec], R9 ;  /* 0x0003ec0901007387 */ /* 0x0003e20000100800 */
[----:B------:R-:W-:-:S02]  /*eed0*/  IMAD R172, R251, R172, R190 ;  /* 0x000000acfbac7224 */ /* 0x000fc400078e02be */
[----:B------:R-:W-:Y:S01]  /*eee0*/  IMAD.MOV.U32 R161, RZ, RZ, R189 ;  /* 0x000000ffffa17224 */ /* 0x000fe200078e00bd */
[----:B------:R-:W-:Y:S01]  /*eef0*/  STL [R1+0x25f0], R12 ;  /* 0x0025f00c01007387 */ /* 0x000fe20000100800 */
[----:B------:R-:W-:Y:S01]  /*ef00*/  IABS R189, R16 ;  /* 0x0000001000bd7213 */ /* 0x000fe20000000000 */
[----:B------:R-:W-:Y:S02]  /*ef10*/  IMAD.MOV R170, RZ, RZ, -R192 ;  /* 0x000000ffffaa7224 */ /* 0x000fe400078e0ac0 */
[--C-:B------:R-:W-:Y:S02]  /*ef20*/  @!P0 IMAD.IADD R174, R174, 0x1, -R251.reuse ;  /* 0x00000001aeae8824 */ /* 0x100fe400078e0afb */
[----:B------:R-:W-:Y:S01]  /*ef30*/  @!P4 IMAD.IADD R168, R168, 0x1, -R251 ;  /* 0x00000001a8a8c824 */ /* 0x000fe200078e0afb */
[----:B------:R-:W-:Y:S01]  /*ef40*/  ISETP.GE.AND P4, PT, R36, RZ, PT ;  /* 0x000000ff2400720c */ /* 0x000fe20003f86270 */
[----:B------:R-:W-:Y:S01]  /*ef50*/  IMAD.MOV.U32 R36, RZ, RZ, R165 ;  /* 0x000000ffff247224 */ /* 0x000fe200078e00a5 */
[----:B-1----:R-:W-:Y:S01]  /*ef60*/  IADD3 R9, R248, 0x136, RZ ;  /* 0x00000136f8097810 */ /* 0x002fe20007ffe0ff */
[----:B------:R-:W-:Y:S01]  /*ef70*/  @!P5 IMAD.MOV R41, RZ, RZ, -R41 ;  /* 0x000000ffff29d224 */ /* 0x000fe200078e0a29 */
[C---:B------:R-:W-:Y:S01]  /*ef80*/  ISETP.GT.U32.AND P5, PT, R251.reuse, R159, PT ;  /* 0x0000009ffb00720c */ /* 0x040fe20003fa4070 */
[----:B------:R-:W-:Y:S01]  /*ef90*/  @!P6 IMAD.MOV R36, RZ, RZ, -R36 ;  /* 0x000000ffff24e224 */ /* 0x000fe200078e0a24 */
[C---:B------:R-:W-:Y:S01]  /*efa0*/  ISETP.GT.U32.AND P6, PT, R251.reuse, R174, PT ;  /* 0x000000aefb00720c */ /* 0x040fe20003fc4070 */
[----:B------:R-:W-:Y:S01]  /*efb0*/  STL [R1+0x25f8], R9 ;  /* 0x0025f80901007387 */ /* 0x000fe20000100800 */
[----:B------:R-:W-:Y:S01]  /*efc0*/  ISETP.GT.U32.AND P0, PT, R251, R168, PT ;  /* 0x000000a8fb00720c */ /* 0x000fe20003f04070 */
[----:B------:R-:W-:-:S02]  /*efd0*/  IMAD.HI.U32 R190, R95, R161, RZ ;  /* 0x000000a15fbe7227 */ /* 0x000fc400078e00ff */
[----:B------:R-:W-:Y:S02]  /*efe0*/  STL [R1+0x25fc], R37 ;  /* 0x0025fc2501007387 */ /* 0x000fe40000100800 */
[----:B------:R-:W-:Y:S02]  /*eff0*/  IMAD.MOV R190, RZ, RZ, -R190 ;  /* 0x000000ffffbe7224 */ /* 0x000fe400078e0abe */
[----:B------:R1:W-:Y:S01]  /*f000*/  STL [R1+0x3e4], R36 ;  /* 0x0003e42401007387 */ /* 0x0003e20000100800 */
[----:B------:R-:W-:Y:S01]  /*f010*/  IMAD R170, R251, R170, R191 ;  /* 0x000000aafbaa7224 */ /* 0x000fe200078e02bf */
[----:B------:R-:W-:Y:S01]  /*f020*/  IABS R191, R33 ;  /* 0x0000002100bf7213 */ /* 0x000fe20000000000 */
[--C-:B------:R-:W-:Y:S01]  /*f030*/  @!P5 IMAD.IADD R159, R159, 0x1, -R251.reuse ;  /* 0x000000019f9fd824 */ /* 0x100fe200078e0afb */
[----:B------:R-:W-:Y:S01]  /*f040*/  ISETP.GE.AND P5, PT, R14, RZ, PT ;  /* 0x000000ff0e00720c */ /* 0x000fe20003fa6270 */
[--C-:B------:R-:W-:Y:S01]  /*f050*/  @!P6 IMAD.IADD R174, R174, 0x1, -R251.reuse ;  /* 0x00000001aeaee824 */ /* 0x100fe200078e0afb */
[----:B------:R-:W-:Y:S01]  /*f060*/  ISETP.GE.AND P6, PT, R20, RZ, PT ;  /* 0x000000ff1400720c */ /* 0x000fe20003fc6270 */
[----:B------:R-:W-:Y:S01]  /*f070*/  @!P0 IMAD.IADD R168, R168, 0x1, -R251 ;  /* 0x00000001a8a88824 */ /* 0x000fe200078e0afb */
[----:B------:R-:W-:Y:S01]  /*f080*/  ISETP.GT.U32.AND P0, PT, R251, R160, PT ;  /* 0x000000a0fb00720c */ /* 0x000fe20003f04070 */
[----:B------:R2:W-:Y:S01]  /*f090*/  STL [R1+0x3e0], R41 ;  /* 0x0003e02901007387 */ /* 0x0005e20000100800 */
[----:B-1----:R-:W-:Y:S01]  /*f0a0*/  IMAD.MOV.U32 R36, RZ, RZ, R175 ;  /* 0x000000ffff247224 */ /* 0x002fe200078e00af */
[----:B------:R-:W-:Y:S01]  /*f0b0*/  IADD3 R20, R248, 0x139, RZ ;  /* 0x00000139f8147810 */ /* 0x000fe20007ffe0ff */
[----:B------:R-:W-:-:S02]  /*f0c0*/  IMAD.MOV.U32 R14, RZ, RZ, R168 ;  /* 0x000000ffff0e7224 */ /* 0x000fc400078e00a8 */
[----:B------:R-:W-:Y:S01]  /*f0d0*/  @!P4 IMAD.MOV R36, RZ, RZ, -R36 ;  /* 0x000000ffff24c224 */ /* 0x000fe200078e0a24 */
[C---:B------:R-:W-:Y:S01]  /*f0e0*/  ISETP.GT.U32.AND P4, PT, R251.reuse, R173, PT ;  /* 0x000000adfb00720c */ /* 0x040fe20003f84070 */
[----:B------:R-:W-:Y:S02]  /*f0f0*/  IMAD R161, R251, R190, R161 ;  /* 0x000000befba17224 */ /* 0x000fe400078e02a1 */
[----:B------:R-:W-:Y:S01]  /*f100*/  IMAD.HI.U32 R190, R95, R189, RZ ;  /* 0x000000bd5fbe7227 */ /* 0x000fe200078e00ff */
[----:B------:R1:W-:Y:S03]  /*f110*/  STL [R1+0x3c4], R36 ;  /* 0x0003c42401007387 */ /* 0x0003e60000100800 */
[----:B------:R-:W-:Y:S02]  /*f120*/  @!P6 IMAD.MOV R14, RZ, RZ, -R14 ;  /* 0x000000ffff0ee224 */ /* 0x000fe400078e0a0e */
[----:B--2---:R-:W-:-:S02]  /*f130*/  IMAD.MOV.U32 R41, RZ, RZ, R174 ;  /* 0x000000ffff297224 */ /* 0x004fc400078e00ae */
[--C-:B------:R-:W-:Y:S02]  /*f140*/  @!P0 IMAD.IADD R160, R160, 0x1, -R251.reuse ;  /* 0x00000001a0a08824 */ /* 0x100fe400078e0afb */
[----:B------:R-:W-:Y:S01]  /*f150*/  @!P4 IMAD.IADD R173, R173, 0x1, -R251 ;  /* 0x00000001adadc824 */ /* 0x000fe200078e0afb */
[----:B------:R-:W-:Y:S01]  /*f160*/  ISETP.GT.U32.AND P4, PT, R251, R159, PT ;  /* 0x0000009ffb00720c */ /* 0x000fe20003f84070 */
[----:B------:R-:W-:Y:S01]  /*f170*/  @!P5 IMAD.MOV R41, RZ, RZ, -R41 ;  /* 0x000000ffff29d224 */ /* 0x000fe200078e0a29 */
[----:B------:R-:W-:Y:S01]  /*f180*/  ISETP.GE.AND P5, PT, R35, RZ, PT ;  /* 0x000000ff2300720c */ /* 0x000fe20003fa6270 */
[----:B------:R-:W-:Y:S01]  /*f190*/  IMAD.MOV R190, RZ, RZ, -R190 ;  /* 0x000000ffffbe7224 */ /* 0x000fe200078e0abe */
[C---:B------:R-:W-:Y:S01]  /*f1a0*/  ISETP.GT.U32.AND P6, PT, R251.reuse, R173, PT ;  /* 0x000000adfb00720c */ /* 0x040fe20003fc4070 */
[----:B------:R-:W-:Y:S01]  /*f1b0*/  IMAD.MOV.U32 R143, RZ, RZ, R191 ;  /* 0x000000ffff8f7224 */ /* 0x000fe200078e00bf */
[C---:B------:R-:W-:Y:S01]  /*f1c0*/  ISETP.GT.U32.AND P0, PT, R251.reuse, R160, PT ;  /* 0x000000a0fb00720c */ /* 0x040fe20003f04070 */
[----:B------:R-:W-:Y:S01]  /*f1d0*/  IMAD R171, R251, R190, R189 ;  /* 0x000000befbab7224 */ /* 0x000fe200078e02bd */
[----:B-1----:R-:W-:Y:S01]  /*f1e0*/  IADD3 R36, R248, 0x138, RZ ;  /* 0x00000138f8247810 */ /* 0x002fe20007ffe0ff */
[----:B------:R-:W-:Y:S01]  /*f1f0*/  IMAD.HI.U32 R193, R95, R143, RZ ;  /* 0x0000008f5fc17227 */ /* 0x000fe200078e00ff */
[----:B------:R-:W-:-:S02]  /*f200*/  IABS R189, R8 ;  /* 0x0000000800bd7213 */ /* 0x000fc40000000000 */
[----:B------:R-:W-:Y:S01]  /*f210*/  IABS R190, R15 ;  /* 0x0000000f00be7213 */ /* 0x000fe20000000000 */
[--C-:B------:R-:W-:Y:S01]  /*f220*/  @!P4 IMAD.IADD R159, R159, 0x1, -R251.reuse ;  /* 0x000000019f9fc824 */ /* 0x100fe200078e0afb */
[----:B------:R-:W-:Y:S01]  /*f230*/  ISETP.GT.U32.AND P4, PT, R251, R167, PT ;  /* 0x000000a7fb00720c */ /* 0x000fe20003f84070 */
[----:B------:R-:W-:Y:S01]  /*f240*/  STL [R1+0x25e4], R36 ;  /* 0x0025e42401007387 */ /* 0x000fe20000100800 */
[----:B------:R-:W-:Y:S01]  /*f250*/  IMAD.HI.U32 R191, R95, R189, RZ ;  /* 0x000000bd5fbf7227 */ /* 0x000fe200078e00ff */
[----:B------:R-:W-:Y:S02]  /*f260*/  IADD3 R35, R248, 0x13c, RZ ;  /* 0x0000013cf8237810 */ /* 0x000fe40007ffe0ff */
[----:B------:R-:W-:Y:S01]  /*f270*/  STL [R1+0x25e8], R20 ;  /* 0x0025e81401007387 */ /* 0x000fe20000100800 */
[--C-:B------:R-:W-:Y:S01]  /*f280*/  @!P6 IMAD.IADD R173, R173, 0x1, -R251.reuse ;  /* 0x00000001adade824 */ /* 0x100fe200078e0afb */
[----:B------:R-:W-:Y:S01]  /*f290*/  ISETP.GT.U32.AND P6, PT, R251, R172, PT ;  /* 0x000000acfb00720c */ /* 0x000fe20003fc4070 */
[----:B------:R-:W-:Y:S01]  /*f2a0*/  @!P0 IMAD.IADD R160, R160, 0x1, -R251 ;  /* 0x00000001a0a08824 */ /* 0x000fe200078e0afb */
[----:B------:R1:W-:Y:S01]  /*f2b0*/  STL [R1+0x3c0], R14 ;  /* 0x0003c00e01007387 */ /* 0x0003e20000100800 */
[----:B------:R-:W-:Y:S01]  /*f2c0*/  ISETP.GE.AND P0, PT, R34, RZ, PT ;  /* 0x000000ff2200720c */ /* 0x000fe20003f06270 */
[----:B------:R-:W-:Y:S01]  /*f2d0*/  IMAD.MOV R162, RZ, RZ, -R191 ;  /* 0x000000ffffa27224 */ /* 0x000fe200078e0abf */
[----:B------:R-:W-:Y:S01]  /*f2e0*/  IABS R168, R36 ;  /* 0x0000002400a87213 */ /* 0x000fe20000000000 */
[----:B------:R-:W-:Y:S01]  /*f2f0*/  @!P4 IMAD.IADD R167, R167, 0x1, -R251 ;  /* 0x00000001a7a7c824 */ /* 0x000fe200078e0afb */
[----:B------:R-:W-:Y:S01]  /*f300*/  ISETP.GE.AND P4, PT, R0, RZ, PT ;  /* 0x000000ff0000720c */ /* 0x000fe20003f86270 */
[----:B------:R-:W-:Y:S01]  /*f310*/  IMAD.MOV.U32 R0, RZ, RZ, R159 ;  /* 0x000000ffff007224 */ /* 0x000fe200078e009f */
[----:B------:R-:W-:Y:S01]  /*f320*/  IABS R195, R35 ;  /* 0x0000002300c37213 */ /* 0x000fe20000000000 */
[----:B------:R-:W-:-:S02]  /*f330*/  IMAD.MOV.U32 R34, RZ, RZ, R160 ;  /* 0x000000ffff227224 */ /* 0x000fc400078e00a0 */
[----:B------:R-:W-:Y:S01]  /*f340*/  @!P5 IMAD.MOV R0, RZ, RZ, -R0 ;  /* 0x000000ffff00d224 */ /* 0x000fe200078e0a00 */
[----:B------:R-:W-:Y:S01]  /*f350*/  ISETP.GT.U32.AND P5, PT, R251, R167, PT ;  /* 0x000000a7fb00720c */ /* 0x000fe20003fa4070 */
[----:B------:R-:W-:Y:S01]  /*f360*/  @!P6 IMAD.IADD R172, R172, 0x1, -R251 ;  /* 0x00000001acace824 */ /* 0x000fe200078e0afb */
[----:B-1----:R-:W-:Y:S01]  /*f370*/  IADD3 R14, R248, 0x13a, RZ ;  /* 0x0000013af80e7810 */ /* 0x002fe20007ffe0ff */
[----:B------:R-:W-:-:S03]  /*f380*/  IMAD.HI.U32 R192, R95, R190, RZ ;  /* 0x000000be5fc07227 */ /* 0x000fc600078e00ff */
[C---:B------:R-:W-:Y:S01]  /*f390*/  ISETP.GT.U32.AND P6, PT, R251.reuse, R172, PT ;  /* 0x000000acfb00720c */ /* 0x040fe20003fc4070 */
[----:B------:R-:W-:Y:S01]  /*f3a0*/  @!P4 IMAD.MOV R34, RZ, RZ, -R34 ;  /* 0x000000ffff22c224 */ /* 0x000fe200078e0a22 */
[----:B------:R-:W-:Y:S01]  /*f3b0*/  STL [R1+0x25ec], R14 ;  /* 0x0025ec0e01007387 */ /* 0x000fe20000100800 */
[C---:B------:R-:W-:Y:S01]  /*f3c0*/  ISETP.GT.U32.AND P4, PT, R251.reuse, R170, PT ;  /* 0x000000aafb00720c */ /* 0x040fe20003f84070 */
[----:B------:R-:W-:Y:S01]  /*f3d0*/  IMAD R162, R251, R162, R189 ;  /* 0x000000a2fba27224 */ /* 0x000fe200078e02bd */
[----:B------:R-:W-:Y:S01]  /*f3e0*/  IABS R174, R14 ;  /* 0x0000000e00ae7213 */ /* 0x000fe20000000000 */
[----:B------:R-:W-:Y:S01]  /*f3f0*/  STL [R1+0x3bc], R41 ;  /* 0x0003bc2901007387 */ /* 0x000fe20000100800 */
[----:B------:R-:W-:Y:S01]  /*f400*/  @!P5 IMAD.IADD R167, R167, 0x1, -R251 ;  /* 0x00000001a7a7d824 */ /* 0x000fe200078e0afb */
[----:B------:R-:W-:Y:S01]  /*f410*/  ISETP.GT.U32.AND P5, PT, R251, R171, PT ;  /* 0x000000abfb00720c */ /* 0x000fe20003fa4070 */
[----:B------:R-:W-:Y:S01]  /*f420*/  IMAD.MOV R192, RZ, RZ, -R192 ;  /* 0x000000ffffc07224 */ /* 0x000fe200078e0ac0 */
[----:B------:R1:W-:Y:S01]  /*f430*/  STL [R1+0x3b0], R0 ;  /* 0x0003b00001007387 */ /* 0x0003e20000100800 */
[----:B------:R-:W-:-:S04]  /*f440*/  IMAD.HI.U32 R189, R95, R188, RZ ;  /* 0x000000bc5fbd7227 */ /* 0x000fc800078e00ff */
[--C-:B------:R-:W-:Y:S01]  /*f450*/  @!P6 IMAD.IADD R172, R172, 0x1, -R251.reuse ;  /* 0x00000001acace824 */ /* 0x100fe200078e0afb */
[----:B------:R-:W-:Y:S01]  /*f460*/  ISETP.GE.AND P6, PT, R40, RZ, PT ;  /* 0x000000ff2800720c */ /* 0x000fe20003fc6270 */
[----:B------:R-:W-:Y:S02]  /*f470*/  @!P4 IMAD.IADD R170, R170, 0x1, -R251 ;  /* 0x00000001aaaac824 */ /* 0x000fe400078e0afb */
[----:B------:R-:W-:Y:S02]  /*f480*/  IMAD R163, R251, R192, R190 ;  /* 0x000000c0fba37224 */ /* 0x000fe400078e02be */
[----:B-1----:R-:W-:Y:S02]  /*f490*/  IMAD.MOV.U32 R0, RZ, RZ, R173 ;  /* 0x000000ffff007224 */ /* 0x002fe400078e00ad */
[----:B------:R-:W-:Y:S01]  /*f4a0*/  @!P5 IMAD.IADD R171, R171, 0x1, -R251 ;  /* 0x00000001ababd824 */ /* 0x000fe200078e0afb */
[C---:B------:R-:W-:Y:S01]  /*f4b0*/  ISETP.GT.U32.AND P5, PT, R251.reuse, R170, PT ;  /* 0x000000aafb00720c */ /* 0x040fe20003fa4070 */
[----:B------:R-:W-:Y:S01]  /*f4c0*/  @!P0 IMAD.MOV R0, RZ, RZ, -R0 ;  /* 0x000000ffff008224 */ /* 0x000fe200078e0a00 */
[----:B------:R-:W-:Y:S01]  /*f4d0*/  ISETP.GT.U32.AND P0, PT, R251, R161, PT ;  /* 0x000000a1fb00720c */ /* 0x000fe20003f04070 */
[----:B------:R-:W-:-:S02]  /*f4e0*/  IMAD.MOV R189, RZ, RZ, -R189 ;  /* 0x000000ffffbd7224 */ /* 0x000fc400078e0abd */
[----:B------:R-:W-:Y:S01]  /*f4f0*/  IMAD.MOV R191, RZ, RZ, -R193 ;  /* 0x000000ffffbf7224 */ /* 0x000fe200078e0ac1 */
[----:B------:R1:W-:Y:S01]  /*f500*/  STL [R1+0x3ac], R0 ;  /* 0x0003ac0001007387 */ /* 0x0003e20000100800 */
[C---:B------:R-:W-:Y:S01]  /*f510*/  IMAD R144, R251.reuse, R189, R188 ;  /* 0x000000bdfb907224 */ /* 0x040fe200078e02bc */
[----:B------:R-:W-:Y:S01]  /*f520*/  IABS R189, R6 ;  /* 0x0000000600bd7213 */ /* 0x000fe20000000000 */
[----:B------:R-:W-:Y:S01]  /*f530*/  IMAD R143, R251, R191, R143 ;  /* 0x000000bffb8f7224 */ /* 0x000fe200078e028f */
[----:B------:R-:W-:Y:S01]  /*f540*/  IABS R188, R5 ;  /* 0x0000000500bc7213 */ /* 0x000fe20000000000 */
[----:B------:R-:W-:-:S04]  /*f550*/  IMAD.HI.U32 R147, R95, R187, RZ ;  /* 0x000000bb5f937227 */ /* 0x000fc800078e00ff */
[--C-:B------:R-:W-:Y:S01]  /*f560*/  @!P0 IMAD.IADD R161, R161, 0x1, -R251.reuse ;  /* 0x00000001a1a18824 */ /* 0x100fe200078e0afb */
[----:B-1----:R-:W-:Y:S01]  /*f570*/  IADD3 R0, R248, 0x13b, RZ ;  /* 0x0000013bf8007810 */ /* 0x002fe20007ffe0ff */
[----:B------:R-:W-:Y:S01]  /*f580*/  @!P5 IMAD.IADD R170, R170, 0x1, -R251 ;  /* 0x00000001aaaad824 */ /* 0x000fe200078e0afb */
[----:B------:R-:W-:Y:S01]  /*f590*/  ISETP.GE.AND P0, PT, R39, RZ, PT ;  /* 0x000000ff2700720c */ /* 0x000fe20003f06270 */
[----:B------:R-:W-:Y:S01]  /*f5a0*/  IMAD.MOV.U32 R39, RZ, RZ, R167 ;  /* 0x000000ffff277224 */ /* 0x000fe200078e00a7 */
[C---:B------:R-:W-:Y:S01]  /*f5b0*/  ISETP.GT.U32.AND P4, PT, R251.reuse, R161, PT ;  /* 0x000000a1fb00720c */ /* 0x040fe20003f84070 */
[----:B------:R-:W-:Y:S01]  /*f5c0*/  STL [R1+0x25c8], R0 ;  /* 0x0025c80001007387 */ /* 0x000fe20000100800 */
[C---:B------:R-:W-:Y:S01]  /*f5d0*/  ISETP.GT.U32.AND P5, PT, R251.reuse, R162, PT ;  /* 0x000000a2fb00720c */ /* 0x040fe20003fa4070 */
[----:B------:R-:W-:Y:S01]  /*f5e0*/  @!P6 IMAD.MOV R39, RZ, RZ, -R39 ;  /* 0x000000ffff27e224 */ /* 0x000fe200078e0a27 */
[----:B------:R-:W-:Y:S01]  /*f5f0*/  ISETP.GT.U32.AND P6, PT, R251, R171, PT ;  /* 0x000000abfb00720c */ /* 0x000fe20003fc4070 */
[----:B------:R1:W-:Y:S01]  /*f600*/  STL [R1+0x3a8], R34 ;  /* 0x0003a82201007387 */ /* 0x0003e20000100800 */
[----:B------:R-:W-:Y:S01]  /*f610*/  IMAD.HI.U32 R190, R95, R189, RZ ;  /* 0x000000bd5fbe7227 */ /* 0x000fe200078e00ff */
[----:B------:R-:W-:-:S02]  /*f620*/  IABS R173, R0 ;  /* 0x0000000000ad7213 */ /* 0x000fc40000000000 */
[----:B------:R-:W-:Y:S01]  /*f630*/  STL [R1+0x25d4], R35 ;  /* 0x0025d42301007387 */ /* 0x000fe20000100800 */
[----:B------:R-:W-:-:S04]  /*f640*/  IMAD.HI.U32 R145, R95, R188, RZ ;  /* 0x000000bc5f917227 */ /* 0x000fc800078e00ff */
[--C-:B------:R-:W-:Y:S01]  /*f650*/  @!P4 IMAD.IADD R161, R161, 0x1, -R251.reuse ;  /* 0x00000001a1a1c824 */ /* 0x100fe200078e0afb */
[----:B-1----:R-:W-:Y:S01]  /*f660*/  IADD3 R34, R248, 0x13d, RZ ;  /* 0x0000013df8227810 */ /* 0x002fe20007ffe0ff */
[--C-:B------:R-:W-:Y:S01]  /*f670*/  @!P5 IMAD.IADD R162, R162, 0x1, -R251.reuse ;  /* 0x00000001a2a2d824 */ /* 0x100fe200078e0afb */
[----:B------:R-:W-:Y:S01]  /*f680*/  ISETP.GE.AND P4, PT, R28, RZ, PT ;  /* 0x000000ff1c00720c */ /* 0x000fe20003f86270 */
[----:B------:R-:W-:Y:S01]  /*f690*/  @!P6 IMAD.IADD R171, R171, 0x1, -R251 ;  /* 0x00000001ababe824 */ /* 0x000fe200078e0afb */
[----:B------:R-:W-:Y:S01]  /*f6a0*/  ISETP.GE.AND P6, PT, R26, RZ, PT ;  /* 0x000000ff1a00720c */ /* 0x000fe20003fc6270 */
[----:B------:R-:W-:Y:S01]  /*f6b0*/  STL [R1+0x25dc], R34 ;  /* 0x0025dc2201007387 */ /* 0x000fe20000100800 */
[C---:B------:R-:W-:Y:S01]  /*f6c0*/  ISETP.GT.U32.AND P5, PT, R251.reuse, R162, PT ;  /* 0x000000a2fb00720c */ /* 0x040fe20003fa4070 */
[----:B------:R-:W-:Y:S01]  /*f6d0*/  IMAD.MOV R190, RZ, RZ, -R190 ;  /* 0x000000ffffbe7224 */ /* 0x000fe200078e0abe */
[C---:B------:R-:W-:Y:S01]  /*f6e0*/  IADD3 R28, R248.reuse, 0x13e, RZ ;  /* 0x0000013ef81c7810 */ /* 0x040fe20007ffe0ff */
[----:B------:R1:W-:Y:S01]  /*f6f0*/  STL [R1+0x3a4], R39 ;  /* 0x0003a42701007387 */ /* 0x0003e20000100800 */
[----:B------:R-:W-:Y:S01]  /*f700*/  IADD3 R26, R248, 0x13f, RZ ;  /* 0x0000013ff81a7810 */ /* 0x000fe20007ffe0ff */
[----:B------:R-:W-:Y:S01]  /*f710*/  IMAD.MOV R146, RZ, RZ, -R145 ;  /* 0x000000ffff927224 */ /* 0x000fe200078e0a91 */
[----:B------:R-:W-:Y:S01]  /*f720*/  IABS R194, R28 ;  /* 0x0000001c00c27213 */ /* 0x000fe20000000000 */
[----:B------:R-:W-:-:S02]  /*f730*/  IMAD R145, R251, R190, R189 ;  /* 0x000000befb917224 */ /* 0x000fc400078e02bd */
[C---:B------:R-:W-:Y:S02]  /*f740*/  IMAD R146, R251.reuse, R146, R188 ;  /* 0x00000092fb927224 */ /* 0x040fe400078e02bc */
[----:B------:R-:W-:Y:S02]  /*f750*/  IMAD.MOV R147, RZ, RZ, -R147 ;  /* 0x000000ffff937224 */ /* 0x000fe400078e0a93 */
[----:B-1----:R-:W-:Y:S02]  /*f760*/  IMAD.MOV.U32 R39, RZ, RZ, R172 ;  /* 0x000000ffff277224 */ /* 0x002fe400078e00ac */
[----:B------:R-:W-:Y:S01]  /*f770*/  @!P5 IMAD.IADD R162, R162, 0x1, -R251 ;  /* 0x00000001a2a2d824 */ /* 0x000fe200078e0afb */
[C---:B------:R-:W-:Y:S01]  /*f780*/  ISETP.GT.U32.AND P5, PT, R251.reuse, R145, PT ;  /* 0x00000091fb00720c */ /* 0x040fe20003fa4070 */
[----:B------:R-:W-:Y:S01]  /*f790*/  @!P0 IMAD.MOV R39, RZ, RZ, -R39 ;  /* 0x000000ffff278224 */ /* 0x000fe200078e0a27 */
[C---:B------:R-:W-:Y:S01]  /*f7a0*/  ISETP.GT.U32.AND P0, PT, R251.reuse, R163, PT ;  /* 0x000000a3fb00720c */ /* 0x040fe20003f04070 */
[----:B------:R-:W-:Y:S01]  /*f7b0*/  IMAD R147, R251, R147, R187 ;  /* 0x00000093fb937224 */ /* 0x000fe200078e02bb */
[----:B------:R-:W-:Y:S01]  /*f7c0*/  IABS R187, R23 ;  /* 0x0000001700bb7213 */ /* 0x000fe20000000000 */
[C---:B------:R-:W-:Y:S01]  /*f7d0*/  IMAD.HI.U32 R189, R95.reuse, R148, RZ ;  /* 0x000000945fbd7227 */ /* 0x040fe200078e00ff */
[----:B------:R1:W-:Y:S03]  /*f7e0*/  STL [R1+0x39c], R39 ;  /* 0x00039c2701007387 */ /* 0x0003e60000100800 */
[----:B------:R-:W-:Y:S01]  /*f7f0*/  IMAD.MOV R189, RZ, RZ, -R189 ;  /* 0x000000ffffbd7224 */ /* 0x000fe200078e0abd */
[----:B------:R-:W-:Y:S01]  /*f800*/  STL [R1+0x25c4], R28 ;  /* 0x0025c41c01007387 */ /* 0x000fe20000100800 */
[----:B------:R-:W-:-:S03]  /*f810*/  IMAD.HI.U32 R186, R95, R150, RZ ;  /* 0x000000965fba7227 */ /* 0x000fc600078e00ff */
[----:B------:R-:W-:Y:S01]  /*f820*/  STL [R1+0x25cc], R26 ;  /* 0x0025cc1a01007387 */ /* 0x000fe20000100800 */
[----:B------:R-:W-:Y:S01]  /*f830*/  @!P0 IMAD.IADD R163, R163, 0x1, -R251 ;  /* 0x00000001a3a38824 */ /* 0x000fe200078e0afb */
[----:B------:R-:W-:Y:S01]  /*f840*/  ISETP.GE.AND P0, PT, R16, RZ, PT ;  /* 0x000000ff1000720c */ /* 0x000fe20003f06270 */
[----:B-1----:R-:W-:Y:S02]  /*f850*/  IMAD.MOV.U32 R39, RZ, RZ, R161 ;  /* 0x000000ffff277224 */ /* 0x002fe400078e00a1 */
[----:B------:R-:W-:Y:S02]  /*f860*/  IMAD.MOV.U32 R16, RZ, RZ, R170 ;  /* 0x000000ffff107224 */ /* 0x000fe400078e00aa */
[----:B------:R-:W-:Y:S01]  /*f870*/  @!P4 IMAD.MOV R39, RZ, RZ, -R39 ;  /* 0x000000ffff27c224 */ /* 0x000fe200078e0a27 */
[C---:B------:R-:W-:Y:S01]  /*f880*/  ISETP.GT.U32.AND P4, PT, R251.reuse, R163, PT ;  /* 0x000000a3fb00720c */ /* 0x040fe20003f84070 */
[----:B------:R-:W-:Y:S01]  /*f890*/  @!P6 IMAD.MOV R16, RZ, RZ, -R16 ;  /* 0x000000ffff10e224 */ /* 0x000fe200078e0a10 */
[----:B------:R-:W-:Y:S01]  /*f8a0*/  ISETP.GT.U32.AND P6, PT, R251, R143, PT ;  /* 0x0000008ffb00720c */ /* 0x000fe20003fc4070 */
[----:B------:R-:W-:Y:S01]  /*f8b0*/  @!P5 IMAD.IADD R145, R145, 0x1, -R251 ;  /* 0x000000019191d824 */ /* 0x000fe200078e0afb */
[----:B------:R-:W-:Y:S01]  /*f8c0*/  STL [R1+0x398], R39 ;  /* 0x0003982701007387 */ /* 0x000fe20000100800 */
[----:B------:R-:W-:-:S02]  /*f8d0*/  IMAD R148, R251, R189, R148 ;  /* 0x000000bdfb947224 */ /* 0x000fc400078e0294 */
[----:B------:R-:W-:Y:S01]  /*f8e0*/  IMAD.MOV R186, RZ, RZ, -R186 ;  /* 0x000000ffffba7224 */ /* 0x000fe200078e0aba */
[----:B------:R1:W-:Y:S01]  /*f8f0*/  STL [R1+0x394], R16 ;  /* 0x0003941001007387 */ /* 0x0003e20000100800 */
[----:B------:R-:W-:Y:S01]  /*f900*/  ISETP.GT.U32.AND P5, PT, R251, R145, PT ;  /* 0x00000091fb00720c */ /* 0x000fe20003fa4070 */
[----:B------:R-:W-:-:S04]  /*f910*/  IMAD.HI.U32 R188, R95, R187, RZ ;  /* 0x000000bb5fbc7227 */ /* 0x000fc800078e00ff */
[--C-:B------:R-:W-:Y:S01]  /*f920*/  @!P4 IMAD.IADD R163, R163, 0x1, -R251.reuse ;  /* 0x00000001a3a3c824 */ /* 0x100fe200078e0afb */
[----:B------:R-:W-:Y:S01]  /*f930*/  ISETP.GE.AND P4, PT, R15, RZ, PT ;  /* 0x000000ff0f00720c */ /* 0x000fe20003f86270 */
[----:B------:R-:W-:Y:S01]  /*f940*/  @!P6 IMAD.IADD R143, R143, 0x1, -R251 ;  /* 0x000000018f8fe824 */ /* 0x000fe200078e0afb */
[----:B------:R-:W-:Y:S01]  /*f950*/  ISETP.GE.AND P6, PT, R8, RZ, PT ;  /* 0x000000ff0800720c */ /* 0x000fe20003fc6270 */
[----:B-1----:R-:W-:Y:S01]  /*f960*/  IMAD.MOV.U32 R16, RZ, RZ, R171 ;  /* 0x000000ffff107224 */ /* 0x002fe200078e00ab */
[----:B------:R-:W-:Y:S01]  /*f970*/  IADD3 R15, R248, 0x141, RZ ;  /* 0x00000141f80f7810 */ /* 0x000fe20007ffe0ff */
[----:B------:R-:W-:Y:S02]  /*f980*/  IMAD.MOV.U32 R39, RZ, RZ, R162 ;  /* 0x000000ffff277224 */ /* 0x000fe400078e00a2 */
[----:B------:R-:W-:Y:S01]  /*f990*/  @!P0 IMAD.MOV R16, RZ, RZ, -R16 ;  /* 0x000000ffff108224 */ /* 0x000fe200078e0a10 */
[----:B------:R-:W-:Y:S01]  /*f9a0*/  ISETP.GT.U32.AND P0, PT, R251, R144, PT ;  /* 0x00000090fb00720c */ /* 0x000fe20003f04070 */
[----:B------:R-:W-:-:S02]  /*f9b0*/  IMAD.MOV.U32 R8, RZ, RZ, R163 ;  /* 0x000000ffff087224 */ /* 0x000fc400078e00a3 */
[----:B------:R-:W-:Y:S01]  /*f9c0*/  @!P5 IMAD.IADD R145, R145, 0x1, -R251 ;  /* 0x000000019191d824 */ /* 0x000fe200078e0afb */
[----:B------:R-:W-:Y:S01]  /*f9d0*/  ISETP.GE.AND P5, PT, R32, RZ, PT ;  /* 0x000000ff2000720c */ /* 0x000fe20003fa6270 */
[----:B------:R-:W-:Y:S01]  /*f9e0*/  @!P4 IMAD.MOV R8, RZ, RZ, -R8 ;  /* 0x000000ffff08c224 */ /* 0x000fe200078e0a08 */
[----:B------:R1:W-:Y:S01]  /*f9f0*/  STL [R1+0x380], R16 ;  /* 0x0003801001007387 */ /* 0x0003e20000100800 */
[----:B------:R-:W-:Y:S01]  /*fa00*/  @!P6 IMAD.MOV R39, RZ, RZ, -R39 ;  /* 0x000000ffff27e224 */ /* 0x000fe200078e0a27 */
[C---:B------:R-:W-:Y:S01]  /*fa10*/  ISETP.GT.U32.AND P6, PT, R251.reuse, R146, PT ;  /* 0x00000092fb00720c */ /* 0x040fe20003fc4070 */
[C---:B------:R-:W-:Y:S01]  /*fa20*/  IMAD R150, R251.reuse, R186, R150 ;  /* 0x000000bafb967224 */ /* 0x040fe200078e0296 */
[----:B------:R-:W-:Y:S01]  /*fa30*/  IABS R186, R19 ;  /* 0x0000001300ba7213 */ /* 0x000fe20000000000 */
[----:B------:R-:W-:Y:S01]  /*fa40*/  IMAD.MOV R188, RZ, RZ, -R188 ;  /* 0x000000ffffbc7224 */ /* 0x000fe200078e0abc */
[----:B------:R-:W-:Y:S01]  /*fa50*/  IADD3 R32, R248, 0x149, RZ ;  /* 0x00000149f8207810 */ /* 0x000fe20007ffe0ff */
[----:B------:R-:W-:Y:S01]  /*fa60*/  @!P0 IMAD.IADD R144, R144, 0x1, -R251 ;  /* 0x0000000190908824 */ /* 0x000fe200078e0afb */
[C---:B------:R-:W-:Y:S01]  /*fa70*/  ISETP.GT.U32.AND P0, PT, R251.reuse, R143, PT ;  /* 0x0000008ffb00720c */ /* 0x040fe20003f04070 */
[----:B------:R-:W-:Y:S01]  /*fa80*/  IMAD R149, R251, R188, R187 ;  /* 0x000000bcfb957224 */ /* 0x000fe200078e02bb */
[----:B------:R-:W-:Y:S01]  /*fa90*/  IABS R187, R18 ;  /* 0x0000001200bb7213 */ /* 0x000fe20000000000 */
[----:B------:R-:W-:Y:S01]  /*faa0*/  IMAD.HI.U32 R151, R95, R186, RZ ;  /* 0x000000ba5f977227 */ /* 0x000fe200078e00ff */
[----:B------:R-:W-:-:S02]  /*fab0*/  ISETP.GT.U32.AND P4, PT, R251, R144, PT ;  /* 0x00000090fb00720c */ /* 0x000fc40003f84070 */
[----:B-1----:R-:W-:Y:S01]  /*fac0*/  IADD3 R16, R248, 0x140, RZ ;  /* 0x00000140f8107810 */ /* 0x002fe20007ffe0ff */
[----:B------:R-:W-:Y:S01]  /*fad0*/  @!P6 IMAD.IADD R146, R146, 0x1, -R251 ;  /* 0x000000019292e824 */ /* 0x000fe200078e0afb */
[----:B------:R-:W-:Y:S01]  /*fae0*/  ISETP.GE.AND P6, PT, R6, RZ, PT ;  /* 0x000000ff0600720c */ /* 0x000fe20003fc6270 */
[----:B------:R-:W-:Y:S01]  /*faf0*/  IMAD.MOV R151, RZ, RZ, -R151 ;  /* 0x000000ffff977224 */ /* 0x000fe200078e0a97 */
[----:B------:R-:W-:Y:S01]  /*fb00*/  IADD3 R6, R248, 0x143, RZ ;  /* 0x00000143f8067810 */ /* 0x000fe20007ffe0ff */
[----:B------:R-:W-:Y:S01]  /*fb10*/  IMAD.HI.U32 R152, R95, R187, RZ ;  /* 0x000000bb5f987227 */ /* 0x000fe200078e00ff */
[----:B------:R-:W-:Y:S01]  /*fb20*/  STL [R1+0x25c0], R16 ;  /* 0x0025c01001007387 */ /* 0x000fe20000100800 */
[----:B------:R-:W-:Y:S02]  /*fb30*/  IABS R189, R32 ;  /* 0x0000002000bd7213 */ /* 0x000fe40000000000 */
[--C-:B------:R-:W-:Y:S01]  /*fb40*/  @!P0 IMAD.IADD R143, R143, 0x1, -R251.reuse ;  /* 0x000000018f8f8824 */ /* 0x100fe200078e0afb */
[----:B------:R-:W-:Y:S01]  /*fb50*/  ISETP.GE.AND P0, PT, R33, RZ, PT ;  /* 0x000000ff2100720c */ /* 0x000fe20003f06270 */
[----:B------:R-:W-:Y:S01]  /*fb60*/  @!P4 IMAD.IADD R144, R144, 0x1, -R251 ;  /* 0x000000019090c824 */ /* 0x000fe200078e0afb */
[C---:B------:R-:W-:Y:S01]  /*fb70*/  ISETP.GT.U32.AND P4, PT, R251.reuse, R147, PT ;  /* 0x00000093fb00720c */ /* 0x040fe20003f84070 */
[C---:B------:R-:W-:Y:S01]  /*fb80*/  IMAD R151, R251.reuse, R151, R186 ;  /* 0x00000097fb977224 */ /* 0x040fe200078e02ba */
[----:B------:R1:W-:Y:S01]  /*fb90*/  STL [R1+0x37c], R8 ;  /* 0x00037c0801007387 */ /* 0x0003e20000100800 */
[----:B------:R-:W-:Y:S01]  /*fba0*/  @!P5 IMAD.MOV R144, RZ, RZ, -R144 ;  /* 0x000000ffff90d224 */ /* 0x000fe200078e0a90 */
[----:B------:R-:W-:Y:S01]  /*fbb0*/  ISETP.GT.U32.AND P5, PT, R251, R148, PT ;  /* 0x00000094fb00720c */ /* 0x000fe20003fa4070 */
[----:B------:R-:W-:Y:S01]  /*fbc0*/  @!P6 IMAD.MOV R145, RZ, RZ, -R145 ;  /* 0x000000ffff91e224 */ /* 0x000fe200078e0a91 */
[----:B------:R-:W-:Y:S01]  /*fbd0*/  ISETP.GE.AND P6, PT, R5, RZ, PT ;  /* 0x000000ff0500720c */ /* 0x000fe20003fc6270 */
[----:B------:R-:W-:Y:S01]  /*fbe0*/  IMAD.MOV R152, RZ, RZ, -R152 ;  /* 0x000000ffff987224 */ /* 0x000fe200078e0a98 */
[----:B------:R-:W-:Y:S01]  /*fbf0*/  STL [R1+0x25b8], R15 ;  /* 0x0025b80f01007387 */ /* 0x000fe20000100800 */
[----:B------:R-:W-:Y:S01]  /*fc00*/  IMAD.HI.U32 R188, R95, R185, RZ ;  /* 0x000000b95fbc7227 */ /* 0x000fe200078e00ff */
[----:B------:R-:W-:-:S02]  /*fc10*/  IADD3 R33, R248, 0x144, RZ ;  /* 0x00000144f8217810 */ /* 0x000fc40007ffe0ff */
[C---:B-1----:R-:W-:Y:S01]  /*fc20*/  IADD3 R8, R248.reuse, 0x142, RZ ;  /* 0x00000142f8087810 */ /* 0x042fe20007ffe0ff */
[----:B------:R-:W-:Y:S01]  /*fc30*/  @!P0 IMAD.MOV R143, RZ, RZ, -R143 ;  /* 0x000000ffff8f8224 */ /* 0x000fe200078e0a8f */
[----:B------:R-:W-:Y:S01]  /*fc40*/  ISETP.GT.U32.AND P0, PT, R251, R146, PT ;  /* 0x00000092fb00720c */ /* 0x000fe20003f04070 */
[--C-:B------:R-:W-:Y:S01]  /*fc50*/  @!P4 IMAD.IADD R147, R147, 0x1, -R251.reuse ;  /* 0x000000019393c824 */ /* 0x100fe200078e0afb */
[----:B------:R-:W-:Y:S01]  /*fc60*/  IADD3 R5, R248, 0x145, RZ ;  /* 0x00000145f8057810 */ /* 0x000fe20007ffe0ff */
[----:B------:R-:W-:Y:S01]  /*fc70*/  @!P5 IMAD.IADD R148, R148, 0x1, -R251 ;  /* 0x000000019494d824 */ /* 0x000fe200078e0afb */
[----:B------:R-:W-:Y:S01]  /*fc80*/  STL [R1+0x25bc], R8 ;  /* 0x0025bc0801007387 */ /* 0x000fe20000100800 */
[C---:B------:R-:W-:Y:S01]  /*fc90*/  IMAD R152, R251.reuse, R152, R187 ;  /* 0x00000098fb987224 */ /* 0x040fe200078e02bb */
[----:B------:R-:W-:Y:S01]  /*fca0*/  ISETP.GT.U32.AND P4, PT, R251, R147, PT ;  /* 0x00000093fb00720c */ /* 0x000fe20003f84070 */
[----:B------:R-:W-:Y:S01]  /*fcb0*/  IMAD.HI.U32 R186, R95, R184, RZ ;  /* 0x000000b85fba7227 */ /* 0x000fe200078e00ff */
[----:B------:R-:W-:Y:S01]  /*fcc0*/  ISETP.GT.U32.AND P5, PT, R251, R148, PT ;  /* 0x00000094fb00720c */ /* 0x000fe20003fa4070 */
[----:B------:R-:W-:Y:S01]  /*fcd0*/  STL [R1+0x364], R39 ;  /* 0x0003642701007387 */ /* 0x000fe20000100800 */
[----:B------:R-:W-:Y:S01]  /*fce0*/  IABS R162, R8 ;  /* 0x0000000800a27213 */ /* 0x000fe20000000000 */
[----:B------:R-:W-:-:S02]  /*fcf0*/  IMAD.MOV R153, RZ, RZ, -R188 ;  /* 0x000000ffff997224 */ /* 0x000fc400078e0abc */
[--C-:B------:R-:W-:Y:S01]  /*fd00*/  @!P0 IMAD.IADD R146, R146, 0x1, -R251.reuse ;  /* 0x0000000192928824 */ /* 0x100fe200078e0afb */
[----:B------:R-:W-:Y:S01]  /*fd10*/  ISETP.GE.AND P0, PT, R25, RZ, PT ;  /* 0x000000ff1900720c */ /* 0x000fe20003f06270 */
[----:B------:R-:W-:Y:S01]  /*fd20*/  IMAD.MOV R186, RZ, RZ, -R186 ;  /* 0x000000ffffba7224 */ /* 0x000fe200078e0aba */
[----:B------:R-:W-:Y:S01]  /*fd30*/  STL.64 [R1+0x2d40], R142 ;  /* 0x002d408e01007387 */ /* 0x000fe20000100a00 */
[----:B------:R-:W-:Y:S01]  /*fd40*/  @!P6 IMAD.MOV R146, RZ, RZ, -R146 ;  /* 0x000000ffff92e224 */ /* 0x000fe200078e0a92 */
[----:B------:R-:W-:Y:S01]  /*fd50*/  ISETP.GT.U32.AND P6, PT, R251, R150, PT ;  /* 0x00000096fb00720c */ /* 0x000fe20003fc4070 */
[--C-:B------:R-:W-:Y:S01]  /*fd60*/  @!P4 IMAD.IADD R147, R147, 0x1, -R251.reuse ;  /* 0x000000019393c824 */ /* 0x100fe200078e0afb */
[C---:B------:R-:W-:Y:S01]  /*fd70*/  ISETP.GT.U32.AND P4, PT, R251.reuse, R149, PT ;  /* 0x00000095fb00720c */ /* 0x040fe20003f84070 */
[----:B------:R-:W-:Y:S01]  /*fd80*/  @!P5 IMAD.IADD R148, R148, 0x1, -R251 ;  /* 0x000000019494d824 */ /* 0x000fe200078e0afb */
[C---:B------:R-:W-:Y:S01]  /*fd90*/  ISETP.GT.U32.AND P5, PT, R251.reuse, R151, PT ;  /* 0x00000097fb00720c */ /* 0x040fe20003fa4070 */
[C---:B------:R-:W-:Y:S01]  /*fda0*/  IMAD R153, R251.reuse, R153, R185 ;  /* 0x00000099fb997224 */ /* 0x040fe200078e02b9 */
[----:B------:R-:W-:Y:S01]  /*fdb0*/  IABS R185, R31 ;  /* 0x0000001f00b97213 */ /* 0x000fe20000000000 */
[----:B------:R-:W-:Y:S01]  /*fdc0*/  IMAD R154, R251, R186, R184 ;  /* 0x000000bafb9a7224 */ /* 0x000fe200078e02b8 */
[----:B------:R-:W-:Y:S01]  /*fdd0*/  IABS R186, R38 ;  /* 0x0000002600ba7213 */ /* 0x000fe20000000000 */
[----:B------:R-:W-:Y:S01]  /*fde0*/  @!P0 IMAD.MOV R147, RZ, RZ, -R147 ;  /* 0x000000ffff938224 */ /* 0x000fe200078e0a93 */
[----:B------:R-:W-:Y:S01]  /*fdf0*/  ISETP.GE.AND P0, PT, R24, RZ, PT ;  /* 0x000000ff1800720c */ /* 0x000fe20003f06270 */
[----:B------:R-:W-:Y:S01]  /*fe00*/  IMAD.HI.U32 R187, R95, R185, RZ ;  /* 0x000000b95fbb7227 */ /* 0x000fe200078e00ff */
[----:B------:R-:W-:Y:S01]  /*fe10*/  IABS R184, R7 ;  /* 0x0000000700b87213 */ /* 0x000fe20000000000 */
[----:B------:R-:W-:Y:S01]  /*fe20*/  STL.64 [R1+0x2d48], R144 ;  /* 0x002d489001007387 */ /* 0x000fe20000100a00 */
[----:B------:R-:W-:Y:S01]  /*fe30*/  IADD3 R25, R248, 0x146, RZ ;  /* 0x00000146f8197810 */ /* 0x000fe20007ffe0ff */
[--C-:B------:R-:W-:Y:S01]  /*fe40*/  @!P6 IMAD.IADD R150, R150, 0x1, -R251.reuse ;  /* 0x000000019696e824 */ /* 0x100fe200078e0afb */
[C---:B------:R-:W-:Y:S01]  /*fe50*/  IADD3 R24, R248.reuse, 0x147, RZ ;  /* 0x00000147f8187810 */ /* 0x040fe20007ffe0ff */
[--C-:B------:R-:W-:Y:S01]  /*fe60*/  @!P4 IMAD.IADD R149, R149, 0x1, -R251.reuse ;  /* 0x000000019595c824 */ /* 0x100fe200078e0afb */
[----:B------:R-:W-:Y:S01]  /*fe70*/  STL [R1+0x25a4], R6 ;  /* 0x0025a40601007387 */ /* 0x000fe20000100800 */
[----:B------:R-:W-:Y:S01]  /*fe80*/  @!P5 IMAD.IADD R151, R151, 0x1, -R251 ;  /* 0x000000019797d824 */ /* 0x000fe200078e0afb */
[----:B------:R-:W-:Y:S01]  /*fe90*/  ISETP.GT.U32.AND P6, PT, R251, R150, PT ;  /* 0x00000096fb00720c */ /* 0x000fe20003fc4070 */
[----:B------:R-:W-:Y:S01]  /*fea0*/  IMAD.HI.U32 R188, R95, R186, RZ ;  /* 0x000000ba5fbc7227 */ /* 0x000fe200078e00ff */
[C---:B------:R-:W-:Y:S01]  /*feb0*/  ISETP.GT.U32.AND P4, PT, R251.reuse, R149, PT ;  /* 0x00000095fb00720c */ /* 0x040fe20003f84070 */
[----:B------:R-:W-:Y:S01]  /*fec0*/  STL [R1+0x25b0], R33 ;  /* 0x0025b02101007387 */ /* 0x000fe20000100800 */
[----:B------:R-:W-:Y:S01]  /*fed0*/  ISETP.GT.U32.AND P5, PT, R251, R151, PT ;  /* 0x00000097fb00720c */ /* 0x000fe20003fa4070 */
[----:B------:R-:W-:Y:S01]  /*fee0*/  @!P0 IMAD.MOV R148, RZ, RZ, -R148 ;  /* 0x000000ffff948224 */ /* 0x000fe200078e0a94 */
[----:B------:R-:W-:Y:S01]  /*fef0*/  ISETP.GE.AND P0, PT, R23, RZ, PT ;  /* 0x000000ff1700720c */ /* 0x000fe20003f06270 */
[----:B------:R-:W-:Y:S01]  /*ff00*/  IMAD.MOV R188, RZ, RZ, -R188 ;  /* 0x000000ffffbc7224 */ /* 0x000fe200078e0abc */
[----:B------:R-:W-:Y:S01]  /*ff10*/  IADD3 R23, R248, 0x148, RZ ;  /* 0x00000148f8177810 */ /* 0x000fe20007ffe0ff */
[----:B------:R-:W-:Y:S01]  /*ff20*/  IMAD.HI.U32 R155, R95, R184, RZ ;  /* 0x000000b85f9b7227 */ /* 0x000fe200078e00ff */
[----:B------:R-:W-:Y:S01]  /*ff30*/  STL [R1+0x25b4], R5 ;  /* 0x0025b40501007387 */ /* 0x000fe20000100800 */
[----:B------:R-:W-:-:S02]  /*ff40*/  IABS R193, R24 ;  /* 0x0000001800c17213 */ /* 0x000fc40000000000 */
[--C-:B------:R-:W-:Y:S01]  /*ff50*/  @!P6 IMAD.IADD R150, R150, 0x1, -R251.reuse ;  /* 0x000000019696e824 */ /* 0x100fe200078e0afb */
[----:B------:R-:W-:Y:S01]  /*ff60*/  ISETP.GT.U32.AND P6, PT, R251, R152, PT ;  /* 0x00000098fb00720c */ /* 0x000fe20003fc4070 */
[--C-:B------:R-:W-:Y:S01]  /*ff70*/  @!P4 IMAD.IADD R149, R149, 0x1, -R251.reuse ;  /* 0x000000019595c824 */ /* 0x100fe200078e0afb */
[----:B------:R-:W-:Y:S01]  /*ff80*/  ISETP.GE.AND P4, PT, R22, RZ, PT ;  /* 0x000000ff1600720c */ /* 0x000fe20003f86270 */
[----:B------:R-:W-:Y:S01]  /*ff90*/  @!P5 IMAD.IADD R151, R151, 0x1, -R251 ;  /* 0x000000019797d824 */ /* 0x000fe200078e0afb */
[----:B------:R-:W-:Y:S01]  /*ffa0*/  ISETP.GT.U32.AND P5, PT, R251, R153, PT ;  /* 0x00000099fb00720c */ /* 0x000fe20003fa4070 */
[----:B------:R-:W-:Y:S01]  /*ffb0*/  @!P0 IMAD.MOV R149, RZ, RZ, -R149 ;  /* 0x000000ffff958224 */ /* 0x000fe200078e0a95 */
[----:B------:R-:W-:Y:S01]  /*ffc0*/  ISETP.GE.AND P0, PT, R19, RZ, PT ;  /* 0x000000ff1300720c */ /* 0x000fe20003f06270 */
[----:B------:R-:W-:Y:S01]  /*ffd0*/  IMAD R169, R251, R188, R186 ;  /* 0x000000bcfba97224 */ /* 0x000fe200078e02ba */
[----:B------:R-:W-:Y:S01]  /*ffe0*/  STL.64 [R1+0x2d50], R146 ;  /* 0x002d509201007387 */ /* 0x000fe20000100a00 */
[----:B------:R-:W-:Y:S01]  /*fff0*/  IMAD.MOV R186, RZ, RZ, -R155 ;  /* 0x000000ffffba7224 */ /* 0x000fe200078e0a9b */
[----:B------:R-:W-:Y:S01]  /*10000*/  IADD3 R22, R248, 0x14a, RZ ;  /* 0x0000014af8167810 */ /* 0x000fe20007ffe0ff */
[----:B------:R-:W-:Y:S01]  /*10010*/  IMAD.MOV R187, RZ, RZ, -R187 ;  /* 0x000000ffffbb7224 */ /* 0x000fe200078e0abb */
[----:B------:R-:W-:Y:S01]  /*10020*/  STL [R1+0x258c], R25 ;  /* 0x00258c1901007387 */ /* 0x000fe20000100800 */
[--C-:B------:R-:W-:Y:S01]  /*10030*/  @!P6 IMAD.IADD R152, R152, 0x1, -R251.reuse ;  /* 0x000000019898e824 */ /* 0x100fe200078e0afb */
[----:B------:R-:W-:Y:S01]  /*10040*/  IADD3 R19, R248, 0x14b, RZ ;  /* 0x0000014bf8137810 */ /* 0x000fe20007ffe0ff */
[----:B------:R-:W-:Y:S01]  /*10050*/  @!P4 IMAD.MOV R150, RZ, RZ, -R150 ;  /* 0x000000ffff96c224 */ /* 0x000fe200078e0a96 */
[----:B------:R-:W-:Y:S01]  /*10060*/  ISETP.GE.AND P4, PT, R18, RZ, PT ;  /* 0x000000ff1200720c */ /* 0x000fe20003f86270 */
[----:B------:R-:W-:Y:S01]  /*10070*/  @!P5 IMAD.IADD R153, R153, 0x1, -R251 ;  /* 0x000000019999d824 */ /* 0x000fe200078e0afb */
[C---:B------:R-:W-:Y:S01]  /*10080*/  ISETP.GT.U32.AND P6, PT, R251.reuse, R152, PT ;  /* 0x00000098fb00720c */ /* 0x040fe20003fc4070 */
[----:B------:R-:W-:Y:S01]  /*10090*/  @!P0 IMAD.MOV R151, RZ, RZ, -R151 ;  /* 0x000000ffff978224 */ /* 0x000fe200078e0a97 */
[C---:B------:R-:W-:Y:S01]  /*100a0*/  ISETP.GT.U32.AND P0, PT, R251.reuse, R154, PT ;  /* 0x0000009afb00720c */ /* 0x040fe20003f04070 */
[C---:B------:R-:W-:Y:S01]  /*100b0*/  IMAD R156, R251.reuse, R186, R184 ;  /* 0x000000bafb9c7224 */ /* 0x040fe200078e02b8 */
[C---:B------:R-:W-:Y:S01]  /*100c0*/  ISETP.GT.U32.AND P5, PT, R251.reuse, R153, PT ;  /* 0x00000099fb00720c */ /* 0x040fe20003fa4070 */
[----:B------:R-:W-:Y:S01]  /*100d0*/  IMAD R155, R251, R187, R185 ;  /* 0x000000bbfb9b7224 */ /* 0x000fe200078e02b9 */
[----:B------:R-:W-:Y:S01]  /*100e0*/  IABS R184, R4 ;  /* 0x0000000400b87213 */ /* 0x000fe20000000000 */
[----:B------:R-:W-:Y:S01]  /*100f0*/  STL [R1+0x2598], R24 ;  /* 0x0025981801007387 */ /* 0x000fe20000100800 */
[----:B------:R-:W-:Y:S01]  /*10100*/  IABS R187, R27 ;  /* 0x0000001b00bb7213 */ /* 0x000fe20000000000 */
[----:B------:R-:W-:Y:S01]  /*10110*/  IMAD.HI.U32 R179, R95, R164, RZ ;  /* 0x000000a45fb37227 */ /* 0x000fe200078e00ff */
[----:B------:R-:W-:Y:S01]  /*10120*/  IABS R186, R2 ;  /* 0x0000000200ba7213 */ /* 0x000fe20000000000 */
[----:B------:R-:W-:Y:S01]  /*10130*/  STL [R1+0x25a0], R23 ;  /* 0x0025a01701007387 */ /* 0x000fe20000100800 */
[----:B------:R-:W-:Y:S01]  /*10140*/  IADD3 R18, R248, 0x14c, RZ ;  /* 0x0000014cf8127810 */ /* 0x000fe20007ffe0ff */
[--C-:B------:R-:W-:Y:S01]  /*10150*/  @!P6 IMAD.IADD R152, R152, 0x1, -R251.reuse ;  /* 0x000000019898e824 */ /* 0x100fe200078e0afb */
[----:B------:R-:W-:Y:S01]  /*10160*/  ISETP.GT.U32.AND P6, PT, R251, R169, PT ;  /* 0x000000a9fb00720c */ /* 0x000fe20003fc4070 */
[--C-:B------:R-:W-:Y:S01]  /*10170*/  @!P0 IMAD.IADD R154, R154, 0x1, -R251.reuse ;  /* 0x000000019a9a8824 */ /* 0x100fe200078e0afb */
[----:B------:R-:W-:Y:S01]  /*10180*/  STL.64 [R1+0x2d58], R148 ;  /* 0x002d589401007387 */ /* 0x000fe20000100a00 */
[----:B------:R-:W-:Y:S01]  /*10190*/  @!P5 IMAD.IADD R153, R153, 0x1, -R251 ;  /* 0x000000019999d824 */ /* 0x000fe200078e0afb */
[----:B------:R-:W-:Y:S01]  /*101a0*/  ISETP.GE.AND P5, PT, R13, RZ, PT ;  /* 0x000000ff0d00720c */ /* 0x000fe20003fa6270 */
[----:B------:R-:W-:Y:S01]  /*101b0*/  @!P4 IMAD.MOV R152, RZ, RZ, -R152 ;  /* 0x000000ffff98c224 */ /* 0x000fe200078e0a98 */
[----:B------:R-:W-:Y:S01]  /*101c0*/  ISETP.GT.U32.AND P0, PT, R251, R154, PT ;  /* 0x0000009afb00720c */ /* 0x000fe20003f04070 */
[----:B------:R-:W-:Y:S01]  /*101d0*/  IMAD.MOV.U32 R157, RZ, RZ, R184 ;  /* 0x000000ffff9d7224 */ /* 0x000fe200078e00b8 */
[----:B------:R-:W-:Y:S01]  /*101e0*/  STL [R1+0x25a8], R32 ;  /* 0x0025a82001007387 */ /* 0x000fe20000100800 */
[----:B------:R-:W-:Y:S01]  /*101f0*/  IMAD.HI.U32 R185, R95, R187, RZ ;  /* 0x000000bb5fb97227 */ /* 0x000fe200078e00ff */
[----:B------:R-:W-:-:S02]  /*10200*/  IADD3 R13, R248, 0x14d, RZ ;  /* 0x0000014df80d7810 */ /* 0x000fc40007ffe0ff */
[----:B------:R-:W-:Y:S01]  /*10210*/  STL.64 [R1+0x2d60], R150 ;  /* 0x002d609601007387 */ /* 0x000fe20000100a00 */
[--C-:B------:R-:W-:Y:S01]  /*10220*/  @!P6 IMAD.IADD R169, R169, 0x1, -R251.reuse ;  /* 0x00000001a9a9e824 */ /* 0x100fe200078e0afb */
[----:B------:R-:W-:Y:S01]  /*10230*/  ISETP.GE.AND P6, PT, R11, RZ, PT ;  /* 0x000000ff0b00720c */ /* 0x000fe20003fc6270 */
[----:B------:R-:W-:Y:S01]  /*10240*/  IMAD.HI.U32 R184, R95, R157, RZ ;  /* 0x0000009d5fb87227 */ /* 0x000fe200078e00ff */
[----:B------:R-:W-:Y:S01]  /*10250*/  STL [R1+0x257c], R22 ;  /* 0x00257c1601007387 */ /* 0x000fe20000100800 */
[----:B------:R-:W-:Y:S02]  /*10260*/  IADD3 R11, R248, 0x14e, RZ ;  /* 0x0000014ef80b7810 */ /* 0x000fe40007ffe0ff */
[C---:B------:R-:W-:Y:S01]  /*10270*/  ISETP.GT.U32.AND P4, PT, R251.reuse, R169, PT ;  /* 0x000000a9fb00720c */ /* 0x040fe20003f84070 */
[----:B------:R-:W-:Y:S01]  /*10280*/  @!P0 IMAD.IADD R154, R154, 0x1, -R251 ;  /* 0x000000019a9a8824 */ /* 0x000fe200078e0afb */
[C---:B------:R-:W-:Y:S01]  /*10290*/  ISETP.GT.U32.AND P0, PT, R251.reuse, R155, PT ;  /* 0x0000009bfb00720c */ /* 0x040fe20003f04070 */
[----:B------:R-:W-:Y:S01]  /*102a0*/  @!P5 IMAD.MOV R153, RZ, RZ, -R153 ;  /* 0x000000ffff99d224 */ /* 0x000fe200078e0a99 */
[----:B------:R-:W-:Y:S01]  /*102b0*/  ISETP.GE.AND P5, PT, R38, RZ, PT ;  /* 0x000000ff2600720c */ /* 0x000fe20003fa6270 */
[----:B------:R-:W-:Y:S01]  /*102c0*/  IMAD.MOV R184, RZ, RZ, -R184 ;  /* 0x000000ffffb87224 */ /* 0x000fe200078e0ab8 */
[----:B------:R-:W-:Y:S01]  /*102d0*/  STL [R1+0x2580], R19 ;  /* 0x0025801301007387 */ /* 0x000fe20000100800 */
[----:B------:R-:W-:Y:S01]  /*102e0*/  IMAD.MOV R185, RZ, RZ, -R185 ;  /* 0x000000ffffb97224 */ /* 0x000fe200078e0ab9 */
[----:B------:R-:W-:Y:S01]  /*102f0*/  IABS R192, R11 ;  /* 0x0000000b00c07213 */ /* 0x000fe20000000000 */
[----:B------:R-:W-:Y:S01]  /*10300*/  @!P6 IMAD.MOV R154, RZ, RZ, -R154 ;  /* 0x000000ffff9ae224 */ /* 0x000fe200078e0a9a */
[C---:B------:R-:W-:Y:S01]  /*10310*/  ISETP.GT.U32.AND P6, PT, R251.reuse, R156, PT ;  /* 0x0000009cfb00720c */ /* 0x040fe20003fc4070 */
[----:B------:R-:W-:Y:S01]  /*10320*/  IMAD R157, R251, R184, R157 ;  /* 0x000000b8fb9d7224 */ /* 0x000fe200078e029d */
[----:B------:R-:W-:Y:S01]  /*10330*/  STL [R1+0x2584], R18 ;  /* 0x0025841201007387 */ /* 0x000fe20000100800 */
[--C-:B------:R-:W-:Y:S01]  /*10340*/  @!P4 IMAD.IADD R169, R169, 0x1, -R251.reuse ;  /* 0x00000001a9a9c824 */ /* 0x100fe200078e0afb */
[----:B------:R-:W-:Y:S01]  /*10350*/  ISETP.GE.AND P4, PT, R31, RZ, PT ;  /* 0x000000ff1f00720c */ /* 0x000fe20003f86270 */
[----:B------:R-:W-:Y:S01]  /*10360*/  @!P0 IMAD.IADD R155, R155, 0x1, -R251 ;  /* 0x000000019b9b8824 */ /* 0x000fe200078e0afb */
[----:B------:R-:W-:Y:S01]  /*10370*/  ISETP.GT.U32.AND P0, PT, R251, R157, PT ;  /* 0x0000009dfb00720c */ /* 0x000fe20003f04070 */
[----:B------:R-:W-:Y:S01]  /*10380*/  IMAD.MOV.U32 R31, RZ, RZ, R169 ;  /* 0x000000ffff1f7224 */ /* 0x000fe200078e00a9 */
[----:B------:R-:W-:Y:S01]  /*10390*/  STL [R1+0x2590], R13 ;  /* 0x0025900d01007387 */ /* 0x000fe20000100800 */
[----:B------:R-:W-:-:S03]  /*103a0*/  IMAD.HI.U32 R184, R95, R183, RZ ;  /* 0x000000b75fb87227 */ /* 0x000fc600078e00ff */
[----:B------:R-:W-:Y:S01]  /*103b0*/  STL.64 [R1+0x2d68], R152 ;  /* 0x002d689801007387 */ /* 0x000fe20000100a00 */
[----:B------:R-:W-:Y:S02]  /*103c0*/  @!P6 IMAD.IADD R156, R156, 0x1, -R251 ;  /* 0x000000019c9ce824 */ /* 0x000fe400078e0afb */
[----:B------:R-:W-:Y:S01]  /*103d0*/  @!P5 IMAD.MOV R31, RZ, RZ, -R31 ;  /* 0x000000ffff1fd224 */ /* 0x000fe200078e0a1f */
[C---:B------:R-:W-:Y:S01]  /*103e0*/  ISETP.GT.U32.AND P5, PT, R251.reuse, R155, PT ;  /* 0x0000009bfb00720c */ /* 0x040fe20003fa4070 */
[----:B------:R-:W-:Y:S01]  /*103f0*/  IMAD.MOV R184, RZ, RZ, -R184 ;  /* 0x000000ffffb87224 */ /* 0x000fe200078e0ab8 */
[C---:B------:R-:W-:Y:S01]  /*10400*/  ISETP.GT.U32.AND P6, PT, R251.reuse, R156, PT ;  /* 0x0000009cfb00720c */ /* 0x040fe20003fc4070 */
[----:B------:R-:W-:Y:S01]  /*10410*/  IMAD R187, R251, R185, R187 ;  /* 0x000000b9fbbb7224 */ /* 0x000fe200078e02bb */
[----:B------:R-:W-:Y:S01]  /*10420*/  IABS R185, R30 ;  /* 0x0000001e00b97213 */ /* 0x000fe20000000000 */
[----:B------:R-:W-:Y:S01]  /*10430*/  @!P0 IMAD.IADD R157, R157, 0x1, -R251 ;  /* 0x000000019d9d8824 */ /* 0x000fe200078e0afb */
[----:B------:R-:W-:Y:S01]  /*10440*/  STL [R1+0x2594], R11 ;  /* 0x0025940b01007387 */ /* 0x000fe20000100800 */
[----:B------:R-:W-:Y:S01]  /*10450*/  IMAD R158, R251, R184, R183 ;  /* 0x000000b8fb9e7224 */ /* 0x000fe200078e02b7 */
[----:B------:R-:W-:Y:S01]  /*10460*/  IABS R184, R10 ;  /* 0x0000000a00b87213 */ /* 0x000fe20000000000 */
[----:B------:R-:W-:Y:S01]  /*10470*/  IMAD.HI.U32 R182, R95, R186, RZ ;  /* 0x000000ba5fb67227 */ /* 0x000fe200078e00ff */
[----:B------:R-:W-:Y:S01]  /*10480*/  ISETP.GT.U32.AND P0, PT, R251, R157, PT ;  /* 0x0000009dfb00720c */ /* 0x000fe20003f04070 */
[----:B------:R1:W-:Y:S01]  /*10490*/  STL [R1+0x344], R31 ;  /* 0x0003441f01007387 */ /* 0x0003e20000100800 */
[----:B------:R-:W-:Y:S01]  /*104a0*/  IABS R183, R21 ;  /* 0x0000001500b77213 */ /* 0x000fe20000000000 */
[--C-:B------:R-:W-:Y:S01]  /*104b0*/  @!P5 IMAD.IADD R155, R155, 0x1, -R251.reuse ;  /* 0x000000019b9bd824 */ /* 0x100fe200078e0afb */
[C---:B------:R-:W-:Y:S01]  /*104c0*/  ISETP.GT.U32.AND P5, PT, R251.reuse, R187, PT ;  /* 0x000000bbfb00720c */ /* 0x040fe20003fa4070 */
[----:B------:R-:W-:Y:S01]  /*104d0*/  @!P6 IMAD.IADD R156, R156, 0x1, -R251 ;  /* 0x000000019c9ce824 */ /* 0x000fe200078e0afb */
[----:B------:R-:W-:Y:S01]  /*104e0*/  ISETP.GT.U32.AND P6, PT, R251, R158, PT ;  /* 0x0000009efb00720c */ /* 0x000fe20003fc4070 */
[----:B------:R-:W-:-:S04]  /*104f0*/  IMAD.HI.U32 R181, R95, R185, RZ ;  /* 0x000000b95fb57227 */ /* 0x000fc800078e00ff */
[----:B------:R-:W-:Y:S01]  /*10500*/  IMAD.MOV R182, RZ, RZ, -R182 ;  /* 0x000000ffffb67224 */ /* 0x000fe200078e0ab6 */
[C---:B-1----:R-:W-:Y:S01]  /*10510*/  IADD3 R31, R248.reuse, 0x151, RZ ;  /* 0x00000151f81f7810 */ /* 0x042fe20007ffe0ff */
[----:B------:R-:W-:Y:S01]  /*10520*/  @!P0 IMAD.IADD R157, R157, 0x1, -R251 ;  /* 0x000000019d9d8824 */ /* 0x000fe200078e0afb */
[----:B------:R-:W-:Y:S01]  /*10530*/  ISETP.GE.AND P0, PT, R7, RZ, PT ;  /* 0x000000ff0700720c */ /* 0x000fe20003f06270 */
        /* <DEDUP_REMOVED lines=14> */
[----:B------:R-:W-:Y:S01]  /*10620*/  IMAD.HI.U32 R180, R95, R184, RZ ;  /* 0x000000b85fb47227 */ /* 0x000fe200078e00ff */
[----:B------:R-:W-:Y:S03]  /*10630*/  STL.64 [R1+0x2d70], R154 ;  /* 0x002d709a01007387 */ /* 0x000fe60000100a00 */
[----:B------:R-:W-:Y:S01]  /*10640*/  IMAD.MOV R180, RZ, RZ, -R180 ;  /* 0x000000ffffb47224 */ /* 0x000fe200078e0ab4 */
[----:B------:R-:W-:Y:S01]  /*10650*/  STL [R1+0x256c], R7 ;  /* 0x00256c0701007387 */ /* 0x000fe20000100800 */
[----:B------:R-:W-:Y:S01]  /*10660*/  @!P6 IMAD.IADD R187, R187, 0x1, -R251 ;  /* 0x00000001bbbbe824 */ /* 0x000fe200078e0afb */
[----:B------:R-:W-:Y:S01]  /*10670*/  ISETP.GT.U32.AND P6, PT, R251, R185, PT ;  /* 0x000000b9fb00720c */ /* 0x000fe20003fc4070 */
[----:B------:R-:W-:Y:S01]  /*10680*/  @!P5 IMAD.MOV R157, RZ, RZ, -R157 ;  /* 0x000000ffff9dd224 */ /* 0x000fe200078e0a9d */
[----:B------:R-:W-:Y:S01]  /*10690*/  ISETP.GE.AND P5, PT, R27, RZ, PT ;  /* 0x000000ff1b00720c */ /* 0x000fe20003fa6270 */
[----:B------:R-:W-:Y:S01]  /*106a0*/  IMAD R184, R251, R180, R184 ;  /* 0x000000b4fbb87224 */ /* 0x000fe200078e02b8 */
[----:B------:R-:W-:Y:S01]  /*106b0*/  STL [R1+0x2574], R4 ;  /* 0x0025740401007387 */ /* 0x000fe20000100800 */
[----:B------:R-:W-:Y:S01]  /*106c0*/  @!P0 IMAD.IADD R186, R186, 0x1, -R251 ;  /* 0x00000001baba8824 */ /* 0x000fe200078e0afb */
[----:B------:R-:W-:Y:S01]  /*106d0*/  ISETP.GE.AND P0, PT, R3, RZ, PT ;  /* 0x000000ff0300720c */ /* 0x000fe20003f06270 */
[----:B------:R-:W-:Y:S01]  /*106e0*/  IMAD.HI.U32 R180, R95, R183, RZ ;  /* 0x000000b75fb47227 */ /* 0x000fe200078e00ff */
[----:B------:R-:W-:Y:S01]  /*106f0*/  STL [R1+0x2578], R31 ;  /* 0x0025781f01007387 */ /* 0x000fe20000100800 */
[----:B------:R-:W-:-:S02]  /*10700*/  IADD3 R27, R248, 0x154, RZ ;  /* 0x00000154f81b7810 */ /* 0x000fc40007ffe0ff */
[--C-:B------:R-:W-:Y:S01]  /*10710*/  @!P4 IMAD.IADD R158, R158, 0x1, -R251.reuse ;  /* 0x000000019e9ec824 */ /* 0x100fe200078e0afb */
[----:B------:R-:W-:Y:S01]  /*10720*/  ISETP.GT.U32.AND P4, PT, R251, R184, PT ;  /* 0x000000b8fb00720c */ /* 0x000fe20003f84070 */
[----:B------:R-:W-:Y:S01]  /*10730*/  @!P6 IMAD.IADD R185, R185, 0x1, -R251 ;  /* 0x00000001b9b9e824 */ /* 0x000fe200078e0afb */
[----:B------:R-:W-:Y:S01]  /*10740*/  STL.64 [R1+0x2d78], R156 ;  /* 0x002d789c01007387 */ /* 0x000fe20000100a00 */
[----:B------:R-:W-:Y:S02]  /*10750*/  IMAD.MOV R180, RZ, RZ, -R180 ;  /* 0x000000ffffb47224 */ /* 0x000fe400078e0ab4 */
[----:B------:R-:W-:Y:S01]  /*10760*/  IMAD.MOV.U32 R3, RZ, RZ, R187 ;  /* 0x000000ffff037224 */ /* 0x000fe200078e00bb */
[C---:B------:R-:W-:Y:S01]  /*10770*/  ISETP.GT.U32.AND P6, PT, R251.reuse, R185, PT ;  /* 0x000000b9fb00720c */ /* 0x040fe20003fc4070 */
[C---:B------:R-:W-:Y:S01]  /*10780*/  IMAD R183, R251.reuse, R180, R183 ;  /* 0x000000b4fbb77224 */ /* 0x040fe200078e02b7 */
[----:B------:R-:W-:Y:S01]  /*10790*/  IABS R180, R26 ;  /* 0x0000001a00b47213 */ /* 0x000fe20000000000 */
[----:B------:R-:W-:Y:S01]  /*107a0*/  @!P5 IMAD.MOV R3, RZ, RZ, -R3 ;  /* 0x000000ffff03d224 */ /* 0x000fe200078e0a03 */
[C---:B------:R-:W-:Y:S01]  /*107b0*/  ISETP.GT.U32.AND P5, PT, R251.reuse, R186, PT ;  /* 0x000000bafb00720c */ /* 0x040fe20003fa4070 */
[----:B------:R-:W-:Y:S01]  /*107c0*/  @!P0 IMAD.MOV R158, RZ, RZ, -R158 ;  /* 0x000000ffff9e8224 */ /* 0x000fe200078e0a9e */
[----:B------:R-:W-:Y:S01]  /*107d0*/  ISETP.GT.U32.AND P0, PT, R251, R183, PT ;  /* 0x000000b7fb00720c */ /* 0x000fe20003f04070 */
[----:B------:R-:W-:Y:S01]  /*107e0*/  IMAD.MOV R179, RZ, RZ, -R179 ;  /* 0x000000ffffb37224 */ /* 0x000fe200078e0ab3 */
[----:B------:R1:W-:Y:S01]  /*107f0*/  STL [R1+0x31c], R3 ;  /* 0x00031c0301007387 */ /* 0x0003e20000100800 */
[----:B------:R-:W-:-:S02]  /*10800*/  @!P4 IMAD.IADD R184, R184, 0x1, -R251 ;  /* 0x00000001b8b8c824 */ /* 0x000fc400078e0afb */
[----:B------:R-:W-:Y:S01]  /*10810*/  IMAD R164, R251, R179, R164 ;  /* 0x000000b3fba47224 */ /* 0x000fe200078e02a4 */
[----:B------:R-:W-:Y:S01]  /*10820*/  IABS R179, R15 ;  /* 0x0000000f00b37213 */ /* 0x000fe20000000000 */
[--C-:B------:R-:W-:Y:S01]  /*10830*/  @!P6 IMAD.IADD R185, R185, 0x1, -R251.reuse ;  /* 0x00000001b9b9e824 */ /* 0x100fe200078e0afb */
[----:B------:R-:W-:Y:S01]  /*10840*/  ISETP.GE.AND P6, PT, R2, RZ, PT ;  /* 0x000000ff0200720c */ /* 0x000fe20003fc6270 */
[----:B------:R-:W-:Y:S01]  /*10850*/  IMAD.HI.U32 R182, R95, R181, RZ ;  /* 0x000000b55fb67227 */ /* 0x000fe200078e00ff */
[C---:B------:R-:W-:Y:S02]  /*10860*/  ISETP.GT.U32.AND P4, PT, R251.reuse, R184, PT ;  /* 0x000000b8fb00720c */ /* 0x040fe40003f84070 */
[----:B-1----:R-:W-:Y:S01]  /*10870*/  IADD3 R3, R248, 0x152, RZ ;  /* 0x00000152f8037810 */ /* 0x002fe20007ffe0ff */
[--C-:B------:R-:W-:Y:S01]  /*10880*/  @!P5 IMAD.IADD R186, R186, 0x1, -R251.reuse ;  /* 0x00000001babad824 */ /* 0x100fe200078e0afb */
[----:B------:R-:W-:Y:S01]  /*10890*/  ISETP.GT.U32.AND P5, PT, R251, R164, PT ;  /* 0x000000a4fb00720c */ /* 0x000fe20003fa4070 */
[--C-:B------:R-:W-:Y:S01]  /*108a0*/  @!P0 IMAD.IADD R183, R183, 0x1, -R251.reuse ;  /* 0x00000001b7b78824 */ /* 0x100fe200078e0afb */
[----:B------:R-:W-:Y:S01]  /*108b0*/  ISETP.GE.AND P0, PT, R10, RZ, PT ;  /* 0x000000ff0a00720c */ /* 0x000fe20003f06270 */
[----:B------:R-:W-:Y:S01]  /*108c0*/  IMAD.MOV.U32 R10, RZ, RZ, R186 ;  /* 0x000000ffff0a7224 */ /* 0x000fe200078e00ba */
[----:B------:R-:W-:Y:S01]  /*108d0*/  IADD3 R2, R248, 0x153, RZ ;  /* 0x00000153f8027810 */ /* 0x000fe20007ffe0ff */
[----:B------:R-:W-:Y:S01]  /*108e0*/  IMAD.MOV R176, RZ, RZ, -R182 ;  /* 0x000000ffffb07224 */ /* 0x000fe200078e0ab6 */
[----:B------:R-:W-:Y:S01]  /*108f0*/  STL [R1+0x255c], R3 ;  /* 0x00255c0301007387 */ /* 0x000fe20000100800 */
[----:B------:R-:W-:Y:S01]  /*10900*/  @!P6 IMAD.MOV R10, RZ, RZ, -R10 ;  /* 0x000000ffff0ae224 */ /* 0x000fe200078e0a0a */
[----:B------:R-:W-:Y:S01]  /*10910*/  IABS R182, R37 ;  /* 0x0000002500b67213 */ /* 0x000fe20000000000 */
[----:B------:R-:W-:Y:S01]  /*10920*/  @!P4 IMAD.IADD R184, R184, 0x1, -R251 ;  /* 0x00000001b8b8c824 */ /* 0x000fe200078e0afb */
[----:B------:R-:W-:Y:S01]  /*10930*/  STL [R1+0x2564], R2 ;  /* 0x0025640201007387 */ /* 0x000fe20000100800 */
[C---:B------:R-:W-:Y:S01]  /*10940*/  IMAD R181, R251.reuse, R176, R181 ;  /* 0x000000b0fbb57224 */ /* 0x040fe200078e02b5 */
[----:B------:R-:W-:Y:S01]  /*10950*/  ISETP.GE.AND P4, PT, R30, RZ, PT ;  /* 0x000000ff1e00720c */ /* 0x000fe20003f86270 */
[----:B------:R-:W-:Y:S01]  /*10960*/  @!P5 IMAD.IADD R164, R164, 0x1, -R251 ;  /* 0x00000001a4a4d824 */ /* 0x000fe200078e0afb */
[----:B------:R-:W-:Y:S01]  /*10970*/  STL [R1+0x2568], R27 ;  /* 0x0025681b01007387 */ /* 0x000fe20000100800 */
[----:B------:R-:W-:Y:S01]  /*10980*/  ISETP.GT.U32.AND P5, PT, R251, R183, PT ;  /* 0x000000b7fb00720c */ /* 0x000fe20003fa4070 */
[----:B------:R-:W-:Y:S01]  /*10990*/  IMAD.HI.U32 R165, R95, R177, RZ ;  /* 0x000000b15fa57227 */ /* 0x000fe200078e00ff */
[----:B------:R-:W-:Y:S01]  /*109a0*/  IABS R176, R9 ;  /* 0x0000000900b07213 */ /* 0x000fe20000000000 */
[----:B------:R1:W-:Y:S01]  /*109b0*/  STL [R1+0x294], R10 ;  /* 0x0002940a01007387 */ /* 0x0003e20000100800 */
[----:B------:R-:W-:Y:S01]  /*109c0*/  ISETP.GT.U32.AND P6, PT, R251, R164, PT ;  /* 0x000000a4fb00720c */ /* 0x000fe20003fc4070 */
[----:B------:R-:W-:Y:S01]  /*109d0*/  IMAD.HI.U32 R166, R95, R182, RZ ;  /* 0x000000b65fa67227 */ /* 0x000fe200078e00ff */
[----:B------:R-:W-:-:S03]  /*109e0*/  IABS R186, R2 ;  /* 0x0000000200ba7213 */ /* 0x000fc60000000000 */
[----:B------:R-:W-:Y:S02]  /*109f0*/  IMAD.MOV R165, RZ, RZ, -R165 ;  /* 0x000000ffffa57224 */ /* 0x000fe400078e0aa5 */
[----:B------:R-:W-:Y:S02]  /*10a00*/  IMAD.MOV R175, RZ, RZ, -R166 ;  /* 0x000000ffffaf7224 */ /* 0x000fe400078e0aa6 */
[----:B-1----:R-:W-:Y:S01]  /*10a10*/  IMAD.MOV.U32 R10, RZ, RZ, R184 ;  /* 0x000000ffff0a7224 */ /* 0x002fe200078e00b8 */
[----:B------:R-:W-:Y:S01]  /*10a20*/  IABS R184, R27 ;  /* 0x0000001b00b87213 */ /* 0x000fe20000000000 */
[C---:B------:R-:W-:Y:S02]  /*10a30*/  IMAD R166, R251.reuse, R165, R177 ;  /* 0x000000a5fba67224 */ /* 0x040fe400078e02b1 */
[----:B------:R-:W-:Y:S01]  /*10a40*/  @!P0 IMAD.MOV R10, RZ, RZ, -R10 ;  /* 0x000000ffff0a8224 */ /* 0x000fe200078e0a0a */
[----:B------:R-:W-:Y:S01]  /*10a50*/  ISETP.GT.U32.AND P0, PT, R251, R181, PT ;  /* 0x000000b5fb00720c */ /* 0x000fe20003f04070 */
[----:B------:R-:W-:-:S04]  /*10a60*/  IMAD.HI.U32 R178, R95, R176, RZ ;  /* 0x000000b05fb27227 */ /* 0x000fc800078e00ff */
[----:B------:R-:W-:Y:S01]  /*10a70*/  @!P5 IMAD.IADD R183, R183, 0x1, -R251 ;  /* 0x00000001b7b7d824 */ /* 0x000fe200078e0afb */
[----:B------:R-:W-:Y:S01]  /*10a80*/  ISETP.GT.U32.AND P5, PT, R251, R166, PT ;  /* 0x000000a6fb00720c */ /* 0x000fe20003fa4070 */
[----:B------:R-:W-:Y:S02]  /*10a90*/  IMAD.MOV.U32 R30, RZ, RZ, R185 ;  /* 0x000000ffff1e7224 */ /* 0x000fe400078e00b9 */
[----:B------:R-:W-:Y:S02]  /*10aa0*/  IMAD.MOV R178, RZ, RZ, -R178 ;  /* 0x000000ffffb27224 */ /* 0x000fe400078e0ab2 */
[----:B------:R-:W-:Y:S01]  /*10ab0*/  @!P4 IMAD.MOV R30, RZ, RZ, -R30 ;  /* 0x000000ffff1ec224 */ /* 0x000fe200078e0a1e */
[----:B------:R-:W-:Y:S01]  /*10ac0*/  ISETP.GE.AND P4, PT, R21, RZ, PT ;  /* 0x000000ff1500720c */ /* 0x000fe20003f86270 */
[--C-:B------:R-:W-:Y:S01]  /*10ad0*/  @!P0 IMAD.IADD R181, R181, 0x1, -R251.reuse ;  /* 0x00000001b5b58824 */ /* 0x100fe200078e0afb */
[----:B------:R-:W-:Y:S01]  /*10ae0*/  ISETP.GE.AND P0, PT, R29, RZ, PT ;  /* 0x000000ff1d00720c */ /* 0x000fe20003f06270 */
[C---:B------:R-:W-:Y:S01]  /*10af0*/  IMAD R165, R251.reuse, R178, R176 ;  /* 0x000000b2fba57224 */ /* 0x040fe200078e02b0 */
[----:B------:R1:W-:Y:S01]  /*10b00*/  STL [R1+0x2ec], R30 ;  /* 0x0002ec1e01007387 */ /* 0x0003e20000100800 */
[--C-:B------:R-:W-:Y:S01]  /*10b10*/  @!P6 IMAD.IADD R164, R164, 0x1, -R251.reuse ;  /* 0x00000001a4a4e824 */ /* 0x100fe200078e0afb */
[----:B------:R-:W-:Y:S01]  /*10b20*/  IABS R176, R20 ;  /* 0x0000001400b07213 */ /* 0x000fe20000000000 */
[----:B------:R-:W-:Y:S01]  /*10b30*/  @!P5 IMAD.IADD R166, R166, 0x1, -R251 ;  /* 0x00000001a6a6d824 */ /* 0x000fe200078e0afb */
[C---:B------:R-:W-:Y:S01]  /*10b40*/  ISETP.GT.U32.AND P6, PT, R251.reuse, R165, PT ;  /* 0x000000a5fb00720c */ /* 0x040fe20003fc4070 */
[----:B------:R2:W-:Y:S01]  /*10b50*/  STL [R1+0x2f0], R10 ;  /* 0x0002f00a01007387 */ /* 0x0005e20000100800 */
[C---:B------:R-:W-:Y:S01]  /*10b60*/  IMAD R182, R251.reuse, R175, R182 ;  /* 0x000000affbb67224 */ /* 0x040fe200078e02b6 */
[----:B------:R-:W-:Y:S01]  /*10b70*/  ISETP.GT.U32.AND P5, PT, R251, R181, PT ;  /* 0x000000b5fb00720c */ /* 0x000fe20003fa4070 */
[----:B------:R-:W-:Y:S01]  /*10b80*/  IMAD.HI.U32 R175, R95, R168, RZ ;  /* 0x000000a85faf7227 */ /* 0x000fe200078e00ff */
[----:B------:R-:W-:-:S02]  /*10b90*/  IADD3 R21, R248, 0x155, RZ ;  /* 0x00000155f8157810 */ /* 0x000fc40007ffe0ff */
[----:B-1----:R-:W-:Y:S01]  /*10ba0*/  IADD3 R30, R248, 0x157, RZ ;  /* 0x00000157f81e7810 */ /* 0x002fe20007ffe0ff */
[----:B------:R-:W-:Y:S01]  /*10bb0*/  IMAD.MOV.U32 R29, RZ, RZ, R164 ;  /* 0x000000ffff1d7224 */ /* 0x000fe200078e00a4 */
[----:B------:R-:W-:Y:S01]  /*10bc0*/  IABS R178, R6 ;  /* 0x0000000600b27213 */ /* 0x000fe20000000000 */
[----:B------:R-:W-:Y:S01]  /*10bd0*/  IMAD.MOV R175, RZ, RZ, -R175 ;  /* 0x000000ffffaf7224 */ /* 0x000fe200078e0aaf */
[----:B------:R-:W-:Y:S01]  /*10be0*/  STL [R1+0x2558], R21 ;  /* 0x0025581501007387 */ /* 0x000fe20000100800 */
[----:B--2---:R-:W-:Y:S01]  /*10bf0*/  IMAD.MOV.U32 R10, RZ, RZ, R183 ;  /* 0x000000ffff0a7224 */ /* 0x004fe200078e00b7 */
[----:B------:R-:W-:Y:S01]  /*10c00*/  IABS R164, R30 ;  /* 0x0000001e00a47213 */ /* 0x000fe20000000000 */
[----:B------:R-:W-:Y:S01]  /*10c10*/  @!P0 IMAD.MOV R29, RZ, RZ, -R29 ;  /* 0x000000ffff1d8224 */ /* 0x000fe200078e0a1d */
[C---:B------:R-:W-:Y:S01]  /*10c20*/  ISETP.GT.U32.AND P0, PT, R251.reuse, R182, PT ;  /* 0x000000b6fb00720c */ /* 0x040fe20003f04070 */
[----:B------:R-:W-:Y:S01]  /*10c30*/  @!P4 IMAD.MOV R10, RZ, RZ, -R10 ;  /* 0x000000ffff0ac224 */ /* 0x000fe200078e0a0a */
[C---:B------:R-:W-:Y:S01]  /*10c40*/  ISETP.GT.U32.AND P4, PT, R251.reuse, R166, PT ;  /* 0x000000a6fb00720c */ /* 0x040fe20003f84070 */
[----:B------:R-:W-:-:S02]  /*10c50*/  IMAD R168, R251, R175, R168 ;  /* 0x000000affba87224 */ /* 0x000fc400078e02a8 */
[--C-:B------:R-:W-:Y:S01]  /*10c60*/  @!P6 IMAD.IADD R165, R165, 0x1, -R251.reuse ;  /* 0x00000001a5a5e824 */ /* 0x100fe200078e0afb */
[----:B------:R1:W-:Y:S01]  /*10c70*/  STL [R1+0x2c0], R10 ;  /* 0x0002c00a01007387 */ /* 0x0003e20000100800 */
[----:B------:R-:W-:Y:S01]  /*10c80*/  @!P5 IMAD.IADD R181, R181, 0x1, -R251 ;  /* 0x00000001b5b5d824 */ /* 0x000fe200078e0afb */
[----:B------:R-:W-:Y:S01]  /*10c90*/  ISETP.GT.U32.AND P5, PT, R251, R168, PT ;  /* 0x000000a8fb00720c */ /* 0x000fe20003fa4070 */
[----:B------:R-:W-:Y:S01]  /*10ca0*/  IMAD.HI.U32 R177, R95, R176, RZ ;  /* 0x000000b05fb17227 */ /* 0x000fe200078e00ff */
[----:B------:R-:W-:-:S03]  /*10cb0*/  ISETP.GT.U32.AND P6, PT, R251, R165, PT ;  /* 0x000000a5fb00720c */ /* 0x000fc60003fc4070 */
[--C-:B------:R-:W-:Y:S01]  /*10cc0*/  @!P0 IMAD.IADD R182, R182, 0x1, -R251.reuse ;  /* 0x00000001b6b68824 */ /* 0x100fe200078e0afb */
[----:B------:R-:W-:Y:S01]  /*10cd0*/  ISETP.GE.AND P0, PT, R12, RZ, PT ;  /* 0x000000ff0c00720c */ /* 0x000fe20003f06270 */
[----:B------:R-:W-:Y:S01]  /*10ce0*/  @!P4 IMAD.IADD R166, R166, 0x1, -R251 ;  /* 0x00000001a6a6c824 */ /* 0x000fe200078e0afb */
[----:B------:R-:W-:Y:S01]  /*10cf0*/  ISETP.GE.AND P4, PT, R17, RZ, PT ;  /* 0x000000ff1100720c */ /* 0x000fe20003f86270 */
[----:B------:R-:W-:Y:S01]  /*10d00*/  IMAD.MOV R159, RZ, RZ, -R177 ;  /* 0x000000ffff9f7224 */ /* 0x000fe200078e0ab1 */
[C---:B-1----:R-:W-:Y:S01]  /*10d10*/  IADD3 R10, R248.reuse, 0x156, RZ ;  /* 0x00000156f80a7810 */ /* 0x042fe20007ffe0ff */
[----:B------:R-:W-:Y:S01]  /*10d20*/  IMAD.MOV.U32 R12, RZ, RZ, R181 ;  /* 0x000000ffff0c7224 */ /* 0x000fe200078e00b5 */
[----:B------:R-:W-:Y:S01]  /*10d30*/  IADD3 R17, R248, 0x159, RZ ;  /* 0x00000159f8117810 */ /* 0x000fe20007ffe0ff */
[----:B------:R-:W-:Y:S01]  /*10d40*/  IMAD R159, R251, R159, R176 ;  /* 0x0000009ffb9f7224 */ /* 0x000fe200078e02b0 */
[----:B------:R-:W-:Y:S01]  /*10d50*/  IABS R176, R16 ;  /* 0x0000001000b07213 */ /* 0x000fe20000000000 */
[--C-:B------:R-:W-:Y:S01]  /*10d60*/  @!P5 IMAD.IADD R168, R168, 0x1, -R251.reuse ;  /* 0x00000001a8a8d824 */ /* 0x100fe200078e0afb */
[----:B------:R-:W-:Y:S01]  /*10d70*/  ISETP.GE.AND P5, PT, R9, RZ, PT ;  /* 0x000000ff0900720c */ /* 0x000fe20003fa6270 */
[----:B------:R-:W-:Y:S01]  /*10d80*/  @!P6 IMAD.IADD R165, R165, 0x1, -R251 ;  /* 0x00000001a5a5e824 */ /* 0x000fe200078e0afb */
[----:B------:R-:W-:Y:S01]  /*10d90*/  ISETP.GT.U32.AND P6, PT, R251, R159, PT ;  /* 0x0000009ffb00720c */ /* 0x000fe20003fc4070 */
[----:B------:R-:W-:Y:S01]  /*10da0*/  IMAD.MOV.U32 R9, RZ, RZ, R166 ;  /* 0x000000ffff097224 */ /* 0x000fe200078e00a6 */
[----:B------:R-:W-:Y:S01]  /*10db0*/  STL [R1+0x254c], R10 ;  /* 0x00254c0a01007387 */ /* 0x000fe20000100800 */
[----:B------:R-:W-:Y:S01]  /*10dc0*/  IMAD.HI.U32 R175, R95, R174, RZ ;  /* 0x000000ae5faf7227 */ /* 0x000fe200078e00ff */
[----:B------:R-:W-:-:S02]  /*10dd0*/  IABS R177, R33 ;  /* 0x0000002100b17213 */ /* 0x000fc40000000000 */
[----:B------:R1:W-:Y:S01]  /*10de0*/  STL [R1+0x2c4], R29 ;  /* 0x0002c41d01007387 */ /* 0x0003e20000100800 */
[----:B------:R-:W-:Y:S01]  /*10df0*/  @!P4 IMAD.MOV R12, RZ, RZ, -R12 ;  /* 0x000000ffff0cc224 */ /* 0x000fe200078e0a0c */
[----:B------:R-:W-:Y:S01]  /*10e00*/  ISETP.GT.U32.AND P4, PT, R251, R182, PT ;  /* 0x000000b6fb00720c */ /* 0x000fe20003f84070 */
[----:B------:R-:W-:Y:S01]  /*10e10*/  @!P0 IMAD.MOV R9, RZ, RZ, -R9 ;  /* 0x000000ffff098224 */ /* 0x000fe200078e0a09 */
[----:B------:R-:W-:Y:S01]  /*10e20*/  STL [R1+0x2554], R30 ;  /* 0x0025541e01007387 */ /* 0x000fe20000100800 */
[----:B------:R-:W-:Y:S01]  /*10e30*/  IMAD.MOV R175, RZ, RZ, -R175 ;  /* 0x000000ffffaf7224 */ /* 0x000fe200078e0aaf */
[----:B------:R-:W-:Y:S01]  /*10e40*/  IABS R166, R17 ;  /* 0x0000001100a67213 */ /* 0x000fe20000000000 */
[----:B------:R-:W-:Y:S01]  /*10e50*/  @!P6 IMAD.IADD R159, R159, 0x1, -R251 ;  /* 0x000000019f9fe824 */ /* 0x000fe200078e0afb */
[----:B------:R2:W-:Y:S01]  /*10e60*/  STL [R1+0x2b0], R12 ;  /* 0x0002b00c01007387 */ /* 0x0005e20000100800 */
[C---:B------:R-:W-:Y:S01]  /*10e70*/  IMAD R160, R251.reuse, R175, R174 ;  /* 0x000000affba07224 */ /* 0x040fe200078e02ae */
[----:B------:R-:W-:Y:S01]  /*10e80*/  ISETP.GT.U32.AND P6, PT, R251, R168, PT ;  /* 0x000000a8fb00720c */ /* 0x000fe20003fc4070 */
[----:B------:R-:W-:Y:S01]  /*10e90*/  IMAD.HI.U32 R174, R95, R173, RZ ;  /* 0x000000ad5fae7227 */ /* 0x000fe200078e00ff */
[----:B------:R3:W-:Y:S01]  /*10ea0*/  STL [R1+0x2ac], R9 ;  /* 0x0002ac0901007387 */ /* 0x0007e20000100800 */
[----:B------:R-:W-:-:S02]  /*10eb0*/  ISETP.GT.U32.AND P0, PT, R251, R159, PT ;  /* 0x0000009ffb00720c */ /* 0x000fc40003f04070 */
[----:B------:R-:W-:Y:S01]  /*10ec0*/  IMAD.HI.U32 R167, R95, R195, RZ ;  /* 0x000000c35fa77227 */ /* 0x000fe200078e00ff */
[C---:B-1----:R-:W-:Y:S02]  /*10ed0*/  IADD3 R29, R248.reuse, 0x158, RZ ;  /* 0x00000158f81d7810 */ /* 0x042fe40007ffe0ff */
[----:B--2---:R-:W-:Y:S01]  /*10ee0*/  IADD3 R12, R248, 0x15a, RZ ;  /* 0x0000015af80c7810 */ /* 0x004fe20007ffe0ff */
[----:B------:R-:W-:Y:S02]  /*10ef0*/  IMAD.MOV R174, RZ, RZ, -R174 ;  /* 0x000000ffffae7224 */ /* 0x000fe400078e0aae */
[----:B------:R-:W-:Y:S01]  /*10f00*/  @!P4 IMAD.IADD R182, R182, 0x1, -R251 ;  /* 0x00000001b6b6c824 */ /* 0x000fe200078e0afb */
[----:B------:R-:W-:Y:S01]  /*10f10*/  ISETP.GE.AND P4, PT, R37, RZ, PT ;  /* 0x000000ff2500720c */ /* 0x000fe20003f86270 */
[----:B---3--:R-:W-:Y:S01]  /*10f20*/  IMAD.MOV.U32 R9, RZ, RZ, R165 ;  /* 0x000000ffff097224 */ /* 0x008fe200078e00a5 */
[----:B------:R-:W-:Y:S01]  /*10f30*/  IABS R165, R29 ;  /* 0x0000001d00a57213 */ /* 0x000fe20000000000 */
[----:B------:R-:W-:-:S02]  /*10f40*/  IMAD.MOV R172, RZ, RZ, -R167 ;  /* 0x000000ffffac7224 */ /* 0x000fc400078e0aa7 */
[----:B------:R-:W-:Y:S01]  /*10f50*/  @!P5 IMAD.MOV R9, RZ, RZ, -R9 ;  /* 0x000000ffff09d224 */ /* 0x000fe200078e0a09 */
[C---:B------:R-:W-:Y:S01]  /*10f60*/  ISETP.GT.U32.AND P5, PT, R251.reuse, R160, PT ;  /* 0x000000a0fb00720c */ /* 0x040fe20003fa4070 */
[C---:B------:R-:W-:Y:S01]  /*10f70*/  IMAD R167, R251.reuse, R174, R173 ;  /* 0x000000aefba77224 */ /* 0x040fe200078e02ad */
[----:B------:R-:W-:Y:S01]  /*10f80*/  IABS R174, R5 ;  /* 0x0000000500ae7213 */ /* 0x000fe20000000000 */
[----:B------:R-:W-:Y:S01]  /*10f90*/  @!P6 IMAD.IADD R168, R168, 0x1, -R251 ;  /* 0x00000001a8a8e824 */ /* 0x000fe200078e0afb */
[----:B------:R1:W-:Y:S01]  /*10fa0*/  STL [R1+0x2a4], R9 ;  /* 0x0002a40901007387 */ /* 0x0003e20000100800 */
[C---:B------:R-:W-:Y:S01]  /*10fb0*/  IMAD R195, R251.reuse, R172, R195 ;  /* 0x000000acfbc37224 */ /* 0x040fe200078e02c3 */
[----:B------:R-:W-:Y:S01]  /*10fc0*/  ISETP.GT.U32.AND P6, PT, R251, R167, PT ;  /* 0x000000a7fb00720c */ /* 0x000fe20003fc4070 */
[--C-:B------:R-:W-:Y:S01]  /*10fd0*/  @!P0 IMAD.IADD R159, R159, 0x1, -R251.reuse ;  /* 0x000000019f9f8824 */ /* 0x100fe200078e0afb */
[----:B------:R-:W-:Y:S01]  /*10fe0*/  IABS R172, R34 ;  /* 0x0000002200ac7213 */ /* 0x000fe20000000000 */
[----:B------:R-:W-:Y:S01]  /*10ff0*/  IMAD.HI.U32 R171, R95, R194, RZ ;  /* 0x000000c25fab7227 */ /* 0x000fe200078e00ff */
[----:B------:R-:W-:Y:S01]  /*11000*/  ISETP.GE.AND P0, PT, R36, RZ, PT ;  /* 0x000000ff2400720c */ /* 0x000fe20003f06270 */
[----:B------:R-:W-:Y:S01]  /*11010*/  STL [R1+0x253c], R29 ;  /* 0x00253c1d01007387 */ /* 0x000fe20000100800 */
[----:B------:R-:W-:Y:S01]  /*11020*/  IABS R173, R25 ;  /* 0x0000001900ad7213 */ /* 0x000fe20000000000 */
[----:B------:R-:W-:Y:S01]  /*11030*/  @!P5 IMAD.IADD R160, R160, 0x1, -R251 ;  /* 0x00000001a0a0d824 */ /* 0x000fe200078e0afb */
[----:B------:R-:W-:Y:S01]  /*11040*/  ISETP.GE.AND P5, PT, R20, RZ, PT ;  /* 0x000000ff1400720c */ /* 0x000fe20003fa6270 */
[----:B------:R-:W-:Y:S01]  /*11050*/  IMAD.MOV.U32 R20, RZ, RZ, R182 ;  /* 0x000000ffff147224 */ /* 0x000fe200078e00b6 */
[----:B-1----:R-:W-:Y:S01]  /*11060*/  IADD3 R9, R248, 0x15b, RZ ;  /* 0x0000015bf8097810 */ /* 0x002fe20007ffe0ff */
[----:B------:R-:W-:Y:S01]  /*11070*/  IMAD.MOV.U32 R161, RZ, RZ, R172 ;  /* 0x000000ffffa17224 */ /* 0x000fe200078e00ac */
[----:B------:R-:W-:Y:S01]  /*11080*/  STL [R1+0x2544], R17 ;  /* 0x0025441101007387 */ /* 0x000fe20000100800 */
[----:B------:R-:W-:Y:S01]  /*11090*/  @!P4 IMAD.MOV R20, RZ, RZ, -R20 ;  /* 0x000000ffff14c224 */ /* 0x000fe200078e0a14 */
[----:B------:R-:W-:Y:S01]  /*110a0*/  ISETP.GT.U32.AND P4, PT, R251, R160, PT ;  /* 0x000000a0fb00720c */ /* 0x000fe20003f84070 */
[----:B------:R-:W-:Y:S01]  /*110b0*/  IMAD.MOV R171, RZ, RZ, -R171 ;  /* 0x000000ffffab7224 */ /* 0x000fe200078e0aab */
[----:B------:R-:W-:Y:S01]  /*110c0*/  STL [R1+0x2548], R12 ;  /* 0x0025480c01007387 */ /* 0x000fe20000100800 */
[----:B------:R-:W-:Y:S01]  /*110d0*/  IMAD.HI.U32 R172, R95, R161, RZ ;  /* 0x000000a15fac7227 */ /* 0x000fe200078e00ff */
[----:B------:R-:W-:-:S02]  /*110e0*/  IABS R181, R9 ;  /* 0x0000000900b57213 */ /* 0x000fc40000000000 */
[----:B------:R-:W-:Y:S01]  /*110f0*/  STL [R1+0x2550], R9 ;  /* 0x0025500901007387 */ /* 0x000fe20000100800 */
[--C-:B------:R-:W-:Y:S02]  /*11100*/  @!P6 IMAD.IADD R167, R167, 0x1, -R251.reuse ;  /* 0x00000001a7a7e824 */ /* 0x100fe400078e0afb */
[C---:B------:R-:W-:Y:S01]  /*11110*/  IMAD R194, R251.reuse, R171, R194 ;  /* 0x000000abfbc27224 */ /* 0x040fe200078e02c2 */
[----:B------:R1:W-:Y:S01]  /*11120*/  STL [R1+0x290], R20 ;  /* 0x0002901401007387 */ /* 0x0003e20000100800 */
[----:B------:R-:W-:Y:S01]  /*11130*/  IMAD.MOV R172, RZ, RZ, -R172 ;  /* 0x000000ffffac7224 */ /* 0x000fe200078e0aac */
[C---:B------:R-:W-:Y:S01]  /*11140*/  ISETP.GT.U32.AND P6, PT, R251.reuse, R167, PT ;  /* 0x000000a7fb00720c */ /* 0x040fe20003fc4070 */
[----:B------:R-:W-:Y:S01]  /*11150*/  @!P4 IMAD.IADD R160, R160, 0x1, -R251 ;  /* 0x00000001a0a0c824 */ /* 0x000fe200078e0afb */
[C---:B------:R-:W-:Y:S01]  /*11160*/  ISETP.GT.U32.AND P4, PT, R251.reuse, R194, PT ;  /* 0x000000c2fb00720c */ /* 0x040fe20003f84070 */
[----:B------:R-:W-:Y:S02]  /*11170*/  IMAD R161, R251, R172, R161 ;  /* 0x000000acfba17224 */ /* 0x000fe400078e02a1 */
[----:B------:R-:W-:-:S02]  /*11180*/  @!P5 IMAD.MOV R159, RZ, RZ, -R159 ;  /* 0x000000ffff9fd224 */ /* 0x000fc400078e0a9f */
[----:B------:R-:W-:Y:S01]  /*11190*/  IMAD.HI.U32 R170, R95, R180, RZ ;  /* 0x000000b45faa7227 */ /* 0x000fe200078e00ff */
[----:B------:R-:W-:-:S03]  /*111a0*/  ISETP.GT.U32.AND P5, PT, R251, R161, PT ;  /* 0x000000a1fb00720c */ /* 0x000fc60003fa4070 */
[----:B-1----:R-:W-:Y:S02]  /*111b0*/  IMAD.MOV.U32 R20, RZ, RZ, R168 ;  /* 0x000000ffff147224 */ /* 0x002fe400078e00a8 */
[--C-:B------:R-:W-:Y:S01]  /*111c0*/  @!P6 IMAD.IADD R167, R167, 0x1, -R251.reuse ;  /* 0x00000001a7a7e824 */ /* 0x100fe200078e0afb */
[----:B------:R-:W-:Y:S01]  /*111d0*/  ISETP.GE.AND P6, PT, R14, RZ, PT ;  /* 0x000000ff0e00720c */ /* 0x000fe20003fc6270 */
[----:B------:R-:W-:Y:S01]  /*111e0*/  @!P0 IMAD.MOV R20, RZ, RZ, -R20 ;  /* 0x000000ffff148224 */ /* 0x000fe200078e0a14 */
[----:B------:R-:W-:Y:S01]  /*111f0*/  ISETP.GT.U32.AND P0, PT, R251, R195, PT ;  /* 0x000000c3fb00720c */ /* 0x000fe20003f04070 */
[--C-:B------:R-:W-:Y:S01]  /*11200*/  @!P4 IMAD.IADD R194, R194, 0x1, -R251.reuse ;  /* 0x00000001c2c2c824 */ /* 0x100fe200078e0afb */
[----:B------:R-:W-:Y:S01]  /*11210*/  IADD3 R14, R248, 0x15d, RZ ;  /* 0x0000015df80e7810 */ /* 0x000fe20007ffe0ff */
[----:B------:R-:W-:Y:S01]  /*11220*/  IMAD.MOV R170, RZ, RZ, -R170 ;  /* 0x000000ffffaa7224 */ /* 0x000fe200078e0aaa */
[----:B------:R1:W-:Y:S01]  /*11230*/  STL [R1+0x28c], R20 ;  /* 0x00028c1401007387 */ /* 0x0003e20000100800 */
[----:B------:R-:W-:Y:S01]  /*11240*/  @!P5 IMAD.IADD R161, R161, 0x1, -R251 ;  /* 0x00000001a1a1d824 */ /* 0x000fe200078e0afb */
[C---:B------:R-:W-:Y:S01]  /*11250*/  ISETP.GT.U32.AND P4, PT, R251.reuse, R194, PT ;  /* 0x000000c2fb00720c */ /* 0x040fe20003f84070 */
[----:B------:R-:W-:Y:S01]  /*11260*/  IMAD R180, R251, R170, R180 ;  /* 0x000000aafbb47224 */ /* 0x000fe200078e02b4 */
[----:B------:R-:W-:Y:S01]  /*11270*/  STL.64 [R1+0x2d80], R158 ;  /* 0x002d809e01007387 */ /* 0x000fe20000100a00 */
[----:B------:R-:W-:-:S04]  /*11280*/  IMAD.HI.U32 R163, R95, R176, RZ ;  /* 0x000000b05fa37227 */ /* 0x000fc800078e00ff */
[----:B------:R-:W-:Y:S01]  /*11290*/  @!P0 IMAD.IADD R195, R195, 0x1, -R251 ;  /* 0x00000001c3c38824 */ /* 0x000fe200078e0afb */
[----:B------:R-:W-:Y:S01]  /*112a0*/  ISETP.GE.AND P0, PT, R0, RZ, PT ;  /* 0x000000ff0000720c */ /* 0x000fe20003f06270 */
[----:B------:R-:W-:Y:S01]  /*112b0*/  IMAD.MOV.U32 R0, RZ, RZ, R167 ;  /* 0x000000ffff007224 */ /* 0x000fe200078e00a7 */
[----:B-1----:R-:W-:Y:S01]  /*112c0*/  IADD3 R20, R248, 0x15c, RZ ;  /* 0x0000015cf8147810 */ /* 0x002fe20007ffe0ff */
[----:B------:R-:W-:Y:S01]  /*112d0*/  @!P6 IMAD.MOV R160, RZ, RZ, -R160 ;  /* 0x000000ffffa0e224 */ /* 0x000fe200078e0aa0 */
[C---:B------:R-:W-:Y:S01]  /*112e0*/  ISETP.GT.U32.AND P5, PT, R251.reuse, R195, PT ;  /* 0x000000c3fb00720c */ /* 0x040fe20003fa4070 */
[----:B------:R-:W-:Y:S01]  /*112f0*/  IMAD.MOV R163, RZ, RZ, -R163 ;  /* 0x000000ffffa37224 */ /* 0x000fe200078e0aa3 */
[C---:B------:R-:W-:Y:S01]  /*11300*/  ISETP.GT.U32.AND P6, PT, R251.reuse, R161, PT ;  /* 0x000000a1fb00720c */ /* 0x040fe20003fc4070 */
[----:B------:R-:W-:Y:S01]  /*11310*/  @!P4 IMAD.IADD R194, R194, 0x1, -R251 ;  /* 0x00000001c2c2c824 */ /* 0x000fe200078e0afb */
[----:B------:R-:W-:Y:S01]  /*11320*/  ISETP.GE.AND P4, PT, R34, RZ, PT ;  /* 0x000000ff2200720c */ /* 0x000fe20003f86270 */
[----:B------:R-:W-:Y:S01]  /*11330*/  IMAD R176, R251, R163, R176 ;  /* 0x000000a3fbb07224 */ /* 0x000fe200078e02b0 */
[----:B------:R-:W-:Y:S01]  /*11340*/  STL [R1+0x2528], R20 ;  /* 0x0025281401007387 */ /* 0x000fe20000100800 */
[----:B------:R-:W-:Y:S01]  /*11350*/  IMAD.HI.U32 R163, R95, R179, RZ ;  /* 0x000000b35fa37227 */ /* 0x000fe200078e00ff */
[----:B------:R-:W-:-:S03]  /*11360*/  IABS R167, R14 ;  /* 0x0000000e00a77213 */ /* 0x000fc60000000000 */
[----:B------:R-:W-:Y:S01]  /*11370*/  @!P0 IMAD.MOV R0, RZ, RZ, -R0 ;  /* 0x000000ffff008224 */ /* 0x000fe200078e0a00 */
[----:B------:R-:W-:Y:S01]  /*11380*/  ISETP.GT.U32.AND P0, PT, R251, R180, PT ;  /* 0x000000b4fb00720c */ /* 0x000fe20003f04070 */
[--C-:B------:R-:W-:Y:S01]  /*11390*/  @!P5 IMAD.IADD R195, R195, 0x1, -R251.reuse ;  /* 0x00000001c3c3d824 */ /* 0x100fe200078e0afb */
[----:B------:R-:W-:Y:S01]  /*113a0*/  ISETP.GE.AND P5, PT, R35, RZ, PT ;  /* 0x000000ff2300720c */ /* 0x000fe20003fa6270 */
[----:B------:R-:W-:Y:S01]  /*113b0*/  @!P6 IMAD.IADD R161, R161, 0x1, -R251 ;  /* 0x00000001a1a1e824 */ /* 0x000fe200078e0afb */
[----:B------:R-:W-:Y:S01]  /*113c0*/  ISETP.GT.U32.AND P6, PT, R251, R176, PT ;  /* 0x000000b0fb00720c */ /* 0x000fe20003fc4070 */
[----:B------:R-:W-:Y:S01]  /*113d0*/  IMAD.MOV R163, RZ, RZ, -R163 ;  /* 0x000000ffffa37224 */ /* 0x000fe200078e0aa3 */
[----:B------:R1:W-:Y:S01]  /*113e0*/  STL [R1+0x288], R0 ;  /* 0x0002880001007387 */ /* 0x0003e20000100800 */
[----:B------:R-:W-:-:S03]  /*113f0*/  IMAD.HI.U32 R170, R95, R162, RZ ;  /* 0x000000a25faa7227 */ /* 0x000fc600078e00ff */
[----:B------:R-:W-:Y:S01]  /*11400*/  STL [R1+0x2530], R14 ;  /* 0x0025300e01007387 */ /* 0x000fe20000100800 */
[C---:B------:R-:W-:Y:S02]  /*11410*/  IMAD R179, R251.reuse, R163, R179 ;  /* 0x000000a3fbb37224 */ /* 0x040fe400078e02b3 */
[----:B------:R-:W-:Y:S01]  /*11420*/  @!P0 IMAD.IADD R180, R180, 0x1, -R251 ;  /* 0x00000001b4b48824 */ /* 0x000fe200078e0afb */
[----:B------:R-:W-:Y:S01]  /*11430*/  ISETP.GE.AND P0, PT, R28, RZ, PT ;  /* 0x000000ff1c00720c */ /* 0x000fe20003f06270 */
[----:B------:R-:W-:Y:S01]  /*11440*/  IMAD.MOV.U32 R28, RZ, RZ, R195 ;  /* 0x000000ffff1c7224 */ /* 0x000fe200078e00c3 */
[----:B-1----:R-:W-:Y:S01]  /*11450*/  IADD3 R0, R248, 0x15e, RZ ;  /* 0x0000015ef8007810 */ /* 0x002fe20007ffe0ff */
[----:B------:R-:W-:Y:S02]  /*11460*/  @!P4 IMAD.MOV R161, RZ, RZ, -R161 ;  /* 0x000000ffffa1c224 */ /* 0x000fe400078e0aa1 */
[----:B------:R-:W-:Y:S01]  /*11470*/  @!P5 IMAD.MOV R28, RZ, RZ, -R28 ;  /* 0x000000ffff1cd224 */ /* 0x000fe200078e0a1c */
[C---:B------:R-:W-:Y:S01]  /*11480*/  ISETP.GT.U32.AND P5, PT, R251.reuse, R179, PT ;  /* 0x000000b3fb00720c */ /* 0x040fe20003fa4070 */
[----:B------:R-:W-:Y:S01]  /*11490*/  IMAD.MOV R170, RZ, RZ, -R170 ;  /* 0x000000ffffaa7224 */ /* 0x000fe200078e0aaa */
[----:B------:R-:W-:Y:S01]  /*114a0*/  STL [R1+0x2534], R0 ;  /* 0x0025340001007387 */ /* 0x000fe20000100800 */
[----:B------:R-:W-:Y:S01]  /*114b0*/  @!P6 IMAD.IADD R176, R176, 0x1, -R251 ;  /* 0x00000001b0b0e824 */ /* 0x000fe200078e0afb */
[C---:B------:R-:W-:Y:S01]  /*114c0*/  ISETP.GT.U32.AND P6, PT, R251.reuse, R180, PT ;  /* 0x000000b4fb00720c */ /* 0x040fe20003fc4070 */
[----:B------:R-:W-:Y:S01]  /*114d0*/  IMAD R162, R251, R170, R162 ;  /* 0x000000aafba27224 */ /* 0x000fe200078e02a2 */
[----:B------:R-:W-:Y:S01]  /*114e0*/  STL.64 [R1+0x2d88], R160 ;  /* 0x002d88a001007387 */ /* 0x000fe20000100a00 */
[----:B------:R-:W-:Y:S01]  /*114f0*/  IMAD.HI.U32 R171, R95, R178, RZ ;  /* 0x000000b25fab7227 */ /* 0x000fe200078e00ff */
[----:B------:R-:W-:-:S02]  /*11500*/  ISETP.GT.U32.AND P4, PT, R251, R176, PT ;  /* 0x000000b0fb00720c */ /* 0x000fc40003f84070 */
[----:B------:R1:W-:Y:S01]  /*11510*/  STL [R1+0x284], R28 ;  /* 0x0002841c01007387 */ /* 0x0003e20000100800 */
[----:B------:R-:W-:-:S04]  /*11520*/  IMAD.HI.U32 R170, R95, R177, RZ ;  /* 0x000000b15faa7227 */ /* 0x000fc800078e00ff */
[--C-:B------:R-:W-:Y:S02]  /*11530*/  @!P5 IMAD.IADD R179, R179, 0x1, -R251.reuse ;  /* 0x00000001b3b3d824 */ /* 0x100fe400078e0afb */
[----:B------:R-:W-:Y:S01]  /*11540*/  @!P6 IMAD.IADD R180, R180, 0x1, -R251 ;  /* 0x00000001b4b4e824 */ /* 0x000fe200078e0afb */
[----:B------:R-:W-:Y:S01]  /*11550*/  ISETP.GE.AND P6, PT, R26, RZ, PT ;  /* 0x000000ff1a00720c */ /* 0x000fe20003fc6270 */
[----:B------:R-:W-:Y:S01]  /*11560*/  IMAD.MOV R171, RZ, RZ, -R171 ;  /* 0x000000ffffab7224 */ /* 0x000fe200078e0aab */
[C---:B------:R-:W-:Y:S01]  /*11570*/  ISETP.GT.U32.AND P5, PT, R251.reuse, R179, PT ;  /* 0x000000b3fb00720c */ /* 0x040fe20003fa4070 */
[----:B-1----:R-:W-:Y:S01]  /*11580*/  IMAD.MOV.U32 R28, RZ, RZ, R194 ;  /* 0x000000ffff1c7224 */ /* 0x002fe200078e00c2 */
[----:B------:R-:W-:Y:S01]  /*11590*/  IADD3 R26, R248, 0x160, RZ ;  /* 0x00000160f81a7810 */ /* 0x000fe20007ffe0ff */
[----:B------:R-:W-:Y:S02]  /*115a0*/  IMAD.MOV R170, RZ, RZ, -R170 ;  /* 0x000000ffffaa7224 */ /* 0x000fe400078e0aaa */
[----:B------:R-:W-:Y:S01]  /*115b0*/  @!P0 IMAD.MOV R28, RZ, RZ, -R28 ;  /* 0x000000ffff1c8224 */ /* 0x000fe200078e0a1c */
[----:B------:R-:W-:Y:S01]  /*115c0*/  ISETP.GT.U32.AND P0, PT, R251, R162, PT ;  /* 0x000000a2fb00720c */ /* 0x000fe20003f04070 */
[----:B------:R-:W-:Y:S01]  /*115d0*/  @!P4 IMAD.IADD R176, R176, 0x1, -R251 ;  /* 0x00000001b0b0c824 */ /* 0x000fe200078e0afb */
[----:B------:R-:W-:Y:S01]  /*115e0*/  ISETP.GE.AND P4, PT, R16, RZ, PT ;  /* 0x000000ff1000720c */ /* 0x000fe20003f86270 */
[----:B------:R-:W-:Y:S01]  /*115f0*/  IMAD.HI.U32 R163, R95, R174, RZ ;  /* 0x000000ae5fa37227 */ /* 0x000fe200078e00ff */
[----:B------:R1:W-:Y:S01]  /*11600*/  STL [R1+0x280], R28 ;  /* 0x0002801c01007387 */ /* 0x0003e20000100800 */
[----:B------:R-:W-:-:S02]  /*11610*/  IADD3 R16, R248, 0x161, RZ ;  /* 0x00000161f8107810 */ /* 0x000fc40007ffe0ff */
[C---:B------:R-:W-:Y:S02]  /*11620*/  IMAD R178, R251.reuse, R171, R178 ;  /* 0x000000abfbb27224 */ /* 0x040fe400078e02b2 */
[C---:B------:R-:W-:Y:S02]  /*11630*/  IMAD R177, R251.reuse, R170, R177 ;  /* 0x000000aafbb17224 */ /* 0x040fe400078e02b1 */
[----:B------:R-:W-:Y:S02]  /*11640*/  IMAD.MOV.U32 R35, RZ, RZ, R180 ;  /* 0x000000ffff237224 */ /* 0x000fe400078e00b4 */
[----:B------:R-:W-:Y:S01]  /*11650*/  @!P0 IMAD.IADD R162, R162, 0x1, -R251 ;  /* 0x00000001a2a28824 */ /* 0x000fe200078e0afb */
[C---:B-1----:R-:W-:Y:S01]  /*11660*/  IADD3 R28, R248.reuse, 0x15f, RZ ;  /* 0x0000015ff81c7810 */ /* 0x042fe20007ffe0ff */
[----:B------:R-:W-:Y:S02]  /*11670*/  IMAD.MOV R163, RZ, RZ, -R163 ;  /* 0x000000ffffa37224 */ /* 0x000fe400078e0aa3 */
[----:B------:R-:W-:Y:S01]  /*11680*/  @!P6 IMAD.MOV R35, RZ, RZ, -R35 ;  /* 0x000000ffff23e224 */ /* 0x000fe200078e0a23 */
[----:B------:R-:W-:Y:S01]  /*11690*/  ISETP.GT.U32.AND P0, PT, R251, R162, PT ;  /* 0x000000a2fb00720c */ /* 0x000fe20003f04070 */
[----:B------:R-:W-:Y:S01]  /*116a0*/  @!P5 IMAD.IADD R179, R179, 0x1, -R251 ;  /* 0x00000001b3b3d824 */ /* 0x000fe200078e0afb */
[C---:B------:R-:W-:Y:S01]  /*116b0*/  ISETP.GT.U32.AND P6, PT, R251.reuse, R178, PT ;  /* 0x000000b2fb00720c */ /* 0x040fe20003fc4070 */
[----:B------:R-:W-:Y:S01]  /*116c0*/  IMAD.MOV.U32 R34, RZ, RZ, R176 ;  /* 0x000000ffff227224 */ /* 0x000fe200078e00b0 */
[C---:B------:R-:W-:Y:S01]  /*116d0*/  ISETP.GT.U32.AND P5, PT, R251.reuse, R177, PT ;  /* 0x000000b1fb00720c */ /* 0x040fe20003fa4070 */
[----:B------:R-:W-:Y:S01]  /*116e0*/  IMAD R174, R251, R163, R174 ;  /* 0x000000a3fbae7224 */ /* 0x000fe200078e02ae */
[----:B------:R-:W-:Y:S01]  /*116f0*/  STL [R1+0x2518], R28 ;  /* 0x0025181c01007387 */ /* 0x000fe20000100800 */
        /* <DEDUP_REMOVED lines=10> */
[----:B------:R-:W-:Y:S01]  /*117a0*/  STL [R1+0x2524], R16 ;  /* 0x0025241001007387 */ /* 0x000fe20000100800 */
[----:B------:R-:W-:Y:S01]  /*117b0*/  IMAD.MOV.U32 R8, RZ, RZ, R179 ;  /* 0x000000ffff087224 */ /* 0x000fe200078e00b3 */
[----:B------:R-:W-:Y:S01]  /*117c0*/  IABS R163, R23 ;  /* 0x0000001700a37213 */ /* 0x000fe20000000000 */
[----:B------:R-:W-:Y:S01]  /*117d0*/  IMAD.MOV R175, RZ, RZ, -R175 ;  /* 0x000000ffffaf7224 */ /* 0x000fe200078e0aaf */
[C---:B------:R-:W-:Y:S01]  /*117e0*/  ISETP.GT.U32.AND P5, PT, R251.reuse, R177, PT ;  /* 0x000000b1fb00720c */ /* 0x040fe20003fa4070 */
[----:B------:R-:W-:Y:S01]  /*117f0*/  @!P4 IMAD.MOV R8, RZ, RZ, -R8 ;  /* 0x000000ffff08c224 */ /* 0x000fe200078e0a08 */
[----:B------:R-:W-:Y:S01]  /*11800*/  ISETP.GT.U32.AND P4, PT, R251, R178, PT ;  /* 0x000000b2fb00720c */ /* 0x000fe20003f84070 */
[----:B------:R-:W-:Y:S01]  /*11810*/  IMAD.HI.U32 R172, R95, R193, RZ ;  /* 0x000000c15fac7227 */ /* 0x000fe200078e00ff */
[----:B------:R-:W-:Y:S01]  /*11820*/  STL [R1+0x274], R35 ;  /* 0x0002742301007387 */ /* 0x000fe20000100800 */
[----:B------:R-:W-:-:S02]  /*11830*/  IABS R180, R28 ;  /* 0x0000001c00b47213 */ /* 0x000fc40000000000 */
[----:B------:R-:W-:Y:S01]  /*11840*/  @!P0 IMAD.IADD R174, R174, 0x1, -R251 ;  /* 0x00000001aeae8824 */ /* 0x000fe200078e0afb */
[----:B------:R-:W-:Y:S01]  /*11850*/  STL [R1+0x27c], R34 ;  /* 0x00027c2201007387 */ /* 0x000fe20000100800 */
[C---:B------:R-:W-:Y:S01]  /*11860*/  IMAD R173, R251.reuse, R175, R173 ;  /* 0x000000affbad7224 */ /* 0x040fe200078e02ad */
[----:B------:R-:W-:Y:S01]  /*11870*/  IABS R175, R19 ;  /* 0x0000001300af7213 */ /* 0x000fe20000000000 */
[----:B------:R-:W-:Y:S01]  /*11880*/  IMAD.MOV R172, RZ, RZ, -R172 ;  /* 0x000000ffffac7224 */ /* 0x000fe200078e0aac */
[C---:B------:R-:W-:Y:S01]  /*11890*/  ISETP.GT.U32.AND P0, PT, R251.reuse, R174, PT ;  /* 0x000000aefb00720c */ /* 0x040fe20003f04070 */
[----:B------:R-:W-:Y:S01]  /*118a0*/  @!P6 IMAD.MOV R162, RZ, RZ, -R162 ;  /* 0x000000ffffa2e224 */ /* 0x000fe200078e0aa2 */
[C---:B------:R-:W-:Y:S01]  /*118b0*/  ISETP.GT.U32.AND P6, PT, R251.reuse, R173, PT ;  /* 0x000000adfb00720c */ /* 0x040fe20003fc4070 */
[----:B------:R-:W-:Y:S01]  /*118c0*/  IMAD R193, R251, R172, R193 ;  /* 0x000000acfbc17224 */ /* 0x000fe200078e02c1 */
[----:B------:R1:W-:Y:S01]  /*118d0*/  STL [R1+0x278], R8 ;  /* 0x0002780801007387 */ /* 0x0003e20000100800 */
[--C-:B------:R-:W-:Y:S01]  /*118e0*/  @!P5 IMAD.IADD R177, R177, 0x1, -R251.reuse ;  /* 0x00000001b1b1d824 */ /* 0x100fe200078e0afb */
[----:B------:R-:W-:Y:S01]  /*118f0*/  ISETP.GE.AND P5, PT, R6, RZ, PT ;  /* 0x000000ff0600720c */ /* 0x000fe20003fa6270 */
[----:B------:R-:W-:Y:S01]  /*11900*/  @!P4 IMAD.IADD R178, R178, 0x1, -R251 ;  /* 0x00000001b2b2c824 */ /* 0x000fe200078e0afb */
[----:B------:R-:W-:Y:S01]  /*11910*/  ISETP.GT.U32.AND P4, PT, R251, R193, PT ;  /* 0x000000c1fb00720c */ /* 0x000fe20003f84070 */
[----:B------:R-:W-:Y:S01]  /*11920*/  STL [R1+0x2508], R15 ;  /* 0x0025080f01007387 */ /* 0x000fe20000100800 */
[----:B------:R-:W-:Y:S01]  /*11930*/  IADD3 R6, R248, 0x164, RZ ;  /* 0x00000164f8067810 */ /* 0x000fe20007ffe0ff */
[----:B------:R-:W-:Y:S01]  /*11940*/  IMAD.HI.U32 R171, R95, R163, RZ ;  /* 0x000000a35fab7227 */ /* 0x000fe200078e00ff */
[----:B------:R-:W-:-:S02]  /*11950*/  IABS R172, R22 ;  /* 0x0000001600ac7213 */ /* 0x000fc40000000000 */
[----:B-1----:R-:W-:Y:S01]  /*11960*/  IADD3 R8, R248, 0x163, RZ ;  /* 0x00000163f8087810 */ /* 0x002fe20007ffe0ff */
[--C-:B------:R-:W-:Y:S01]  /*11970*/  @!P0 IMAD.IADD R174, R174, 0x1, -R251.reuse ;  /* 0x00000001aeae8824 */ /* 0x100fe200078e0afb */
[----:B------:R-:W-:Y:S01]  /*11980*/  ISETP.GE.AND P0, PT, R33, RZ, PT ;  /* 0x000000ff2100720c */ /* 0x000fe20003f06270 */
[--C-:B------:R-:W-:Y:S01]  /*11990*/  @!P6 IMAD.IADD R173, R173, 0x1, -R251.reuse ;  /* 0x00000001adade824 */ /* 0x100fe200078e0afb */
[----:B------:R-:W-:Y:S01]  /*119a0*/  ISETP.GE.AND P6, PT, R5, RZ, PT ;  /* 0x000000ff0500720c */ /* 0x000fe20003fc6270 */
[----:B------:R-:W-:Y:S01]  /*119b0*/  IMAD.MOV.U32 R33, RZ, RZ, R178 ;  /* 0x000000ffff217224 */ /* 0x000fe200078e00b2 */
[----:B------:R-:W-:Y:S01]  /*119c0*/  IADD3 R5, R248, 0x165, RZ ;  /* 0x00000165f8057810 */ /* 0x000fe20007ffe0ff */
[----:B------:R-:W-:Y:S01]  /*119d0*/  STL [R1+0x250c], R8 ;  /* 0x00250c0801007387 */ /* 0x000fe20000100800 */
[----:B------:R-:W-:Y:S01]  /*119e0*/  @!P4 IMAD.IADD R193, R193, 0x1, -R251 ;  /* 0x00000001c1c1c824 */ /* 0x000fe200078e0afb */
[----:B------:R-:W-:Y:S01]  /*119f0*/  IABS R176, R16 ;  /* 0x0000001000b07213 */ /* 0x000fe20000000000 */
[----:B------:R-:W-:Y:S01]  /*11a00*/  @!P5 IMAD.MOV R33, RZ, RZ, -R33 ;  /* 0x000000ffff21d224 */ /* 0x000fe200078e0a21 */
[----:B------:R-:W-:Y:S01]  /*11a10*/  STL [R1+0x2510], R6 ;  /* 0x0025100601007387 */ /* 0x000fe20000100800 */
[----:B------:R-:W-:Y:S01]  /*11a20*/  ISETP.GT.U32.AND P5, PT, R251, R173, PT ;  /* 0x000000adfb00720c */ /* 0x000fe20003fa4070 */
[----:B------:R-:W-:Y:S01]  /*11a30*/  IMAD.HI.U32 R170, R95, R189, RZ ;  /* 0x000000bd5faa7227 */ /* 0x000fe200078e00ff */
[----:B------:R-:W-:Y:S01]  /*11a40*/  ISETP.GT.U32.AND P4, PT, R251, R193, PT ;  /* 0x000000c1fb00720c */ /* 0x000fe20003f84070 */
[----:B------:R-:W-:Y:S02]  /*11a50*/  STL [R1+0x2514], R5 ;  /* 0x0025140501007387 */ /* 0x000fe40000100800 */
[----:B------:R-:W-:-:S02]  /*11a60*/  IMAD.MOV R171, RZ, RZ, -R171 ;  /* 0x000000ffffab7224 */ /* 0x000fc400078e0aab */
[----:B------:R1:W-:Y:S01]  /*11a70*/  STL [R1+0x260], R33 ;  /* 0x0002602101007387 */ /* 0x0003e20000100800 */
[----:B------:R-:W-:-:S04]  /*11a80*/  IMAD.HI.U32 R196, R95, R172, RZ ;  /* 0x000000ac5fc47227 */ /* 0x000fc800078e00ff */
[----:B------:R-:W-:Y:S02]  /*11a90*/  IMAD.MOV R170, RZ, RZ, -R170 ;  /* 0x000000ffffaa7224 */ /* 0x000fe400078e0aaa */
[----:B------:R-:W-:Y:S01]  /*11aa0*/  IMAD R163, R251, R171, R163 ;  /* 0x000000abfba37224 */ /* 0x000fe200078e02a3 */
[----:B------:R-:W-:Y:S01]  /*11ab0*/  IABS R171, R18 ;  /* 0x0000001200ab7213 */ /* 0x000fe20000000000 */
[----:B------:R-:W-:Y:S01]  /*11ac0*/  IMAD.MOV.U32 R34, RZ, RZ, R177 ;  /* 0x000000ffff227224 */ /* 0x000fe200078e00b1 */
[----:B------:R-:W-:Y:S01]  /*11ad0*/  IABS R177, R6 ;  /* 0x0000000600b17213 */ /* 0x000fe20000000000 */
[----:B-1----:R-:W-:Y:S01]  /*11ae0*/  IMAD.MOV.U32 R33, RZ, RZ, R174 ;  /* 0x000000ffff217224 */ /* 0x002fe200078e00ae */
[----:B------:R-:W-:Y:S01]  /*11af0*/  IABS R174, R5 ;  /* 0x0000000500ae7213 */ /* 0x000fe20000000000 */
[----:B------:R-:W-:Y:S02]  /*11b00*/  IMAD.MOV R196, RZ, RZ, -R196 ;  /* 0x000000ffffc47224 */ /* 0x000fe400078e0ac4 */
[----:B------:R-:W-:Y:S01]  /*11b10*/  @!P6 IMAD.MOV R33, RZ, RZ, -R33 ;  /* 0x000000ffff21e224 */ /* 0x000fe200078e0a21 */
[----:B------:R-:W-:Y:S01]  /*11b20*/  ISETP.GE.AND P6, PT, R25, RZ, PT ;  /* 0x000000ff1900720c */ /* 0x000fe20003fc6270 */
[C---:B------:R-:W-:Y:S01]  /*11b30*/  IMAD R189, R251.reuse, R170, R189 ;  /* 0x000000aafbbd7224 */ /* 0x040fe200078e02bd */
[----:B------:R-:W-:Y:S01]  /*11b40*/  IABS R170, R13 ;  /* 0x0000000d00aa7213 */ /* 0x000fe20000000000 */
[----:B------:R-:W-:Y:S01]  /*11b50*/  @!P0 IMAD.MOV R34, RZ, RZ, -R34 ;  /* 0x000000ffff228224 */ /* 0x000fe200078e0a22 */
[C---:B------:R-:W-:Y:S01]  /*11b60*/  ISETP.GT.U32.AND P0, PT, R251.reuse, R163, PT ;  /* 0x000000a3fb00720c */ /* 0x040fe20003f04070 */
[----:B------:R-:W-:-:S02]  /*11b70*/  IMAD R172, R251, R196, R172 ;  /* 0x000000c4fbac7224 */ /* 0x000fc400078e02ac */
[--C-:B------:R-:W-:Y:S01]  /*11b80*/  @!P5 IMAD.IADD R173, R173, 0x1, -R251.reuse ;  /* 0x00000001adadd824 */ /* 0x100fe200078e0afb */
[----:B------:R-:W-:Y:S01]  /*11b90*/  ISETP.GT.U32.AND P5, PT, R251, R189, PT ;  /* 0x000000bdfb00720c */ /* 0x000fe20003fa4070 */
[----:B------:R-:W-:Y:S01]  /*11ba0*/  @!P4 IMAD.IADD R193, R193, 0x1, -R251 ;  /* 0x00000001c1c1c824 */ /* 0x000fe200078e0afb */
[----:B------:R-:W-:Y:S01]  /*11bb0*/  ISETP.GT.U32.AND P4, PT, R251, R172, PT ;  /* 0x000000acfb00720c */ /* 0x000fe20003f84070 */
[----:B------:R-:W-:Y:S01]  /*11bc0*/  IMAD.MOV.U32 R25, RZ, RZ, R173 ;  /* 0x000000ffff197224 */ /* 0x000fe200078e00ad */
[----:B------:R-:W-:Y:S01]  /*11bd0*/  STL [R1+0x264], R34 ;  /* 0x0002642201007387 */ /* 0x000fe20000100800 */
[----:B------:R-:W-:-:S03]  /*11be0*/  IMAD.HI.U32 R191, R95, R175, RZ ;  /* 0x000000af5fbf7227 */ /* 0x000fc600078e00ff */
[----:B------:R-:W-:Y:S01]  /*11bf0*/  STL [R1+0x270], R33 ;  /* 0x0002702101007387 */ /* 0x000fe20000100800 */
[----:B------:R-:W-:Y:S01]  /*11c00*/  @!P6 IMAD.MOV R25, RZ, RZ, -R25 ;  /* 0x000000ffff19e224 */ /* 0x000fe200078e0a19 */
[----:B------:R-:W-:Y:S01]  /*11c10*/  ISETP.GE.AND P6, PT, R24, RZ, PT ;  /* 0x000000ff1800720c */ /* 0x000fe20003fc6270 */
[--C-:B------:R-:W-:Y:S01]  /*11c20*/  @!P0 IMAD.IADD R163, R163, 0x1, -R251.reuse ;  /* 0x00000001a3a38824 */ /* 0x100fe200078e0afb */
[----:B------:R-:W-:Y:S01]  /*11c30*/  IADD3 R24, R248, 0x167, RZ ;  /* 0x00000167f8187810 */ /* 0x000fe20007ffe0ff */
[----:B------:R-:W-:Y:S01]  /*11c40*/  @!P5 IMAD.IADD R189, R189, 0x1, -R251 ;  /* 0x00000001bdbdd824 */ /* 0x000fe200078e0afb */
[----:B------:R-:W-:Y:S01]  /*11c50*/  ISETP.GE.AND P5, PT, R23, RZ, PT ;  /* 0x000000ff1700720c */ /* 0x000fe20003fa6270 */
[----:B------:R-:W-:Y:S01]  /*11c60*/  IMAD.MOV.U32 R23, RZ, RZ, R193 ;  /* 0x000000ffff177224 */ /* 0x000fe200078e00c1 */
[C---:B------:R-:W-:Y:S01]  /*11c70*/  ISETP.GT.U32.AND P0, PT, R251.reuse, R163, PT ;  /* 0x000000a3fb00720c */ /* 0x040fe20003f04070 */
[----:B------:R-:W-:Y:S01]  /*11c80*/  @!P4 IMAD.IADD R172, R172, 0x1, -R251 ;  /* 0x00000001acacc824 */ /* 0x000fe200078e0afb */
[----:B------:R-:W-:Y:S01]  /*11c90*/  ISETP.GT.U32.AND P4, PT, R251, R189, PT ;  /* 0x000000bdfb00720c */ /* 0x000fe20003f84070 */
[----:B------:R-:W-:Y:S01]  /*11ca0*/  IMAD.HI.U32 R190, R95, R171, RZ ;  /* 0x000000ab5fbe7227 */ /* 0x000fe200078e00ff */
[----:B------:R1:W-:Y:S03]  /*11cb0*/  STL [R1+0x26c], R25 ;  /* 0x00026c1901007387 */ /* 0x0003e60000100800 */
[----:B------:R-:W-:-:S02]  /*11cc0*/  IMAD.MOV R191, RZ, RZ, -R191 ;  /* 0x000000ffffbf7224 */ /* 0x000fc400078e0abf */
[----:B------:R-:W-:Y:S01]  /*11cd0*/  @!P6 IMAD.MOV R23, RZ, RZ, -R23 ;  /* 0x000000ffff17e224 */ /* 0x000fe200078e0a17 */
[----:B------:R-:W-:Y:S01]  /*11ce0*/  ISETP.GT.U32.AND P6, PT, R251, R172, PT ;  /* 0x000000acfb00720c */ /* 0x000fe20003fc4070 */
[----:B------:R-:W-:Y:S01]  /*11cf0*/  IMAD.HI.U32 R188, R95, R170, RZ ;  /* 0x000000aa5fbc7227 */ /* 0x000fe200078e00ff */
[----:B-1----:R-:W-:-:S03]  /*11d00*/  IADD3 R25, R248, 0x166, RZ ;  /* 0x00000166f8197810 */ /* 0x002fc60007ffe0ff */
[----:B------:R-:W-:Y:S01]  /*11d10*/  IMAD.MOV R190, RZ, RZ, -R190 ;  /* 0x000000ffffbe7224 */ /* 0x000fe200078e0abe */
[----:B------:R1:W-:Y:S01]  /*11d20*/  STL [R1+0x268], R23 ;  /* 0x0002681701007387 */ /* 0x0003e20000100800 */
[C---:B------:R-:W-:Y:S01]  /*11d30*/  IMAD R175, R251.reuse, R191, R175 ;  /* 0x000000bffbaf7224 */ /* 0x040fe200078e02af */
[----:B------:R-:W-:Y:S01]  /*11d40*/  IABS R191, R7 ;  /* 0x0000000700bf7213 */ /* 0x000fe20000000000 */
[----:B------:R-:W-:Y:S02]  /*11d50*/  IMAD.MOV R188, RZ, RZ, -R188 ;  /* 0x000000ffffbc7224 */ /* 0x000fe400078e0abc */
[----:B------:R-:W-:Y:S02]  /*11d60*/  IMAD R171, R251, R190, R171 ;  /* 0x000000befbab7224 */ /* 0x000fe400078e02ab */
[----:B------:R-:W-:Y:S01]  /*11d70*/  @!P0 IMAD.IADD R163, R163, 0x1, -R251 ;  /* 0x00000001a3a38824 */ /* 0x000fe200078e0afb */
[C---:B------:R-:W-:Y:S01]  /*11d80*/  ISETP.GT.U32.AND P0, PT, R251.reuse, R175, PT ;  /* 0x000000affb00720c */ /* 0x040fe20003f04070 */
[C---:B------:R-:W-:Y:S01]  /*11d90*/  IMAD R170, R251.reuse, R188, R170 ;  /* 0x000000bcfbaa7224 */ /* 0x040fe200078e02aa */
[----:B-1----:R-:W-:Y:S01]  /*11da0*/  IADD3 R23, R248, 0x168, RZ ;  /* 0x00000168f8177810 */ /* 0x002fe20007ffe0ff */
[----:B------:R-:W-:Y:S01]  /*11db0*/  @!P5 IMAD.MOV R163, RZ, RZ, -R163 ;  /* 0x000000ffffa3d224 */ /* 0x000fe200078e0aa3 */
[C---:B------:R-:W-:Y:S01]  /*11dc0*/  ISETP.GT.U32.AND P5, PT, R251.reuse, R171, PT ;  /* 0x000000abfb00720c */ /* 0x040fe20003fa4070 */
[--C-:B------:R-:W-:Y:S01]  /*11dd0*/  @!P6 IMAD.IADD R172, R172, 0x1, -R251.reuse ;  /* 0x00000001acace824 */ /* 0x100fe200078e0afb */
[----:B------:R-:W-:Y:S01]  /*11de0*/  ISETP.GT.U32.AND P6, PT, R251, R170, PT ;  /* 0x000000aafb00720c */ /* 0x000fe20003fc4070 */
[----:B------:R-:W-:Y:S01]  /*11df0*/  @!P4 IMAD.IADD R189, R189, 0x1, -R251 ;  /* 0x00000001bdbdc824 */ /* 0x000fe200078e0afb */
[----:B------:R-:W-:Y:S01]  /*11e00*/  ISETP.GE.AND P4, PT, R32, RZ, PT ;  /* 0x000000ff2000720c */ /* 0x000fe20003f86270 */
[----:B------:R-:W-:Y:S01]  /*11e10*/  IMAD.HI.U32 R169, R95, R192, RZ ;  /* 0x000000c05fa97227 */ /* 0x000fe200078e00ff */
[----:B------:R-:W-:Y:S01]  /*11e20*/  STL.64 [R1+0x2d90], R162 ;  /* 0x002d90a201007387 */ /* 0x000fe20000100a00 */
[----:B------:R-:W-:-:S02]  /*11e30*/  IABS R188, R31 ;  /* 0x0000001f00bc7213 */ /* 0x000fc40000000000 */
[----:B------:R-:W-:Y:S01]  /*11e40*/  @!P0 IMAD.IADD R175, R175, 0x1, -R251 ;  /* 0x00000001afaf8824 */ /* 0x000fe200078e0afb */
[----:B------:R-:W-:Y:S01]  /*11e50*/  ISETP.GE.AND P0, PT, R22, RZ, PT ;  /* 0x000000ff1600720c */ /* 0x000fe20003f06270 */
[----:B------:R-:W-:Y:S01]  /*11e60*/  IMAD.MOV.U32 R22, RZ, RZ, R189 ;  /* 0x000000ffff167224 */ /* 0x000fe200078e00bd */
        /* <DEDUP_REMOVED lines=10> */
[----:B------:R-:W-:Y:S03]  /*11f10*/  STL [R1+0x2504], R23 ;  /* 0x0025041701007387 */ /* 0x000fe60000100800 */
[----:B------:R-:W-:Y:S01]  /*11f20*/  IMAD R192, R251, R169, R192 ;  /* 0x000000a9fbc07224 */ /* 0x000fe200078e02c0 */
[----:B------:R1:W-:Y:S01]  /*11f30*/  STL [R1+0x25c], R22 ;  /* 0x00025c1601007387 */ /* 0x0003e20000100800 */
[----:B------:R-:W-:Y:S01]  /*11f40*/  IMAD.MOV R196, RZ, RZ, -R196 ;  /* 0x000000ffffc47224 */ /* 0x000fe200078e0ac4 */
[----:B------:R-:W-:Y:S01]  /*11f50*/  IABS R169, R4 ;  /* 0x0000000400a97213 */ /* 0x000fe20000000000 */
[----:B------:R-:W-:Y:S01]  /*11f60*/  @!P5 IMAD.IADD R175, R175, 0x1, -R251 ;  /* 0x00000001afafd824 */ /* 0x000fe200078e0afb */
[----:B------:R-:W-:Y:S01]  /*11f70*/  ISETP.GE.AND P5, PT, R19, RZ, PT ;  /* 0x000000ff1300720c */ /* 0x000fe20003fa6270 */
[----:B------:R-:W-:Y:S01]  /*11f80*/  IMAD R191, R251, R196, R191 ;  /* 0x000000c4fbbf7224 */ /* 0x000fe200078e02bf */
[----:B------:R-:W-:Y:S01]  /*11f90*/  IADD3 R19, R248, 0x169, RZ ;  /* 0x00000169f8137810 */ /* 0x000fe20007ffe0ff */
[----:B------:R-:W-:-:S02]  /*11fa0*/  @!P4 IMAD.IADD R171, R171, 0x1, -R251 ;  /* 0x00000001ababc824 */ /* 0x000fc400078e0afb */
[----:B------:R-:W-:Y:S01]  /*11fb0*/  @!P6 IMAD.IADD R170, R170, 0x1, -R251 ;  /* 0x00000001aaaae824 */ /* 0x000fe200078e0afb */
[----:B------:R-:W-:Y:S01]  /*11fc0*/  ISETP.GT.U32.AND P4, PT, R251, R191, PT ;  /* 0x000000bffb00720c */ /* 0x000fe20003f84070 */
[----:B-1----:R-:W-:Y:S01]  /*11fd0*/  IMAD.MOV.U32 R22, RZ, RZ, R172 ;  /* 0x000000ffff167224 */ /* 0x002fe200078e00ac */
[----:B------:R-:W-:Y:S01]  /*11fe0*/  ISETP.GE.AND P6, PT, R18, RZ, PT ;  /* 0x000000ff1200720c */ /* 0x000fe20003fc6270 */
[----:B------:R-:W-:-:S04]  /*11ff0*/  IMAD.HI.U32 R190, R95, R169, RZ ;  /* 0x000000a95fbe7227 */ /* 0x000fc800078e00ff */
[----:B------:R-:W-:Y:S01]  /*12000*/  @!P0 IMAD.MOV R22, RZ, RZ, -R22 ;  /* 0x000000ffff168224 */ /* 0x000fe200078e0a16 */
[----:B------:R-:W-:Y:S01]  /*12010*/  ISETP.GT.U32.AND P0, PT, R251, R192, PT ;  /* 0x000000c0fb00720c */ /* 0x000fe20003f04070 */
[----:B------:R-:W-:Y:S02]  /*12020*/  IMAD.MOV.U32 R18, RZ, RZ, R175 ;  /* 0x000000ffff127224 */ /* 0x000fe400078e00af */
[----:B------:R-:W-:Y:S01]  /*12030*/  IMAD.MOV R190, RZ, RZ, -R190 ;  /* 0x000000ffffbe7224 */ /* 0x000fe200078e0abe */
[----:B------:R1:W-:Y:S01]  /*12040*/  STL [R1+0x258], R22 ;  /* 0x0002581601007387 */ /* 0x0003e20000100800 */
[----:B------:R-:W-:Y:S01]  /*12050*/  @!P5 IMAD.MOV R18, RZ, RZ, -R18 ;  /* 0x000000ffff12d224 */ /* 0x000fe200078e0a12 */
[----:B------:R-:W-:Y:S01]  /*12060*/  ISETP.GE.AND P5, PT, R13, RZ, PT ;  /* 0x000000ff0d00720c */ /* 0x000fe20003fa6270 */
[----:B------:R-:W-:Y:S01]  /*12070*/  IMAD.HI.U32 R187, R95, R188, RZ ;  /* 0x000000bc5fbb7227 */ /* 0x000fe200078e00ff */
[----:B------:R-:W-:Y:S03]  /*12080*/  STL [R1+0x24e4], R19 ;  /* 0x0024e41301007387 */ /* 0x000fe60000100800 */
[C---:B------:R-:W-:Y:S01]  /*12090*/  IMAD R169, R251.reuse, R190, R169 ;  /* 0x000000befba97224 */ /* 0x040fe200078e02a9 */
[----:B------:R2:W-:Y:S01]  /*120a0*/  STL [R1+0x228], R18 ;  /* 0x0002281201007387 */ /* 0x0005e20000100800 */
[----:B------:R-:W-:Y:S01]  /*120b0*/  @!P0 IMAD.IADD R192, R192, 0x1, -R251 ;  /* 0x00000001c0c08824 */ /* 0x000fe200078e0afb */
[----:B------:R-:W-:Y:S01]  /*120c0*/  IABS R190, R3 ;  /* 0x0000000300be7213 */ /* 0x000fe20000000000 */
[----:B------:R-:W-:Y:S01]  /*120d0*/  IMAD.MOV.U32 R13, RZ, RZ, R171 ;  /* 0x000000ffff0d7224 */ /* 0x000fe200078e00ab */
[----:B-1----:R-:W-:Y:S01]  /*120e0*/  IADD3 R22, R248, 0x16a, RZ ;  /* 0x0000016af8167810 */ /* 0x002fe20007ffe0ff */
[----:B------:R-:W-:Y:S01]  /*120f0*/  IMAD.MOV R187, RZ, RZ, -R187 ;  /* 0x000000ffffbb7224 */ /* 0x000fe200078e0abb */
[----:B------:R-:W-:Y:S01]  /*12100*/  ISETP.GT.U32.AND P0, PT, R251, R192, PT ;  /* 0x000000c0fb00720c */ /* 0x000fe20003f04070 */
[----:B------:R-:W-:Y:S01]  /*12110*/  @!P4 IMAD.IADD R191, R191, 0x1, -R251 ;  /* 0x00000001bfbfc824 */ /* 0x000fe200078e0afb */
[----:B------:R-:W-:Y:S01]  /*12120*/  IABS R171, R22 ;  /* 0x0000001600ab7213 */ /* 0x000fe20000000000 */
[----:B------:R-:W-:Y:S01]  /*12130*/  @!P6 IMAD.MOV R13, RZ, RZ, -R13 ;  /* 0x000000ffff0de224 */ /* 0x000fe200078e0a0d */
[C---:B------:R-:W-:Y:S01]  /*12140*/  ISETP.GT.U32.AND P6, PT, R251.reuse, R169, PT ;  /* 0x000000a9fb00720c */ /* 0x040fe20003fc4070 */
[C---:B------:R-:W-:Y:S01]  /*12150*/  IMAD R188, R251.reuse, R187, R188 ;  /* 0x000000bbfbbc7224 */ /* 0x040fe200078e02bc */
[----:B------:R-:W-:Y:S01]  /*12160*/  ISETP.GT.U32.AND P4, PT, R251, R191, PT ;  /* 0x000000bffb00720c */ /* 0x000fe20003f84070 */
[----:B--2---:R-:W-:Y:S01]  /*12170*/  IMAD.MOV.U32 R18, RZ, RZ, R170 ;  /* 0x000000ffff127224 */ /* 0x004fe200078e00aa */
[----:B------:R-:W-:Y:S01]  /*12180*/  STL [R1+0x24e8], R22 ;  /* 0x0024e81601007387 */ /* 0x000fe20000100800 */
[----:B------:R-:W-:-:S02]  /*12190*/  IMAD.MOV.U32 R185, RZ, RZ, R186 ;  /* 0x000000ffffb97224 */ /* 0x000fc400078e00ba */
[----:B------:R-:W-:Y:S01]  /*121a0*/  @!P5 IMAD.MOV R18, RZ, RZ, -R18 ;  /* 0x000000ffff12d224 */ /* 0x000fe200078e0a12 */
[----:B------:R-:W-:Y:S01]  /*121b0*/  ISETP.GT.U32.AND P5, PT, R251, R188, PT ;  /* 0x000000bcfb00720c */ /* 0x000fe20003fa4070 */
[--C-:B------:R-:W-:Y:S01]  /*121c0*/  @!P0 IMAD.IADD R192, R192, 0x1, -R251.reuse ;  /* 0x00000001c0c08824 */ /* 0x100fe200078e0afb */
[----:B------:R-:W-:Y:S01]  /*121d0*/  ISETP.GE.AND P0, PT, R11, RZ, PT ;  /* 0x000000ff0b00720c */ /* 0x000fe20003f06270 */
[----:B------:R-:W-:Y:S01]  /*121e0*/  IMAD.HI.U32 R187, R95, R190, RZ ;  /* 0x000000be5fbb7227 */ /* 0x000fe200078e00ff */
[----:B------:R1:W-:Y:S03]  /*121f0*/  STL [R1+0x250], R13 ;  /* 0x0002500d01007387 */ /* 0x0003e60000100800 */
[--C-:B------:R-:W-:Y:S02]  /*12200*/  @!P6 IMAD.IADD R169, R169, 0x1, -R251.reuse ;  /* 0x00000001a9a9e824 */ /* 0x100fe400078e0afb */
[----:B------:R-:W-:Y:S01]  /*12210*/  @!P4 IMAD.IADD R191, R191, 0x1, -R251 ;  /* 0x00000001bfbfc824 */ /* 0x000fe200078e0afb */
[----:B------:R-:W-:Y:S01]  /*12220*/  ISETP.GE.AND P4, PT, R7, RZ, PT ;  /* 0x000000ff0700720c */ /* 0x000fe20003f86270 */
[----:B------:R-:W-:Y:S01]  /*12230*/  IMAD.HI.U32 R186, R95, R185, RZ ;  /* 0x000000b95fba7227 */ /* 0x000fe200078e00ff */
[----:B------:R-:W-:-:S02]  /*12240*/  ISETP.GT.U32.AND P6, PT, R251, R169, PT ;  /* 0x000000a9fb00720c */ /* 0x000fc40003fc4070 */
[----:B-1----:R-:W-:Y:S01]  /*12250*/  IADD3 R13, R248, 0x16b, RZ ;  /* 0x0000016bf80d7810 */ /* 0x002fe20007ffe0ff */
[----:B------:R-:W-:Y:S02]  /*12260*/  IMAD.MOV R187, RZ, RZ, -R187 ;  /* 0x000000ffffbb7224 */ /* 0x000fe400078e0abb */
[----:B------:R-:W-:Y:S01]  /*12270*/  @!P5 IMAD.IADD R188, R188, 0x1, -R251 ;  /* 0x00000001bcbcd824 */ /* 0x000fe200078e0afb */
[----:B------:R-:W-:Y:S01]  /*12280*/  IABS R175, R13 ;  /* 0x0000000d00af7213 */ /* 0x000fe20000000000 */
[----:B------:R-:W-:Y:S01]  /*12290*/  IMAD.MOV R186, RZ, RZ, -R186 ;  /* 0x000000ffffba7224 */ /* 0x000fe200078e0aba */
[----:B------:R-:W-:Y:S01]  /*122a0*/  STL [R1+0x24ec], R13 ;  /* 0x0024ec0d01007387 */ /* 0x000fe20000100800 */
[C---:B------:R-:W-:Y:S01]  /*122b0*/  IMAD R190, R251.reuse, R187, R190 ;  /* 0x000000bbfbbe7224 */ /* 0x040fe200078e02be */
[C---:B------:R-:W-:Y:S01]  /*122c0*/  ISETP.GT.U32.AND P5, PT, R251.reuse, R188, PT ;  /* 0x000000bcfb00720c */ /* 0x040fe20003fa4070 */
[----:B------:R-:W-:Y:S01]  /*122d0*/  IMAD.MOV.U32 R11, RZ, RZ, R192 ;  /* 0x000000ffff0b7224 */ /* 0x000fe200078e00c0 */
[----:B------:R-:W-:Y:S01]  /*122e0*/  IABS R187, R21 ;  /* 0x0000001500bb7213 */ /* 0x000fe20000000000 */
[----:B------:R-:W-:Y:S01]  /*122f0*/  IMAD R185, R251, R186, R185 ;  /* 0x000000bafbb97224 */ /* 0x000fe200078e02b9 */
[----:B------:R1:W-:Y:S01]  /*12300*/  STL [R1+0x254], R18 ;  /* 0x0002541201007387 */ /* 0x0003e20000100800 */
[----:B------:R-:W-:-:S02]  /*12310*/  IMAD.MOV.U32 R7, RZ, RZ, R191 ;  /* 0x000000ffff077224 */ /* 0x000fc400078e00bf */
[----:B------:R-:W-:Y:S01]  /*12320*/  @!P0 IMAD.MOV R11, RZ, RZ, -R11 ;  /* 0x000000ffff0b8224 */ /* 0x000fe200078e0a0b */
[----:B------:R-:W-:Y:S01]  /*12330*/  ISETP.GT.U32.AND P0, PT, R251, R190, PT ;  /* 0x000000befb00720c */ /* 0x000fe20003f04070 */
[----:B------:R-:W-:Y:S01]  /*12340*/  @!P4 IMAD.MOV R7, RZ, RZ, -R7 ;  /* 0x000000ffff07c224 */ /* 0x000fe200078e0a07 */
[----:B------:R-:W-:Y:S01]  /*12350*/  ISETP.GE.AND P4, PT, R4, RZ, PT ;  /* 0x000000ff0400720c */ /* 0x000fe20003f86270 */
[--C-:B------:R-:W-:Y:S01]  /*12360*/  @!P6 IMAD.IADD R169, R169, 0x1, -R251.reuse ;  /* 0x00000001a9a9e824 */ /* 0x100fe200078e0afb */
[----:B------:R-:W-:Y:S01]  /*12370*/  ISETP.GT.U32.AND P6, PT, R251, R185, PT ;  /* 0x000000b9fb00720c */ /* 0x000fe20003fc4070 */
[----:B------:R-:W-:Y:S01]  /*12380*/  IMAD.HI.U32 R186, R95, R184, RZ ;  /* 0x000000b85fba7227 */ /* 0x000fe200078e00ff */
[----:B------:R2:W-:Y:S01]  /*12390*/  STL [R1+0x240], R11 ;  /* 0x0002400b01007387 */ /* 0x0005e20000100800 */
[----:B------:R-:W-:Y:S02]  /*123a0*/  IADD3 R4, R248, 0x16d, RZ ;  /* 0x0000016df8047810 */ /* 0x000fe40007ffe0ff */
[--C-:B------:R-:W-:Y:S01]  /*123b0*/  @!P5 IMAD.IADD R188, R188, 0x1, -R251.reuse ;  /* 0x00000001bcbcd824 */ /* 0x100fe200078e0afb */
[----:B------:R-:W-:Y:S01]  /*123c0*/  ISETP.GE.AND P5, PT, R31, RZ, PT ;  /* 0x000000ff1f00720c */ /* 0x000fe20003fa6270 */
[----:B------:R-:W-:Y:S01]  /*123d0*/  IMAD.MOV R186, RZ, RZ, -R186 ;  /* 0x000000ffffba7224 */ /* 0x000fe200078e0aba */
[----:B------:R3:W-:Y:S01]  /*123e0*/  STL [R1+0x244], R7 ;  /* 0x0002440701007387 */ /* 0x0007e20000100800 */
[----:B------:R-:W-:Y:S01]  /*123f0*/  @!P0 IMAD.IADD R190, R190, 0x1, -R251 ;  /* 0x00000001bebe8824 */ /* 0x000fe200078e0afb */
[----:B------:R-:W-:Y:S01]  /*12400*/  ISETP.GE.AND P0, PT, R3, RZ, PT ;  /* 0x000000ff0300720c */ /* 0x000fe20003f06270 */
[----:B------:R-:W-:Y:S01]  /*12410*/  IMAD.HI.U32 R183, R95, R187, RZ ;  /* 0x000000bb5fb77227 */ /* 0x000fe200078e00ff */
[----:B-1----:R-:W-:-:S03]  /*12420*/  IADD3 R18, R248, 0x16e, RZ ;  /* 0x0000016ef8127810 */ /* 0x002fc60007ffe0ff */
[----:B--2---:R-:W-:Y:S01]  /*12430*/  IMAD.MOV.U32 R11, RZ, RZ, R169 ;  /* 0x000000ffff0b7224 */ /* 0x004fe200078e00a9 */
[----:B------:R-:W-:Y:S01]  /*12440*/  IABS R169, R4 ;  /* 0x0000000400a97213 */ /* 0x000fe20000000000 */
[C---:B------:R-:W-:Y:S01]  /*12450*/  IMAD R184, R251.reuse, R186, R184 ;  /* 0x000000bafbb87224 */ /* 0x040fe200078e02b8 */
[----:B------:R-:W-:Y:S01]  /*12460*/  IABS R186, R10 ;  /* 0x0000000a00ba7213 */ /* 0x000fe20000000000 */
[----:B------:R-:W-:Y:S01]  /*12470*/  @!P4 IMAD.MOV R11, RZ, RZ, -R11 ;  /* 0x000000ffff0bc224 */ /* 0x000fe200078e0a0b */
[----:B------:R-:W-:Y:S01]  /*12480*/  ISETP.GT.U32.AND P4, PT, R251, R190, PT ;  /* 0x000000befb00720c */ /* 0x000fe20003f84070 */
[----:B------:R-:W-:Y:S01]  /*12490*/  @!P6 IMAD.IADD R185, R185, 0x1, -R251 ;  /* 0x00000001b9b9e824 */ /* 0x000fe200078e0afb */
[----:B---3--:R-:W-:Y:S01]  /*124a0*/  IADD3 R7, R248, 0x16c, RZ ;  /* 0x0000016cf8077810 */ /* 0x008fe20007ffe0ff */
[----:B------:R-:W-:Y:S01]  /*124b0*/  IMAD.MOV R183, RZ, RZ, -R183 ;  /* 0x000000ffffb77224 */ /* 0x000fe200078e0ab7 */
[----:B------:R-:W-:Y:S01]  /*124c0*/  IABS R192, R18 ;  /* 0x0000001200c07213 */ /* 0x000fe20000000000 */
[----:B------:R-:W-:Y:S01]  /*124d0*/  IMAD.MOV.U32 R3, RZ, RZ, R188 ;  /* 0x000000ffff037224 */ /* 0x000fe200078e00bc */
[C---:B------:R-:W-:Y:S01]  /*124e0*/  ISETP.GT.U32.AND P6, PT, R251.reuse, R185, PT ;  /* 0x000000b9fb00720c */ /* 0x040fe20003fc4070 */
[----:B------:R-:W-:Y:S01]  /*124f0*/  IMAD R187, R251, R183, R187 ;  /* 0x000000b7fbbb7224 */ /* 0x000fe200078e02bb */
[----:B------:R-:W-:Y:S01]  /*12500*/  STL [R1+0x24d8], R7 ;  /* 0x0024d80701007387 */ /* 0x000fe20000100800 */
[----:B------:R-:W-:-:S03]  /*12510*/  IMAD.HI.U32 R183, R95, R186, RZ ;  /* 0x000000ba5fb77227 */ /* 0x000fc600078e00ff */
[----:B------:R-:W-:Y:S01]  /*12520*/  STL [R1+0x24dc], R4 ;  /* 0x0024dc0401007387 */ /* 0x000fe20000100800 */
[----:B------:R-:W-:Y:S01]  /*12530*/  @!P5 IMAD.MOV R3, RZ, RZ, -R3 ;  /* 0x000000ffff03d224 */ /* 0x000fe200078e0a03 */
[C---:B------:R-:W-:Y:S01]  /*12540*/  ISETP.GT.U32.AND P5, PT, R251.reuse, R184, PT ;  /* 0x000000b8fb00720c */ /* 0x040fe20003fa4070 */
[----:B------:R-:W-:Y:S01]  /*12550*/  IMAD.MOV R183, RZ, RZ, -R183 ;  /* 0x000000ffffb77224 */ /* 0x000fe200078e0ab7 */
[----:B------:R-:W-:Y:S01]  /*12560*/  STL [R1+0x24e0], R18 ;  /* 0x0024e01201007387 */ /* 0x000fe20000100800 */
[--C-:B------:R-:W-:Y:S01]  /*12570*/  @!P4 IMAD.IADD R190, R190, 0x1, -R251.reuse ;  /* 0x00000001bebec824 */ /* 0x100fe200078e0afb */
[C---:B------:R-:W-:Y:S01]  /*12580*/  ISETP.GT.U32.AND P4, PT, R251.reuse, R187, PT ;  /* 0x000000bbfb00720c */ /* 0x040fe20003f84070 */
[----:B------:R-:W-:Y:S01]  /*12590*/  IMAD R186, R251, R183, R186 ;  /* 0x000000b7fbba7224 */ /* 0x000fe200078e02ba */
[----:B------:R-:W-:Y:S01]  /*125a0*/  IABS R183, R12 ;  /* 0x0000000c00b77213 */ /* 0x000fe20000000000 */
[----:B------:R-:W-:Y:S01]  /*125b0*/  @!P6 IMAD.IADD R185, R185, 0x1, -R251 ;  /* 0x00000001b9b9e824 */ /* 0x000fe200078e0afb */
[----:B------:R1:W-:Y:S01]  /*125c0*/  STL [R1+0x248], R11 ;  /* 0x0002480b01007387 */ /* 0x0003e20000100800 */
[----:B------:R-:W-:Y:S01]  /*125d0*/  IMAD.HI.U32 R196, R95, R164, RZ ;  /* 0x000000a45fc47227 */ /* 0x000fe200078e00ff */
[----:B------:R-:W-:-:S02]  /*125e0*/  ISETP.GT.U32.AND P6, PT, R251, R186, PT ;  /* 0x000000bafb00720c */ /* 0x000fc40003fc4070 */
[----:B------:R2:W-:Y:S01]  /*125f0*/  STL [R1+0x24c], R3 ;  /* 0x00024c0301007387 */ /* 0x0005e20000100800 */
[--C-:B------:R-:W-:Y:S01]  /*12600*/  @!P5 IMAD.IADD R184, R184, 0x1, -R251.reuse ;  /* 0x00000001b8b8d824 */ /* 0x100fe200078e0afb */
[----:B------:R-:W-:Y:S01]  /*12610*/  ISETP.GE.AND P5, PT, R2, RZ, PT ;  /* 0x000000ff0200720c */ /* 0x000fe20003fa6270 */
[----:B------:R-:W-:Y:S02]  /*12620*/  IMAD.MOV R196, RZ, RZ, -R196 ;  /* 0x000000ffffc47224 */ /* 0x000fe400078e0ac4 */
[----:B------:R-:W-:Y:S01]  /*12630*/  IMAD.MOV.U32 R2, RZ, RZ, R190 ;  /* 0x000000ffff027224 */ /* 0x000fe200078e00be */
[C---:B-1----:R-:W-:Y:S01]  /*12640*/  IADD3 R11, R248.reuse, 0x170, RZ ;  /* 0x00000170f80b7810 */ /* 0x042fe20007ffe0ff */
[----:B------:R-:W-:Y:S01]  /*12650*/  @!P4 IMAD.IADD R187, R187, 0x1, -R251 ;  /* 0x00000001bbbbc824 */ /* 0x000fe200078e0afb */
[C---:B------:R-:W-:Y:S01]  /*12660*/  ISETP.GT.U32.AND P4, PT, R251.reuse, R184, PT ;  /* 0x000000b8fb00720c */ /* 0x040fe20003f84070 */
[----:B------:R-:W-:Y:S01]  /*12670*/  IMAD R164, R251, R196, R164 ;  /* 0x000000c4fba47224 */ /* 0x000fe200078e02a4 */
[----:B--2---:R-:W-:Y:S01]  /*12680*/  IADD3 R3, R248, 0x16f, RZ ;  /* 0x0000016ff8037810 */ /* 0x004fe20007ffe0ff */
[----:B------:R-:W-:Y:S01]  /*12690*/  IMAD.HI.U32 R196, R95, R165, RZ ;  /* 0x000000a55fc47227 */ /* 0x000fe200078e00ff */
[----:B------:R-:W-:-:S03]  /*126a0*/  IABS R190, R11 ;  /* 0x0000000b00be7213 */ /* 0x000fc60000000000 */
[----:B------:R-:W-:Y:S01]  /*126b0*/  @!P0 IMAD.MOV R2, RZ, RZ, -R2 ;  /* 0x000000ffff028224 */ /* 0x000fe200078e0a02 */
[C---:B------:R-:W-:Y:S01]  /*126c0*/  ISETP.GT.U32.AND P0, PT, R251.reuse, R187, PT ;  /* 0x000000bbfb00720c */ /* 0x040fe20003f04070 */
[----:B------:R-:W-:Y:S02]  /*126d0*/  @!P6 IMAD.IADD R186, R186, 0x1, -R251 ;  /* 0x00000001babae824 */ /* 0x000fe400078e0afb */
[----:B------:R-:W-:Y:S01]  /*126e0*/  IMAD.MOV.U32 R31, RZ, RZ, R185 ;  /* 0x000000ffff1f7224 */ /* 0x000fe200078e00b9 */
[----:B------:R1:W-:Y:S01]  /*126f0*/  STL [R1+0x238], R2 ;  /* 0x0002380201007387 */ /* 0x0003e20000100800 */
[----:B------:R-:W-:Y:S01]  /*12700*/  IMAD.MOV R196, RZ, RZ, -R196 ;  /* 0x000000ffffc47224 */ /* 0x000fe200078e0ac4 */
[C---:B------:R-:W-:Y:S01]  /*12710*/  ISETP.GT.U32.AND P6, PT, R251.reuse, R186, PT ;  /* 0x000000bafb00720c */ /* 0x040fe20003fc4070 */
[----:B------:R-:W-:Y:S01]  /*12720*/  @!P5 IMAD.MOV R31, RZ, RZ, -R31 ;  /* 0x000000ffff1fd224 */ /* 0x000fe200078e0a1f */
[----:B------:R-:W-:Y:S01]  /*12730*/  ISETP.GT.U32.AND P5, PT, R251, R164, PT ;  /* 0x000000a4fb00720c */ /* 0x000fe20003fa4070 */
[----:B------:R-:W-:Y:S01]  /*12740*/  IMAD.HI.U32 R182, R95, R166, RZ ;  /* 0x000000a65fb67227 */ /* 0x000fe200078e00ff */
[----:B------:R-:W-:Y:S03]  /*12750*/  STL [R1+0x24c0], R3 ;  /* 0x0024c00301007387 */ /* 0x000fe60000100800 */
[C---:B------:R-:W-:Y:S01]  /*12760*/  IMAD R165, R251.reuse, R196, R165 ;  /* 0x000000c4fba57224 */ /* 0x040fe200078e02a5 */
[----:B-1----:R-:W-:Y:S01]  /*12770*/  IADD3 R2, R248, 0x171, RZ ;  /* 0x00000171f8027810 */ /* 0x002fe20007ffe0ff */
[----:B------:R-:W-:Y:S01]  /*12780*/  IMAD.MOV R182, RZ, RZ, -R182 ;  /* 0x000000ffffb67224 */ /* 0x000fe200078e0ab6 */
[----:B------:R-:W-:Y:S01]  /*12790*/  STL [R1+0x24c8], R11 ;  /* 0x0024c80b01007387 */ /* 0x000fe20000100800 */
[--C-:B------:R-:W-:Y:S01]  /*127a0*/  @!P4 IMAD.IADD R184, R184, 0x1, -R251.reuse ;  /* 0x00000001b8b8c824 */ /* 0x100fe200078e0afb */
[C---:B------:R-:W-:Y:S01]  /*127b0*/  ISETP.GT.U32.AND P4, PT, R251.reuse, R165, PT ;  /* 0x000000a5fb00720c */ /* 0x040fe20003f84070 */
[----:B------:R-:W-:Y:S01]  /*127c0*/  IMAD R166, R251, R182, R166 ;  /* 0x000000b6fba67224 */ /* 0x000fe200078e02a6 */
[----:B------:R-:W-:Y:S01]  /*127d0*/  STL [R1+0x24d0], R2 ;  /* 0x0024d00201007387 */ /* 0x000fe20000100800 */
[--C-:B------:R-:W-:Y:S01]  /*127e0*/  @!P0 IMAD.IADD R187, R187, 0x1, -R251.reuse ;  /* 0x00000001bbbb8824 */ /* 0x100fe200078e0afb */
[----:B------:R-:W-:Y:S01]  /*127f0*/  ISETP.GE.AND P0, PT, R27, RZ, PT ;  /* 0x000000ff1b00720c */ /* 0x000fe20003f06270 */
[--C-:B------:R-:W-:Y:S01]  /*12800*/  @!P6 IMAD.IADD R186, R186, 0x1, -R251.reuse ;  /* 0x00000001babae824 */ /* 0x100fe200078e0afb */
[----:B------:R-:W-:Y:S01]  /*12810*/  ISETP.GT.U32.AND P6, PT, R251, R166, PT ;  /* 0x000000a6fb00720c */ /* 0x000fe20003fc4070 */
[----:B------:R-:W-:Y:S01]  /*12820*/  @!P5 IMAD.IADD R164, R164, 0x1, -R251 ;  /* 0x00000001a4a4d824 */ /* 0x000fe200078e0afb */
[----:B------:R-:W-:Y:S01]  /*12830*/  ISETP.GE.AND P5, PT, R21, RZ, PT ;  /* 0x000000ff1500720c */ /* 0x000fe20003fa6270 */
[----:B------:R-:W-:Y:S01]  /*12840*/  IMAD.HI.U32 R168, R95, R183, RZ ;  /* 0x000000b75fa87227 */ /* 0x000fe200078e00ff */
[----:B------:R-:W-:Y:S01]  /*12850*/  STL [R1+0x23c], R31 ;  /* 0x00023c1f01007387 */ /* 0x000fe20000100800 */
[----:B------:R-:W-:-:S02]  /*12860*/  IABS R182, R20 ;  /* 0x0000001400b67213 */ /* 0x000fc40000000000 */
[----:B------:R-:W-:Y:S01]  /*12870*/  IMAD.MOV.U32 R21, RZ, RZ, R184 ;  /* 0x000000ffff157224 */ /* 0x000fe200078e00b8 */
[----:B------:R-:W-:Y:S01]  /*12880*/  IADD3 R27, R248, 0x172, RZ ;  /* 0x00000172f81b7810 */ /* 0x000fe20007ffe0ff */
[----:B------:R-:W-:Y:S02]  /*12890*/  IMAD.MOV R168, RZ, RZ, -R168 ;  /* 0x000000ffffa87224 */ /* 0x000fe400078e0aa8 */
[----:B------:R-:W-:Y:S01]  /*128a0*/  @!P4 IMAD.IADD R165, R165, 0x1, -R251 ;  /* 0x00000001a5a5c824 */ /* 0x000fe200078e0afb */
[----:B------:R-:W-:Y:S01]  /*128b0*/  ISETP.GE.AND P4, PT, R10, RZ, PT ;  /* 0x000000ff0a00720c */ /* 0x000fe20003f86270 */
[----:B------:R-:W-:Y:S02]  /*128c0*/  IMAD.MOV.U32 R10, RZ, RZ, R187 ;  /* 0x000000ffff0a7224 */ /* 0x000fe400078e00bb */
[----:B------:R-:W-:Y:S01]  /*128d0*/  @!P0 IMAD.MOV R21, RZ, RZ, -R21 ;  /* 0x000000ffff158224 */ /* 0x000fe200078e0a15 */
[C---:B------:R-:W-:Y:S01]  /*128e0*/  ISETP.GT.U32.AND P0, PT, R251.reuse, R164, PT ;  /* 0x000000a4fb00720c */ /* 0x040fe20003f04070 */
[----:B------:R-:W-:-:S02]  /*128f0*/  IMAD R183, R251, R168, R183 ;  /* 0x000000a8fbb77224 */ /* 0x000fc400078e02b7 */
[----:B------:R-:W-:Y:S01]  /*12900*/  IMAD.HI.U32 R168, R95, R181, RZ ;  /* 0x000000b55fa87227 */ /* 0x000fe200078e00ff */
[----:B------:R1:W-:Y:S03]  /*12910*/  STL [R1+0x234], R21 ;  /* 0x0002341501007387 */ /* 0x0003e60000100800 */
[--C-:B------:R-:W-:Y:S01]  /*12920*/  @!P6 IMAD.IADD R166, R166, 0x1, -R251.reuse ;  /* 0x00000001a6a6e824 */ /* 0x100fe200078e0afb */
[C---:B------:R-:W-:Y:S01]  /*12930*/  ISETP.GT.U32.AND P6, PT, R251.reuse, R165, PT ;  /* 0x000000a5fb00720c */ /* 0x040fe20003fc4070 */
[----:B------:R-:W-:Y:S02]  /*12940*/  @!P5 IMAD.MOV R10, RZ, RZ, -R10 ;  /* 0x000000ffff0ad224 */ /* 0x000fe400078e0a0a */
[----:B------:R-:W-:Y:S01]  /*12950*/  IMAD.MOV R168, RZ, RZ, -R168 ;  /* 0x000000ffffa87224 */ /* 0x000fe200078e0aa8 */
[C---:B------:R-:W-:Y:S01]  /*12960*/  ISETP.GT.U32.AND P5, PT, R251.reuse, R166, PT ;  /* 0x000000a6fb00720c */ /* 0x040fe20003fa4070 */
[----:B------:R-:W-:Y:S01]  /*12970*/  @!P0 IMAD.IADD R164, R164, 0x1, -R251 ;  /* 0x00000001a4a48824 */ /* 0x000fe200078e0afb */
[----:B------:R2:W-:Y:S01]  /*12980*/  STL [R1+0x230], R10 ;  /* 0x0002300a01007387 */ /* 0x0005e20000100800 */
[----:B------:R-:W-:Y:S01]  /*12990*/  IMAD R181, R251, R168, R181 ;  /* 0x000000a8fbb57224 */ /* 0x000fe200078e02b5 */
[----:B------:R-:W-:Y:S01]  /*129a0*/  IABS R168, R0 ;  /* 0x0000000000a87213 */ /* 0x000fe20000000000 */
[----:B------:R-:W-:Y:S01]  /*129b0*/  IMAD.HI.U32 R196, R95, R182, RZ ;  /* 0x000000b65fc47227 */ /* 0x000fe200078e00ff */
[----:B-1----:R-:W-:-:S02]  /*129c0*/  IADD3 R21, R248, 0x173, RZ ;  /* 0x00000173f8157810 */ /* 0x002fc40007ffe0ff */
[----:B------:R-:W-:Y:S01]  /*129d0*/  ISETP.GT.U32.AND P0, PT, R251, R181, PT ;  /* 0x000000b5fb00720c */ /* 0x000fe20003f04070 */
[----:B------:R-:W-:Y:S01]  /*129e0*/  @!P6 IMAD.IADD R165, R165, 0x1, -R251 ;  /* 0x00000001a5a5e824 */ /* 0x000fe200078e0afb */
[----:B------:R-:W-:Y:S01]  /*129f0*/  ISETP.GE.AND P6, PT, R30, RZ, PT ;  /* 0x000000ff1e00720c */ /* 0x000fe20003fc6270 */
[----:B------:R-:W-:-:S04]  /*12a00*/  IMAD.HI.U32 R195, R95, R167, RZ ;  /* 0x000000a75fc37227 */ /* 0x000fc800078e00ff */
[----:B--2---:R-:W-:Y:S02]  /*12a10*/  IMAD.MOV.U32 R10, RZ, RZ, R186 ;  /* 0x000000ffff0a7224 */ /* 0x004fe400078e00ba */
[--C-:B------:R-:W-:Y:S01]  /*12a20*/  @!P5 IMAD.IADD R166, R166, 0x1, -R251.reuse ;  /* 0x00000001a6a6d824 */ /* 0x100fe200078e0afb */
[----:B------:R-:W-:Y:S01]  /*12a30*/  ISETP.GE.AND P5, PT, R29, RZ, PT ;  /* 0x000000ff1d00720c */ /* 0x000fe20003fa6270 */
[----:B------:R-:W-:Y:S01]  /*12a40*/  @!P4 IMAD.MOV R10, RZ, RZ, -R10 ;  /* 0x000000ffff0ac224 */ /* 0x000fe200078e0a0a */
[----:B------:R-:W-:Y:S01]  /*12a50*/  ISETP.GT.U32.AND P4, PT, R251, R183, PT ;  /* 0x000000b7fb00720c */ /* 0x000fe20003f84070 */
[----:B------:R-:W-:Y:S02]  /*12a60*/  @!P0 IMAD.IADD R181, R181, 0x1, -R251 ;  /* 0x00000001b5b58824 */ /* 0x000fe400078e0afb */
[----:B------:R-:W-:Y:S01]  /*12a70*/  IMAD.MOV R196, RZ, RZ, -R196 ;  /* 0x000000ffffc47224 */ /* 0x000fe200078e0ac4 */
[----:B------:R1:W-:Y:S01]  /*12a80*/  STL [R1+0x22c], R10 ;  /* 0x00022c0a01007387 */ /* 0x0003e20000100800 */
[----:B------:R-:W-:Y:S01]  /*12a90*/  @!P6 IMAD.MOV R164, RZ, RZ, -R164 ;  /* 0x000000ffffa4e224 */ /* 0x000fe200078e0aa4 */
[C---:B------:R-:W-:Y:S01]  /*12aa0*/  ISETP.GT.U32.AND P6, PT, R251.reuse, R181, PT ;  /* 0x000000b5fb00720c */ /* 0x040fe20003fc4070 */
[----:B------:R-:W-:Y:S01]  /*12ab0*/  IMAD.MOV R195, RZ, RZ, -R195 ;  /* 0x000000ffffc37224 */ /* 0x000fe200078e0ac3 */
[----:B------:R-:W-:Y:S01]  /*12ac0*/  STL [R1+0x24b4], R27 ;  /* 0x0024b41b01007387 */ /* 0x000fe20000100800 */
[C---:B------:R-:W-:Y:S01]  /*12ad0*/  IMAD R182, R251.reuse, R196, R182 ;  /* 0x000000c4fbb67224 */ /* 0x040fe200078e02b6 */
[----:B------:R-:W-:Y:S01]  /*12ae0*/  IABS R196, R26 ;  /* 0x0000001a00c47213 */ /* 0x000fe20000000000 */
[----:B------:R-:W-:Y:S01]  /*12af0*/  IMAD R167, R251, R195, R167 ;  /* 0x000000c3fba77224 */ /* 0x000fe200078e02a7 */
[----:B------:R-:W-:Y:S01]  /*12b00*/  STL [R1+0x24b8], R21 ;  /* 0x0024b81501007387 */ /* 0x000fe20000100800 */
[----:B------:R-:W-:Y:S01]  /*12b10*/  @!P4 IMAD.IADD R183, R183, 0x1, -R251 ;  /* 0x00000001b7b7c824 */ /* 0x000fe200078e0afb */
[----:B------:R-:W-:Y:S01]  /*12b20*/  ISETP.GE.AND P4, PT, R17, RZ, PT ;  /* 0x000000ff1100720c */ /* 0x000fe20003f86270 */
[----:B------:R-:W-:Y:S01]  /*12b30*/  @!P5 IMAD.MOV R165, RZ, RZ, -R165 ;  /* 0x000000ffffa5d224 */ /* 0x000fe200078e0aa5 */
[----:B------:R-:W-:Y:S01]  /*12b40*/  ISETP.GT.U32.AND P5, PT, R251, R182, PT ;  /* 0x000000b6fb00720c */ /* 0x000fe20003fa4070 */
[----:B------:R-:W-:Y:S01]  /*12b50*/  IMAD.HI.U32 R194, R95, R168, RZ ;  /* 0x000000a85fc27227 */ /* 0x000fe200078e00ff */
[----:B------:R-:W-:-:S02]  /*12b60*/  ISETP.GT.U32.AND P0, PT, R251, R183, PT ;  /* 0x000000b7fb00720c */ /* 0x000fc40003f04070 */
[C---:B-1----:R-:W-:Y:S01]  /*12b70*/  IADD3 R10, R248.reuse, 0x174, RZ ;  /* 0x00000174f80a7810 */ /* 0x042fe20007ffe0ff */
[----:B------:R-:W-:Y:S01]  /*12b80*/  IMAD.MOV R194, RZ, RZ, -R194 ;  /* 0x000000ffffc27224 */ /* 0x000fe200078e0ac2 */
[----:B------:R-:W-:Y:S01]  /*12b90*/  IADD3 R17, R248, 0x175, RZ ;  /* 0x00000175f8117810 */ /* 0x000fe20007ffe0ff */
[--C-:B------:R-:W-:Y:S01]  /*12ba0*/  @!P6 IMAD.IADD R181, R181, 0x1, -R251.reuse ;  /* 0x00000001b5b5e824 */ /* 0x100fe200078e0afb */
[----:B------:R-:W-:Y:S01]  /*12bb0*/  ISETP.GE.AND P6, PT, R12, RZ, PT ;  /* 0x000000ff0c00720c */ /* 0x000fe20003fc6270 */
[C---:B------:R-:W-:Y:S01]  /*12bc0*/  IMAD R168, R251.reuse, R194, R168 ;  /* 0x000000c2fba87224 */ /* 0x040fe200078e02a8 */
[----:B------:R-:W-:Y:S01]  /*12bd0*/  IADD3 R12, R248, 0x176, RZ ;  /* 0x00000176f80c7810 */ /* 0x000fe20007ffe0ff */
[----:B------:R-:W-:Y:S01]  /*12be0*/  @!P4 IMAD.MOV R166, RZ, RZ, -R166 ;  /* 0x000000ffffa6c224 */ /* 0x000fe200078e0aa6 */
[----:B------:R-:W-:Y:S01]  /*12bf0*/  ISETP.GT.U32.AND P4, PT, R251, R167, PT ;  /* 0x000000a7fb00720c */ /* 0x000fe20003f84070 */
[--C-:B------:R-:W-:Y:S01]  /*12c00*/  @!P5 IMAD.IADD R182, R182, 0x1, -R251.reuse ;  /* 0x00000001b6b6d824 */ /* 0x100fe200078e0afb */
[----:B------:R-:W-:Y:S01]  /*12c10*/  ISETP.GE.AND P5, PT, R9, RZ, PT ;  /* 0x000000ff0900720c */ /* 0x000fe20003fa6270 */
[----:B------:R-:W-:Y:S01]  /*12c20*/  @!P0 IMAD.IADD R183, R183, 0x1, -R251 ;  /* 0x00000001b7b78824 */ /* 0x000fe200078e0afb */
[----:B------:R-:W-:Y:S01]  /*12c30*/  ISETP.GT.U32.AND P0, PT, R251, R168, PT ;  /* 0x000000a8fb00720c */ /* 0x000fe20003f04070 */
[----:B------:R-:W-:Y:S01]  /*12c40*/  IMAD.HI.U32 R195, R95, R180, RZ ;  /* 0x000000b45fc37227 */ /* 0x000fe200078e00ff */
[----:B------:R-:W-:Y:S01]  /*12c50*/  STL [R1+0x24bc], R10 ;  /* 0x0024bc0a01007387 */ /* 0x000fe20000100800 */
[----:B------:R-:W-:-:S02]  /*12c60*/  IABS R187, R10 ;  /* 0x0000000a00bb7213 */ /* 0x000fc40000000000 */
[----:B------:R-:W-:Y:S01]  /*12c70*/  IMAD.MOV.U32 R9, RZ, RZ, R183 ;  /* 0x000000ffff097224 */ /* 0x000fe200078e00b7 */
[----:B------:R-:W-:Y:S01]  /*12c80*/  STL.64 [R1+0x2d98], R164 ;  /* 0x002d98a401007387 */ /* 0x000fe20000100a00 */
[----:B------:R-:W-:-:S03]  /*12c90*/  IMAD.HI.U32 R194, R95, R196, RZ ;  /* 0x000000c45fc27227 */ /* 0x000fc600078e00ff */
[----:B------:R-:W-:Y:S01]  /*12ca0*/  STL [R1+0x24a0], R17 ;  /* 0x0024a01101007387 */ /* 0x000fe20000100800 */
[----:B------:R-:W-:Y:S01]  /*12cb0*/  @!P4 IMAD.IADD R167, R167, 0x1, -R251 ;  /* 0x00000001a7a7c824 */ /* 0x000fe200078e0afb */
[C---:B------:R-:W-:Y:S01]  /*12cc0*/  ISETP.GT.U32.AND P4, PT, R251.reuse, R182, PT ;  /* 0x000000b6fb00720c */ /* 0x040fe20003f84070 */
[----:B------:R-:W-:Y:S01]  /*12cd0*/  @!P6 IMAD.MOV R9, RZ, RZ, -R9 ;  /* 0x000000ffff09e224 */ /* 0x000fe200078e0a09 */
[----:B------:R-:W-:Y:S01]  /*12ce0*/  STL [R1+0x24ac], R12 ;  /* 0x0024ac0c01007387 */ /* 0x000fe20000100800 */
[----:B------:R-:W-:Y:S01]  /*12cf0*/  IMAD.MOV R195, RZ, RZ, -R195 ;  /* 0x000000ffffc37224 */ /* 0x000fe200078e0ac3 */
[----:B------:R-:W-:Y:S01]  /*12d00*/  ISETP.GT.U32.AND P6, PT, R251, R167, PT ;  /* 0x000000a7fb00720c */ /* 0x000fe20003fc4070 */
[----:B------:R-:W-:Y:S01]  /*12d10*/  IMAD.HI.U32 R179, R95, R176, RZ ;  /* 0x000000b05fb37227 */ /* 0x000fe200078e00ff */
[----:B------:R1:W-:Y:S03]  /*12d20*/  STL [R1+0x21c], R9 ;  /* 0x00021c0901007387 */ /* 0x0003e60000100800 */
[----:B------:R-:W-:-:S02]  /*12d30*/  IMAD.MOV R194, RZ, RZ, -R194 ;  /* 0x000000ffffc27224 */ /* 0x000fc400078e0ac2 */
[C---:B------:R-:W-:Y:S02]  /*12d40*/  IMAD R180, R251.reuse, R195, R180 ;  /* 0x000000c3fbb47224 */ /* 0x040fe400078e02b4 */
[----:B------:R-:W-:Y:S02]  /*12d50*/  IMAD.MOV R179, RZ, RZ, -R179 ;  /* 0x000000ffffb37224 */ /* 0x000fe400078e0ab3 */
[--C-:B------:R-:W-:Y:S01]  /*12d60*/  @!P0 IMAD.IADD R168, R168, 0x1, -R251.reuse ;  /* 0x00000001a8a88824 */ /* 0x100fe200078e0afb */
[----:B-1----:R-:W-:Y:S01]  /*12d70*/  IADD3 R9, R248, 0x177, RZ ;  /* 0x00000177f8097810 */ /* 0x002fe20007ffe0ff */
[C---:B------:R-:W-:Y:S02]  /*12d80*/  IMAD R196, R251.reuse, R194, R196 ;  /* 0x000000c2fbc47224 */ /* 0x040fe400078e02c4 */
[----:B------:R-:W-:Y:S01]  /*12d90*/  @!P4 IMAD.IADD R182, R182, 0x1, -R251 ;  /* 0x00000001b6b6c824 */ /* 0x000fe200078e0afb */
[C---:B------:R-:W-:Y:S01]  /*12da0*/  ISETP.GT.U32.AND P4, PT, R251.reuse, R180, PT ;  /* 0x000000b4fb00720c */ /* 0x040fe20003f84070 */
[C---:B------:R-:W-:Y:S01]  /*12db0*/  IMAD R176, R251.reuse, R179, R176 ;  /* 0x000000b3fbb07224 */ /* 0x040fe200078e02b0 */
[----:B------:R-:W-:Y:S01]  /*12dc0*/  IABS R179, R15 ;  /* 0x0000000f00b37213 */ /* 0x000fe20000000000 */
[----:B------:R-:W-:Y:S01]  /*12dd0*/  IMAD.MOV.U32 R29, RZ, RZ, R181 ;  /* 0x000000ffff1d7224 */ /* 0x000fe200078e00b5 */
[----:B------:R-:W-:Y:S01]  /*12de0*/  ISETP.GT.U32.AND P0, PT, R251, R168, PT ;  /* 0x000000a8fb00720c */ /* 0x000fe20003f04070 */
[----:B------:R-:W-:Y:S01]  /*12df0*/  @!P6 IMAD.IADD R167, R167, 0x1, -R251 ;  /* 0x00000001a7a7e824 */ /* 0x000fe200078e0afb */
[----:B------:R-:W-:Y:S01]  /*12e00*/  ISETP.GT.U32.AND P6, PT, R251, R196, PT ;  /* 0x000000c4fb00720c */ /* 0x000fe20003fc4070 */
[----:B------:R-:W-:Y:S01]  /*12e10*/  @!P5 IMAD.MOV R29, RZ, RZ, -R29 ;  /* 0x000000ffff1dd224 */ /* 0x000fe200078e0a1d */
[----:B------:R-:W-:Y:S01]  /*12e20*/  ISETP.GE.AND P5, PT, R20, RZ, PT ;  /* 0x000000ff1400720c */ /* 0x000fe20003fa6270 */
[----:B------:R-:W-:Y:S01]  /*12e30*/  IMAD.HI.U32 R178, R95, R179, RZ ;  /* 0x000000b35fb27227 */ /* 0x000fe200078e00ff */
[----:B------:R-:W-:Y:S01]  /*12e40*/  STL [R1+0x24a4], R9 ;  /* 0x0024a40901007387 */ /* 0x000fe20000100800 */
[----:B------:R-:W-:-:S02]  /*12e50*/  IADD3 R20, R248, 0x179, RZ ;  /* 0x00000179f8147810 */ /* 0x000fc40007ffe0ff */
[----:B------:R-:W-:Y:S01]  /*12e60*/  IMAD.MOV R178, RZ, RZ, -R178 ;  /* 0x000000ffffb27224 */ /* 0x000fe200078e0ab2 */
[----:B------:R-:W-:Y:S01]  /*12e70*/  STL [R1+0x224], R29 ;  /* 0x0002241d01007387 */ /* 0x000fe20000100800 */
[----:B------:R-:W-:Y:S01]  /*12e80*/  @!P4 IMAD.IADD R180, R180, 0x1, -R251 ;  /* 0x00000001b4b4c824 */ /* 0x000fe200078e0afb */
[----:B------:R-:W-:Y:S01]  /*12e90*/  ISETP.GE.AND P4, PT, R0, RZ, PT ;  /* 0x000000ff0000720c */ /* 0x000fe20003f86270 */
[----:B------:R-:W-:Y:S01]  /*12ea0*/  IMAD R179, R251, R178, R179 ;  /* 0x000000b2fbb37224 */ /* 0x000fe200078e02b3 */
[----:B------:R-:W-:Y:S01]  /*12eb0*/  IABS R178, R8 ;  /* 0x0000000800b27213 */ /* 0x000fe20000000000 */
[--C-:B------:R-:W-:Y:S01]  /*12ec0*/  @!P0 IMAD.IADD R168, R168, 0x1, -R251.reuse ;  /* 0x00000001a8a88824 */ /* 0x100fe200078e0afb */
[----:B------:R-:W-:Y:S01]  /*12ed0*/  ISETP.GE.AND P0, PT, R14, RZ, PT ;  /* 0x000000ff0e00720c */ /* 0x000fe20003f06270 */
[----:B------:R-:W-:Y:S01]  /*12ee0*/  IMAD.MOV.U32 R0, RZ, RZ, R182 ;  /* 0x000000ffff007224 */ /* 0x000fe200078e00b6 */
[----:B------:R-:W-:Y:S01]  /*12ef0*/  IADD3 R14, R248, 0x17a, RZ ;  /* 0x0000017af80e7810 */ /* 0x000fe20007ffe0ff */
[----:B------:R-:W-:-:S02]  /*12f00*/  @!P6 IMAD.IADD R196, R196, 0x1, -R251 ;  /* 0x00000001c4c4e824 */ /* 0x000fc400078e0afb */
[----:B------:R-:W-:Y:S01]  /*12f10*/  @!P5 IMAD.MOV R0, RZ, RZ, -R0 ;  /* 0x000000ffff00d224 */ /* 0x000fe200078e0a00 */
[----:B------:R-:W-:Y:S01]  /*12f20*/  ISETP.GT.U32.AND P5, PT, R251, R180, PT ;  /* 0x000000b4fb00720c */ /* 0x000fe20003fa4070 */
[----:B------:R-:W-:Y:S01]  /*12f30*/  IMAD.HI.U32 R194, R95, R178, RZ ;  /* 0x000000b25fc27227 */ /* 0x000fe200078e00ff */
[C---:B------:R-:W-:Y:S02]  /*12f40*/  ISETP.GT.U32.AND P6, PT, R251.reuse, R196, PT ;  /* 0x000000c4fb00720c */ /* 0x040fe40003fc4070 */
[----:B------:R1:W-:Y:S01]  /*12f50*/  STL [R1+0x220], R0 ;  /* 0x0002200001007387 */ /* 0x0003e20000100800 */
[----:B------:R-:W-:Y:S02]  /*12f60*/  IMAD.MOV R194, RZ, RZ, -R194 ;  /* 0x000000ffffc27224 */ /* 0x000fe400078e0ac2 */
[----:B------:R-:W-:Y:S01]  /*12f70*/  @!P0 IMAD.MOV R167, RZ, RZ, -R167 ;  /* 0x000000ffffa78224 */ /* 0x000fe200078e0aa7 */
[C---:B------:R-:W-:Y:S01]  /*12f80*/  ISETP.GT.U32.AND P0, PT, R251.reuse, R176, PT ;  /* 0x000000b0fb00720c */ /* 0x040fe20003f04070 */
[----:B------:R-:W-:-:S02]  /*12f90*/  IMAD R178, R251, R194, R178 ;  /* 0x000000c2fbb27224 */ /* 0x000fc400078e02b2 */
[----:B------:R-:W-:Y:S01]  /*12fa0*/  @!P4 IMAD.MOV R168, RZ, RZ, -R168 ;  /* 0x000000ffffa8c224 */ /* 0x000fe200078e0aa8 */
[C---:B------:R-:W-:Y:S01]  /*12fb0*/  ISETP.GT.U32.AND P4, PT, R251.reuse, R179, PT ;  /* 0x000000b3fb00720c */ /* 0x040fe20003f84070 */
[--C-:B------:R-:W-:Y:S01]  /*12fc0*/  @!P5 IMAD.IADD R180, R180, 0x1, -R251.reuse ;  /* 0x00000001b4b4d824 */ /* 0x100fe200078e0afb */
[----:B------:R-:W-:Y:S01]  /*12fd0*/  ISETP.GT.U32.AND P5, PT, R251, R178, PT ;  /* 0x000000b2fb00720c */ /* 0x000fe20003fa4070 */
[--C-:B------:R-:W-:Y:S01]  /*12fe0*/  @!P6 IMAD.IADD R196, R196, 0x1, -R251.reuse ;  /* 0x00000001c4c4e824 */ /* 0x100fe200078e0afb */
[----:B------:R-:W-:Y:S01]  /*12ff0*/  ISETP.GE.AND P6, PT, R28, RZ, PT ;  /* 0x000000ff1c00720c */ /* 0x000fe20003fc6270 */
[----:B------:R-:W-:Y:S01]  /*13000*/  IMAD.HI.U32 R195, R95, R177, RZ ;  /* 0x000000b15fc37227 */ /* 0x000fe200078e00ff */
[----:B-1----:R-:W-:Y:S01]  /*13010*/  IADD3 R0, R248, 0x178, RZ ;  /* 0x00000178f8007810 */ /* 0x002fe20007ffe0ff */
[----:B------:R-:W-:Y:S02]  /*13020*/  STL.64 [R1+0x2da0], R166 ;  /* 0x002da0a601007387 */ /* 0x000fe40000100a00 */
[--C-:B------:R-:W-:Y:S01]  /*13030*/  @!P0 IMAD.IADD R176, R176, 0x1, -R251.reuse ;  /* 0x00000001b0b08824 */ /* 0x100fe200078e0afb */
[----:B------:R-:W-:Y:S01]  /*13040*/  ISETP.GE.AND P0, PT, R26, RZ, PT ;  /* 0x000000ff1a00720c */ /* 0x000fe20003f06270 */
[----:B------:R-:W-:Y:S01]  /*13050*/  IMAD.MOV.U32 R26, RZ, RZ, R180 ;  /* 0x000000ffff1a7224 */ /* 0x000fe200078e00b4 */
[----:B------:R-:W-:Y:S01]  /*13060*/  STL [R1+0x2490], R0 ;  /* 0x0024900001007387 */ /* 0x000fe20000100800 */
[--C-:B------:R-:W-:Y:S01]  /*13070*/  @!P4 IMAD.IADD R179, R179, 0x1, -R251.reuse ;  /* 0x00000001b3b3c824 */ /* 0x100fe200078e0afb */
[----:B------:R-:W-:Y:S01]  /*13080*/  ISETP.GT.U32.AND P4, PT, R251, R176, PT ;  /* 0x000000b0fb00720c */ /* 0x000fe20003f84070 */
[----:B------:R-:W-:Y:S01]  /*13090*/  @!P5 IMAD.IADD R178, R178, 0x1, -R251 ;  /* 0x00000001b2b2d824 */ /* 0x000fe200078e0afb */
[----:B------:R-:W-:Y:S01]  /*130a0*/  STL [R1+0x2498], R20 ;  /* 0x0024981401007387 */ /* 0x000fe20000100800 */
[----:B------:R-:W-:Y:S01]  /*130b0*/  IMAD.HI.U32 R173, R95, R174, RZ ;  /* 0x000000ae5fad7227 */ /* 0x000fe200078e00ff */
[----:B------:R-:W-:-:S02]  /*130c0*/  ISETP.GT.U32.AND P5, PT, R251, R179, PT ;  /* 0x000000b3fb00720c */ /* 0x000fc40003fa4070 */
[----:B------:R-:W-:Y:S01]  /*130d0*/  STL [R1+0x249c], R14 ;  /* 0x00249c0e01007387 */ /* 0x000fe20000100800 */
[----:B------:R-:W-:Y:S01]  /*130e0*/  @!P6 IMAD.MOV R26, RZ, RZ, -R26 ;  /* 0x000000ffff1ae224 */ /* 0x000fe200078e0a1a */
[C---:B------:R-:W-:Y:S01]  /*130f0*/  ISETP.GT.U32.AND P6, PT, R251.reuse, R178, PT ;  /* 0x000000b2fb00720c */ /* 0x040fe20003fc4070 */
[----:B------:R-:W-:Y:S01]  /*13100*/  IMAD.MOV R193, RZ, RZ, -R195 ;  /* 0x000000ffffc17224 */ /* 0x000fe200078e0ac3 */
[----:B------:R-:W-:Y:S01]  /*13110*/  IABS R195, R24 ;  /* 0x0000001800c37213 */ /* 0x000fe20000000000 */
[----:B------:R-:W-:Y:S01]  /*13120*/  IMAD.MOV R173, RZ, RZ, -R173 ;  /* 0x000000ffffad7224 */ /* 0x000fe200078e0aad */
[----:B------:R1:W-:Y:S01]  /*13130*/  STL [R1+0x218], R26 ;  /* 0x0002181a01007387 */ /* 0x0003e20000100800 */
[C---:B------:R-:W-:Y:S01]  /*13140*/  IMAD R177, R251.reuse, R193, R177 ;  /* 0x000000c1fbb17224 */ /* 0x040fe200078e02b1 */
[----:B------:R-:W-:Y:S01]  /*13150*/  IABS R193, R23 ;  /* 0x0000001700c17213 */ /* 0x000fe20000000000 */
[----:B------:R-:W-:Y:S01]  /*13160*/  IMAD R174, R251, R173, R174 ;  /* 0x000000adfbae7224 */ /* 0x000fe200078e02ae */
[----:B------:R-:W-:Y:S01]  /*13170*/  IABS R173, R25 ;  /* 0x0000001900ad7213 */ /* 0x000fe20000000000 */
[----:B------:R-:W-:-:S02]  /*13180*/  @!P5 IMAD.IADD R179, R179, 0x1, -R251 ;  /* 0x00000001b3b3d824 */ /* 0x000fc400078e0afb */
[--C-:B------:R-:W-:Y:S01]  /*13190*/  @!P4 IMAD.IADD R176, R176, 0x1, -R251.reuse ;  /* 0x00000001b0b0c824 */ /* 0x100fe200078e0afb */
[----:B------:R-:W-:Y:S01]  /*131a0*/  ISETP.GT.U32.AND P5, PT, R251, R174, PT ;  /* 0x000000aefb00720c */ /* 0x000fe20003fa4070 */
[----:B------:R-:W-:Y:S01]  /*131b0*/  @!P6 IMAD.IADD R178, R178, 0x1, -R251 ;  /* 0x00000001b2b2e824 */ /* 0x000fe200078e0afb */
[----:B------:R-:W-:Y:S01]  /*131c0*/  ISETP.GE.AND P4, PT, R16, RZ, PT ;  /* 0x000000ff1000720c */ /* 0x000fe20003f86270 */
[----:B-1----:R-:W-:Y:S01]  /*131d0*/  IMAD.MOV.U32 R26, RZ, RZ, R196 ;  /* 0x000000ffff1a7224 */ /* 0x002fe200078e00c4 */
[----:B------:R-:W-:Y:S01]  /*131e0*/  ISETP.GE.AND P6, PT, R15, RZ, PT ;  /* 0x000000ff0f00720c */ /* 0x000fe20003fc6270 */
[----:B------:R-:W-:Y:S01]  /*131f0*/  IMAD.HI.U32 R194, R95, R173, RZ ;  /* 0x000000ad5fc27227 */ /* 0x000fe200078e00ff */
[C---:B------:R-:W-:Y:S02]  /*13200*/  IADD3 R16, R248.reuse, 0x17b, RZ ;  /* 0x0000017bf8107810 */ /* 0x040fe40007ffe0ff */
[----:B------:R-:W-:Y:S01]  /*13210*/  IADD3 R15, R248, 0x17c, RZ ;  /* 0x0000017cf80f7810 */ /* 0x000fe20007ffe0ff */
[----:B------:R-:W-:Y:S01]  /*13220*/  @!P0 IMAD.MOV R26, RZ, RZ, -R26 ;  /* 0x000000ffff1a8224 */ /* 0x000fe200078e0a1a */
[----:B------:R-:W-:Y:S01]  /*13230*/  ISETP.GT.U32.AND P0, PT, R251, R177, PT ;  /* 0x000000b1fb00720c */ /* 0x000fe20003f04070 */
[----:B------:R-:W-:-:S03]  /*13240*/  IMAD.HI.U32 R189, R95, R195, RZ ;  /* 0x000000c35fbd7227 */ /* 0x000fc600078e00ff */
[----:B------:R1:W-:Y:S01]  /*13250*/  STL [R1+0x204], R26 ;  /* 0x0002041a01007387 */ /* 0x0003e20000100800 */
[----:B------:R-:W-:Y:S02]  /*13260*/  @!P5 IMAD.IADD R174, R174, 0x1, -R251 ;  /* 0x00000001aeaed824 */ /* 0x000fe400078e0afb */
[----:B------:R-:W-:Y:S01]  /*13270*/  IMAD.MOV R194, RZ, RZ, -R194 ;  /* 0x000000ffffc27224 */ /* 0x000fe200078e0ac2 */
        /* <DEDUP_REMOVED lines=12> */
[----:B------:R-:W-:Y:S01]  /*13340*/  IMAD.MOV R189, RZ, RZ, -R189 ;  /* 0x000000ffffbd7224 */ /* 0x000fe200078e0abd */
[----:B------:R-:W-:Y:S01]  /*13350*/  STL [R1+0x214], R26 ;  /* 0x0002141a01007387 */ /* 0x000fe20000100800 */
[----:B------:R-:W-:-:S02]  /*13360*/  IMAD R173, R251, R194, R173 ;  /* 0x000000c2fbad7224 */ /* 0x000fc400078e02ad */
[----:B------:R-:W-:Y:S01]  /*13370*/  IMAD.MOV R172, RZ, RZ, -R172 ;  /* 0x000000ffffac7224 */ /* 0x000fe200078e0aac */
[----:B------:R1:W-:Y:S01]  /*13380*/  STL [R1+0x210], R8 ;  /* 0x0002100801007387 */ /* 0x0003e20000100800 */
[C---:B------:R-:W-:Y:S01]  /*13390*/  IMAD R195, R251.reuse, R189, R195 ;  /* 0x000000bdfbc37224 */ /* 0x040fe200078e02c3 */
        /* <DEDUP_REMOVED lines=8> */
[----:B------:R-:W-:-:S03]  /*13420*/  IADD3 R6, R248, 0x17e, RZ ;  /* 0x0000017ef8067810 */ /* 0x000fc60007ffe0ff */
[----:B-1----:R-:W-:Y:S02]  /*13430*/  IMAD.MOV.U32 R8, RZ, RZ, R178 ;  /* 0x000000ffff087224 */ /* 0x002fe400078e00b2 */
[----:B------:R-:W-:Y:S01]  /*13440*/  @!P5 IMAD.IADD R173, R173, 0x1, -R251 ;  /* 0x00000001adadd824 */ /* 0x000fe200078e0afb */
[----:B------:R-:W-:Y:S01]  /*13450*/  ISETP.GE.AND P5, PT, R5, RZ, PT ;  /* 0x000000ff0500720c */ /* 0x000fe20003fa6270 */
[----:B------:R-:W-:Y:S01]  /*13460*/  @!P0 IMAD.MOV R8, RZ, RZ, -R8 ;  /* 0x000000ffff088224 */ /* 0x000fe200078e0a08 */
[----:B------:R-:W-:Y:S01]  /*13470*/  ISETP.GT.U32.AND P0, PT, R251, R195, PT ;  /* 0x000000c3fb00720c */ /* 0x000fe20003f04070 */
[----:B------:R-:W-:Y:S01]  /*13480*/  IMAD.MOV.U32 R5, RZ, RZ, R177 ;  /* 0x000000ffff057224 */ /* 0x000fe200078e00b1 */
[----:B------:R-:W-:Y:S01]  /*13490*/  IABS R177, R6 ;  /* 0x0000000600b17213 */ /* 0x000fe20000000000 */
[----:B------:R-:W-:Y:S01]  /*134a0*/  IMAD.MOV R170, RZ, RZ, -R170 ;  /* 0x000000ffffaa7224 */ /* 0x000fe200078e0aaa */
[----:B------:R1:W-:Y:S01]  /*134b0*/  STL [R1+0x20c], R8 ;  /* 0x00020c0801007387 */ /* 0x0003e20000100800 */
[----:B------:R-:W-:-:S02]  /*134c0*/  @!P4 IMAD.MOV R5, RZ, RZ, -R5 ;  /* 0x000000ffff05c224 */ /* 0x000fc400078e0a05 */
[----:B------:R-:W-:Y:S02]  /*134d0*/  @!P6 IMAD.IADD R193, R193, 0x1, -R251 ;  /* 0x00000001c1c1e824 */ /* 0x000fe400078e0afb */
[----:B------:R-:W-:-:S03]  /*134e0*/  IMAD.HI.U32 R189, R95, R171, RZ ;  /* 0x000000ab5fbd7227 */ /* 0x000fc600078e00ff */
[----:B------:R-:W-:Y:S01]  /*134f0*/  ISETP.GT.U32.AND P6, PT, R251, R193, PT ;  /* 0x000000c1fb00720c */ /* 0x000fe20003fc4070 */
[----:B------:R-:W-:Y:S01]  /*13500*/  @!P0 IMAD.IADD R195, R195, 0x1, -R251 ;  /* 0x00000001c3c38824 */ /* 0x000fe200078e0afb */
[C---:B------:R-:W-:Y:S01]  /*13510*/  ISETP.GT.U32.AND P0, PT, R251.reuse, R173, PT ;  /* 0x000000adfb00720c */ /* 0x040fe20003f04070 */
[C---:B------:R-:W-:Y:S01]  /*13520*/  IMAD R172, R251.reuse, R170, R172 ;  /* 0x000000aafbac7224 */ /* 0x040fe200078e02ac */
[----:B-1----:R-:W-:Y:S01]  /*13530*/  IADD3 R8, R248, 0x17d, RZ ;  /* 0x0000017df8087810 */ /* 0x002fe20007ffe0ff */
[----:B------:R-:W-:Y:S01]  /*13540*/  IMAD.MOV.U32 R26, RZ, RZ, R174 ;  /* 0x000000ffff1a7224 */ /* 0x000fe200078e00ae */
[C---:B------:R-:W-:Y:S01]  /*13550*/  ISETP.GT.U32.AND P4, PT, R251.reuse, R195, PT ;  /* 0x000000c3fb00720c */ /* 0x040fe20003f84070 */
        /* <DEDUP_REMOVED lines=9> */
[----:B------:R-:W-:Y:S01]  /*135f0*/  ISETP.GE.AND P0, PT, R25, RZ, PT ;  /* 0x000000ff1900720c */ /* 0x000fe20003f06270 */
[----:B------:R-:W-:Y:S01]  /*13600*/  IMAD.HI.U32 R170, R95, R175, RZ ;  /* 0x000000af5faa7227 */ /* 0x000fe200078e00ff */
[----:B------:R1:W-:Y:S01]  /*13610*/  STL [R1+0x208], R5 ;  /* 0x0002080501007387 */ /* 0x0003e20000100800 */
[----:B------:R-:W-:-:S02]  /*13620*/  IADD3 R25, R248, 0x180, RZ ;  /* 0x00000180f8197810 */ /* 0x000fc40007ffe0ff */
[--C-:B------:R-:W-:Y:S01]  /*13630*/  @!P4 IMAD.IADD R195, R195, 0x1, -R251.reuse ;  /* 0x00000001c3c3c824 */ /* 0x100fe200078e0afb */
[----:B------:R-:W-:Y:S01]  /*13640*/  ISETP.GT.U32.AND P4, PT, R251, R171, PT ;  /* 0x000000abfb00720c */ /* 0x000fe20003f84070 */
[----:B------:R-:W-:Y:S01]  /*13650*/  @!P5 IMAD.IADD R172, R172, 0x1, -R251 ;  /* 0x00000001acacd824 */ /* 0x000fe200078e0afb */
[----:B------:R-:W-:Y:S01]  /*13660*/  ISETP.GE.AND P5, PT, R23, RZ, PT ;  /* 0x000000ff1700720c */ /* 0x000fe20003fa6270 */
[----:B------:R-:W-:Y:S01]  /*13670*/  IMAD.MOV.U32 R23, RZ, RZ, R173 ;  /* 0x000000ffff177224 */ /* 0x000fe200078e00ad */
[----:B------:R-:W-:Y:S01]  /*13680*/  STL [R1+0x2470], R6 ;  /* 0x0024700601007387 */ /* 0x000fe20000100800 */
[----:B------:R-:W-:Y:S01]  /*13690*/  IMAD.MOV R170, RZ, RZ, -R170 ;  /* 0x000000ffffaa7224 */ /* 0x000fe200078e0aaa */
[----:B-1----:R-:W-:Y:S01]  /*136a0*/  IADD3 R5, R248, 0x17f, RZ ;  /* 0x0000017ff8057810 */ /* 0x002fe20007ffe0ff */
[----:B------:R-:W-:Y:S02]  /*136b0*/  @!P0 IMAD.MOV R23, RZ, RZ, -R23 ;  /* 0x000000ffff178224 */ /* 0x000fe400078e0a17 */
[----:B------:R-:W-:Y:S01]  /*136c0*/  IMAD R175, R251, R170, R175 ;  /* 0x000000aafbaf7224 */ /* 0x000fe200078e02af */
[----:B------:R-:W-:Y:S01]  /*136d0*/  IABS R170, R7 ;  /* 0x0000000700aa7213 */ /* 0x000fe20000000000 */
[----:B------:R-:W-:Y:S01]  /*136e0*/  IMAD.MOV.U32 R24, RZ, RZ, R195 ;  /* 0x000000ffff187224 */ /* 0x000fe200078e00c3 */
[----:B------:R-:W-:Y:S01]  /*136f0*/  STL [R1+0x2474], R5 ;  /* 0x0024740501007387 */ /* 0x000fe20000100800 */
[----:B------:R-:W-:Y:S01]  /*13700*/  @!P4 IMAD.IADD R171, R171, 0x1, -R251 ;  /* 0x00000001ababc824 */ /* 0x000fe200078e0afb */
[C---:B------:R-:W-:Y:S01]  /*13710*/  ISETP.GT.U32.AND P4, PT, R251.reuse, R172, PT ;  /* 0x000000acfb00720c */ /* 0x040fe20003f84070 */
[----:B------:R-:W-:Y:S01]  /*13720*/  @!P6 IMAD.MOV R24, RZ, RZ, -R24 ;  /* 0x000000ffff18e224 */ /* 0x000fe200078e0a18 */
[----:B------:R-:W-:Y:S01]  /*13730*/  STL [R1+0x1cc], R26 ;  /* 0x0001cc1a01007387 */ /* 0x000fe20000100800 */
[----:B------:R-:W-:Y:S01]  /*13740*/  ISETP.GT.U32.AND P6, PT, R251, R175, PT ;  /* 0x000000affb00720c */ /* 0x000fe20003fc4070 */
[----:B------:R-:W-:Y:S01]  /*13750*/  IMAD.HI.U32 R191, R95, R170, RZ ;  /* 0x000000aa5fbf7227 */ /* 0x000fe200078e00ff */
[----:B------:R-:W-:Y:S01]  /*13760*/  ISETP.GT.U32.AND P0, PT, R251, R171, PT ;  /* 0x000000abfb00720c */ /* 0x000fe20003f04070 */
[----:B------:R1:W-:Y:S02]  /*13770*/  STL [R1+0x200], R23 ;  /* 0x0002001701007387 */ /* 0x0003e40000100800 */
[----:B------:R-:W-:-:S02]  /*13780*/  IMAD.HI.U32 R189, R95, R169, RZ ;  /* 0x000000a95fbd7227 */ /* 0x000fc400078e00ff */
[----:B------:R2:W-:Y:S02]  /*13790*/  STL [R1+0x1e0], R24 ;  /* 0x0001e01801007387 */ /* 0x0005e40000100800 */
[----:B------:R-:W-:Y:S02]  /*137a0*/  IMAD.MOV R191, RZ, RZ, -R191 ;  /* 0x000000ffffbf7224 */ /* 0x000fe400078e0abf */
[----:B------:R-:W-:Y:S01]  /*137b0*/  @!P4 IMAD.IADD R172, R172, 0x1, -R251 ;  /* 0x00000001acacc824 */ /* 0x000fe200078e0afb */
[----:B------:R-:W-:Y:S01]  /*137c0*/  ISETP.GE.AND P4, PT, R22, RZ, PT ;  /* 0x000000ff1600720c */ /* 0x000fe20003f86270 */
[----:B-1----:R-:W-:Y:S01]  /*137d0*/  IMAD.MOV.U32 R23, RZ, RZ, R193 ;  /* 0x000000ffff177224 */ /* 0x002fe200078e00c1 */
[----:B------:R-:W-:Y:S01]  /*137e0*/  IABS R193, R25 ;  /* 0x0000001900c17213 */ /* 0x000fe20000000000 */
[----:B------:R-:W-:Y:S02]  /*137f0*/  IMAD.MOV R189, RZ, RZ, -R189 ;  /* 0x000000ffffbd7224 */ /* 0x000fe400078e0abd */
[----:B------:R-:W-:Y:S01]  /*13800*/  @!P5 IMAD.MOV R23, RZ, RZ, -R23 ;  /* 0x000000ffff17d224 */ /* 0x000fe200078e0a17 */
[----:B------:R-:W-:Y:S01]  /*13810*/  ISETP.GE.AND P5, PT, R19, RZ, PT ;  /* 0x000000ff1300720c */ /* 0x000fe20003fa6270 */
[----:B------:R-:W-:Y:S01]  /*13820*/  IMAD R170, R251, R191, R170 ;  /* 0x000000bffbaa7224 */ /* 0x000fe200078e02aa */
[C---:B--2---:R-:W-:Y:S01]  /*13830*/  IADD3 R24, R248.reuse, 0x181, RZ ;  /* 0x00000181f8187810 */ /* 0x044fe20007ffe0ff */
[----:B------:R-:W-:Y:S01]  /*13840*/  IMAD.MOV.U32 R22, RZ, RZ, R172 ;  /* 0x000000ffff167224 */ /* 0x000fe200078e00ac */
[C---:B------:R-:W-:Y:S01]  /*13850*/  IADD3 R19, R248.reuse, 0x182, RZ ;  /* 0x00000182f8137810 */ /* 0x040fe20007ffe0ff */
[----:B------:R-:W-:Y:S01]  /*13860*/  @!P6 IMAD.IADD R175, R175, 0x1, -R251 ;  /* 0x00000001afafe824 */ /* 0x000fe200078e0afb */
[----:B------:R1:W-:Y:S01]  /*13870*/  STL [R1+0x1f4], R23 ;  /* 0x0001f41701007387 */ /* 0x0003e20000100800 */
[----:B------:R-:W-:Y:S01]  /*13880*/  IMAD R169, R251, R189, R169 ;  /* 0x000000bdfba97224 */ /* 0x000fe200078e02a9 */
[----:B------:R-:W-:Y:S01]  /*13890*/  IABS R191, R3 ;  /* 0x0000000300bf7213 */ /* 0x000fe20000000000 */
[--C-:B------:R-:W-:Y:S01]  /*138a0*/  @!P0 IMAD.IADD R171, R171, 0x1, -R251.reuse ;  /* 0x00000001abab8824 */ /* 0x100fe200078e0afb */
[----:B------:R-:W-:Y:S01]  /*138b0*/  ISETP.GT.U32.AND P0, PT, R251, R170, PT ;  /* 0x000000aafb00720c */ /* 0x000fe20003f04070 */
[----:B------:R-:W-:Y:S01]  /*138c0*/  IMAD.HI.U32 R188, R95, R192, RZ ;  /* 0x000000c05fbc7227 */ /* 0x000fe200078e00ff */
[C---:B------:R-:W-:Y:S01]  /*138d0*/  ISETP.GT.U32.AND P6, PT, R251.reuse, R169, PT ;  /* 0x000000a9fb00720c */ /* 0x040fe20003fc4070 */
[----:B------:R-:W-:Y:S01]  /*138e0*/  STL [R1+0x245c], R25 ;  /* 0x00245c1901007387 */ /* 0x000fe20000100800 */
[----:B------:R-:W-:Y:S01]  /*138f0*/  IABS R189, R2 ;  /* 0x0000000200bd7213 */ /* 0x000fe20000000000 */
[----:B------:R-:W-:Y:S01]  /*13900*/  @!P5 IMAD.MOV R22, RZ, RZ, -R22 ;  /* 0x000000ffff16d224 */ /* 0x000fe200078e0a16 */
[----:B------:R-:W-:Y:S01]  /*13910*/  ISETP.GT.U32.AND P5, PT, R251, R175, PT ;  /* 0x000000affb00720c */ /* 0x000fe20003fa4070 */
[----:B------:R-:W-:Y:S01]  /*13920*/  STL [R1+0x2460], R24 ;  /* 0x0024601801007387 */ /* 0x000fe20000100800 */
[----:B------:R-:W-:Y:S01]  /*13930*/  IMAD.MOV R188, RZ, RZ, -R188 ;  /* 0x000000ffffbc7224 */ /* 0x000fe200078e0abc */
[----:B-1----:R-:W-:Y:S01]  /*13940*/  IADD3 R23, R248, 0x185, RZ ;  /* 0x00000185f8177810 */ /* 0x002fe20007ffe0ff */
[----:B------:R-:W-:Y:S01]  /*13950*/  IMAD.HI.U32 R185, R95, R190, RZ ;  /* 0x000000be5fb97227 */ /* 0x000fe200078e00ff */
[----:B------:R-:W-:Y:S03]  /*13960*/  STL [R1+0x2468], R19 ;  /* 0x0024681301007387 */ /* 0x000fe60000100800 */
[----:B------:R-:W-:Y:S01]  /*13970*/  IMAD R192, R251, R188, R192 ;  /* 0x000000bcfbc07224 */ /* 0x000fe200078e02c0 */
[----:B------:R1:W-:Y:S01]  /*13980*/  STL [R1+0x1f8], R22 ;  /* 0x0001f81601007387 */ /* 0x0003e20000100800 */
[----:B------:R-:W-:-:S02]  /*13990*/  @!P0 IMAD.IADD R170, R170, 0x1, -R251 ;  /* 0x00000001aaaa8824 */ /* 0x000fc400078e0afb */
[--C-:B------:R-:W-:Y:S02]  /*139a0*/  @!P6 IMAD.IADD R169, R169, 0x1, -R251.reuse ;  /* 0x00000001a9a9e824 */ /* 0x100fe400078e0afb */
[----:B------:R-:W-:Y:S01]  /*139b0*/  @!P5 IMAD.IADD R175, R175, 0x1, -R251 ;  /* 0x00000001afafd824 */ /* 0x000fe200078e0afb */
[----:B------:R-:W-:Y:S01]  /*139c0*/  ISETP.GT.U32.AND P5, PT, R251, R192, PT ;  /* 0x000000c0fb00720c */ /* 0x000fe20003fa4070 */
[----:B------:R-:W-:Y:S01]  /*139d0*/  IMAD.HI.U32 R188, R95, R191, RZ ;  /* 0x000000bf5fbc7227 */ /* 0x000fe200078e00ff */
[C---:B------:R-:W-:Y:S02]  /*139e0*/  ISETP.GT.U32.AND P0, PT, R251.reuse, R170, PT ;  /* 0x000000aafb00720c */ /* 0x040fe40003f04070 */
[----:B------:R-:W-:Y:S01]  /*139f0*/  ISETP.GT.U32.AND P6, PT, R251, R169, PT ;  /* 0x000000a9fb00720c */ /* 0x000fe20003fc4070 */
[----:B-1----:R-:W-:Y:S02]  /*13a00*/  IMAD.MOV.U32 R22, RZ, RZ, R171 ;  /* 0x000000ffff167224 */ /* 0x002fe400078e00ab */
[----:B------:R-:W-:-:S02]  /*13a10*/  IMAD.MOV R188, RZ, RZ, -R188 ;  /* 0x000000ffffbc7224 */ /* 0x000fc400078e0abc */
[----:B------:R-:W-:Y:S01]  /*13a20*/  @!P4 IMAD.MOV R22, RZ, RZ, -R22 ;  /* 0x000000ffff16c224 */ /* 0x000fe200078e0a16 */
[----:B------:R-:W-:Y:S01]  /*13a30*/  ISETP.GE.AND P4, PT, R13, RZ, PT ;  /* 0x000000ff0d00720c */ /* 0x000fe20003f86270 */
[----:B------:R-:W-:Y:S02]  /*13a40*/  IMAD.MOV.U32 R13, RZ, RZ, R175 ;  /* 0x000000ffff0d7224 */ /* 0x000fe400078e00af */
[----:B------:R-:W-:Y:S01]  /*13a50*/  @!P5 IMAD.IADD R192, R192, 0x1, -R251 ;  /* 0x00000001c0c0d824 */ /* 0x000fe200078e0afb */
[----:B------:R1:W-:Y:S01]  /*13a60*/  STL [R1+0x1fc], R22 ;  /* 0x0001fc1601007387 */ /* 0x0003e20000100800 */
[C---:B------:R-:W-:Y:S01]  /*13a70*/  IMAD R191, R251.reuse, R188, R191 ;  /* 0x000000bcfbbf7224 */ /* 0x040fe200078e02bf */
[----:B------:R-:W-:Y:S01]  /*13a80*/  IABS R188, R21 ;  /* 0x0000001500bc7213 */ /* 0x000fe20000000000 */
[--C-:B------:R-:W-:Y:S01]  /*13a90*/  @!P0 IMAD.IADD R170, R170, 0x1, -R251.reuse ;  /* 0x00000001aaaa8824 */ /* 0x100fe200078e0afb */
[----:B------:R-:W-:Y:S01]  /*13aa0*/  ISETP.GT.U32.AND P5, PT, R251, R192, PT ;  /* 0x000000c0fb00720c */ /* 0x000fe20003fa4070 */
[----:B------:R-:W-:Y:S01]  /*13ab0*/  @!P6 IMAD.IADD R169, R169, 0x1, -R251 ;  /* 0x00000001a9a9e824 */ /* 0x000fe200078e0afb */
[----:B------:R-:W-:Y:S01]  /*13ac0*/  ISETP.GE.AND P0, PT, R4, RZ, PT ;  /* 0x000000ff0400720c */ /* 0x000fe20003f06270 */
[----:B------:R-:W-:Y:S01]  /*13ad0*/  IMAD.MOV.U32 R26, RZ, RZ, R170 ;  /* 0x000000ffff1a7224 */ /* 0x000fe200078e00aa */
[----:B------:R-:W-:Y:S01]  /*13ae0*/  ISETP.GT.U32.AND P6, PT, R251, R191, PT ;  /* 0x000000bffb00720c */ /* 0x000fe20003fc4070 */
[----:B------:R-:W-:Y:S01]  /*13af0*/  @!P4 IMAD.MOV R13, RZ, RZ, -R13 ;  /* 0x000000ffff0dc224 */ /* 0x000fe200078e0a0d */
[----:B------:R-:W-:Y:S01]  /*13b00*/  ISETP.GE.AND P4, PT, R7, RZ, PT ;  /* 0x000000ff0700720c */ /* 0x000fe20003f86270 */
[----:B------:R-:W-:Y:S01]  /*13b10*/  IMAD.HI.U32 R194, R95, R189, RZ ;  /* 0x000000bd5fc27227 */ /* 0x000fe200078e00ff */
[----:B------:R-:W-:-:S02]  /*13b20*/  IADD3 R7, R248, 0x183, RZ ;  /* 0x00000183f8077810 */ /* 0x000fc40007ffe0ff */
[----:B------:R2:W-:Y:S01]  /*13b30*/  STL [R1+0x1f0], R13 ;  /* 0x0001f00d01007387 */ /* 0x0005e20000100800 */
[----:B------:R-:W-:Y:S01]  /*13b40*/  IMAD.MOV R185, RZ, RZ, -R185 ;  /* 0x000000ffffb97224 */ /* 0x000fe200078e0ab9 */
[----:B------:R-:W-:Y:S01]  /*13b50*/  IADD3 R4, R248, 0x184, RZ ;  /* 0x00000184f8047810 */ /* 0x000fe20007ffe0ff */
[----:B------:R-:W-:Y:S01]  /*13b60*/  IMAD.MOV R184, RZ, RZ, -R194 ;  /* 0x000000ffffb87224 */ /* 0x000fe200078e0ac2 */
[----:B------:R-:W-:Y:S01]  /*13b70*/  IABS R194, R27 ;  /* 0x0000001b00c27213 */ /* 0x000fe20000000000 */
[----:B------:R-:W-:Y:S01]  /*13b80*/  @!P5 IMAD.IADD R192, R192, 0x1, -R251 ;  /* 0x00000001c0c0d824 */ /* 0x000fe200078e0afb */
[----:B-1----:R-:W-:Y:S01]  /*13b90*/  IADD3 R22, R248, 0x186, RZ ;  /* 0x00000186f8167810 */ /* 0x002fe20007ffe0ff */
[C---:B------:R-:W-:Y:S01]  /*13ba0*/  IMAD R190, R251.reuse, R185, R190 ;  /* 0x000000b9fbbe7224 */ /* 0x040fe200078e02be */
[----:B------:R-:W-:Y:S01]  /*13bb0*/  STL [R1+0x2448], R7 ;  /* 0x0024480701007387 */ /* 0x000fe20000100800 */
[----:B------:R-:W-:Y:S01]  /*13bc0*/  @!P4 IMAD.MOV R26, RZ, RZ, -R26 ;  /* 0x000000ffff1ac224 */ /* 0x000fe200078e0a1a */
[----:B------:R-:W-:Y:S01]  /*13bd0*/  ISETP.GE.AND P4, PT, R18, RZ, PT ;  /* 0x000000ff1200720c */ /* 0x000fe20003f86270 */
[----:B--2---:R-:W-:Y:S01]  /*13be0*/  IMAD.MOV.U32 R13, RZ, RZ, R169 ;  /* 0x000000ffff0d7224 */ /* 0x004fe200078e00a9 */
[----:B------:R-:W-:Y:S01]  /*13bf0*/  ISETP.GT.U32.AND P5, PT, R251, R190, PT ;  /* 0x000000befb00720c */ /* 0x000fe20003fa4070 */
[----:B------:R-:W-:Y:S01]  /*13c00*/  @!P6 IMAD.IADD R191, R191, 0x1, -R251 ;  /* 0x00000001bfbfe824 */ /* 0x000fe200078e0afb */
[----:B------:R-:W-:Y:S01]  /*13c10*/  STL [R1+0x244c], R4 ;  /* 0x00244c0401007387 */ /* 0x000fe20000100800 */
[----:B------:R-:W-:Y:S01]  /*13c20*/  @!P0 IMAD.MOV R13, RZ, RZ, -R13 ;  /* 0x000000ffff0d8224 */ /* 0x000fe200078e0a0d */
[----:B------:R-:W-:Y:S01]  /*13c30*/  ISETP.GE.AND P0, PT, R3, RZ, PT ;  /* 0x000000ff0300720c */ /* 0x000fe20003f06270 */
[C---:B------:R-:W-:Y:S01]  /*13c40*/  IMAD R189, R251.reuse, R184, R189 ;  /* 0x000000b8fbbd7224 */ /* 0x040fe200078e02bd */
[----:B------:R-:W-:Y:S01]  /*13c50*/  ISETP.GT.U32.AND P6, PT, R251, R191, PT ;  /* 0x000000bffb00720c */ /* 0x000fe20003fc4070 */
        /* <DEDUP_REMOVED lines=10> */
[----:B------:R-:W-:Y:S01]  /*13d00*/  IABS R170, R23 ;  /* 0x0000001700aa7213 */ /* 0x000fe20000000000 */
[----:B------:R-:W-:Y:S01]  /*13d10*/  IMAD R194, R251, R186, R194 ;  /* 0x000000bafbc27224 */ /* 0x000fe200078e02c2 */
[----:B------:R1:W-:Y:S01]  /*13d20*/  STL [R1+0x1e8], R13 ;  /* 0x0001e80d01007387 */ /* 0x0003e20000100800 */
[--C-:B------:R-:W-:Y:S01]  /*13d30*/  @!P6 IMAD.IADD R191, R191, 0x1, -R251.reuse ;  /* 0x00000001bfbfe824 */ /* 0x100fe200078e0afb */
[----:B------:R-:W-:Y:S01]  /*13d40*/  ISETP.GT.U32.AND P5, PT, R251, R190, PT ;  /* 0x000000befb00720c */ /* 0x000fe20003fa4070 */
[----:B------:R-:W-:Y:S01]  /*13d50*/  IMAD.HI.U32 R185, R95, R188, RZ ;  /* 0x000000bc5fb97227 */ /* 0x000fe200078e00ff */
[----:B------:R-:W-:Y:S01]  /*13d60*/  ISETP.GT.U32.AND P6, PT, R251, R194, PT ;  /* 0x000000c2fb00720c */ /* 0x000fe20003fc4070 */
[----:B------:R2:W-:Y:S01]  /*13d70*/  STL [R1+0x1ec], R3 ;  /* 0x0001ec0301007387 */ /* 0x0005e20000100800 */
[----:B------:R-:W-:Y:S01]  /*13d80*/  IABS R186, R17 ;  /* 0x0000001100ba7213 */ /* 0x000fe20000000000 */
[----:B------:R-:W-:Y:S01]  /*13d90*/  @!P4 IMAD.IADD R189, R189, 0x1, -R251 ;  /* 0x00000001bdbdc824 */ /* 0x000fe200078e0afb */
[----:B------:R-:W-:Y:S01]  /*13da0*/  IABS R169, R22 ;  /* 0x0000001600a97213 */ /* 0x000fe20000000000 */
[----:B------:R-:W-:Y:S01]  /*13db0*/  IMAD.HI.U32 R184, R95, R187, RZ ;  /* 0x000000bb5fb87227 */ /* 0x000fe200078e00ff */
[----:B-1----:R-:W-:-:S02]  /*13dc0*/  IADD3 R13, R248, 0x187, RZ ;  /* 0x00000187f80d7810 */ /* 0x002fc40007ffe0ff */
[----:B------:R-:W-:Y:S01]  /*13dd0*/  ISETP.GT.U32.AND P4, PT, R251, R189, PT ;  /* 0x000000bdfb00720c */ /* 0x000fe20003f84070 */
[----:B------:R-:W-:Y:S02]  /*13de0*/  IMAD.MOV R185, RZ, RZ, -R185 ;  /* 0x000000ffffb97224 */ /* 0x000fe400078e0ab9 */
[--C-:B------:R-:W-:Y:S01]  /*13df0*/  @!P5 IMAD.IADD R190, R190, 0x1, -R251.reuse ;  /* 0x00000001bebed824 */ /* 0x100fe200078e0afb */
[----:B------:R-:W-:Y:S01]  /*13e00*/  ISETP.GE.AND P5, PT, R11, RZ, PT ;  /* 0x000000ff0b00720c */ /* 0x000fe20003fa6270 */
[----:B------:R-:W-:Y:S01]  /*13e10*/  @!P6 IMAD.IADD R194, R194, 0x1, -R251 ;  /* 0x00000001c2c2e824 */ /* 0x000fe200078e0afb */
[----:B------:R-:W-:Y:S01]  /*13e20*/  ISETP.GE.AND P6, PT, R2, RZ, PT ;  /* 0x000000ff0200720c */ /* 0x000fe20003fc6270 */
[----:B------:R-:W-:Y:S01]  /*13e30*/  IMAD.MOV R184, RZ, RZ, -R184 ;  /* 0x000000ffffb87224 */ /* 0x000fe200078e0ab8 */
[C---:B------:R-:W-:Y:S01]  /*13e40*/  IADD3 R11, R248.reuse, 0x188, RZ ;  /* 0x00000188f80b7810 */ /* 0x040fe20007ffe0ff */
[----:B------:R-:W-:Y:S01]  /*13e50*/  IMAD R188, R251, R185, R188 ;  /* 0x000000b9fbbc7224 */ /* 0x000fe200078e02bc */
[----:B------:R-:W-:Y:S01]  /*13e60*/  IABS R185, R12 ;  /* 0x0000000c00b97213 */ /* 0x000fe20000000000 */
[----:B--2---:R-:W-:Y:S01]  /*13e70*/  IMAD.MOV.U32 R3, RZ, RZ, R191 ;  /* 0x000000ffff037224 */ /* 0x004fe200078e00bf */
[C---:B------:R-:W-:Y:S01]  /*13e80*/  IADD3 R2, R248.reuse, 0x18b, RZ ;  /* 0x0000018bf8027810 */ /* 0x040fe20007ffe0ff */
[----:B------:R-:W-:Y:S01]  /*13e90*/  @!P4 IMAD.IADD R189, R189, 0x1, -R251 ;  /* 0x00000001bdbdc824 */ /* 0x000fe200078e0afb */
[C---:B------:R-:W-:Y:S01]  /*13ea0*/  ISETP.GT.U32.AND P4, PT, R251.reuse, R188, PT ;  /* 0x000000bcfb00720c */ /* 0x040fe20003f84070 */
[C---:B------:R-:W-:Y:S01]  /*13eb0*/  IMAD R187, R251.reuse, R184, R187 ;  /* 0x000000b8fbbb7224 */ /* 0x040fe200078e02bb */
[----:B------:R-:W-:Y:S01]  /*13ec0*/  IABS R184, R9 ;  /* 0x0000000900b87213 */ /* 0x000fe20000000000 */
[----:B------:R-:W-:Y:S01]  /*13ed0*/  @!P0 IMAD.MOV R3, RZ, RZ, -R3 ;  /* 0x000000ffff038224 */ /* 0x000fe200078e0a03 */
[----:B------:R-:W-:Y:S01]  /*13ee0*/  ISETP.GT.U32.AND P0, PT, R251, R194, PT ;  /* 0x000000c2fb00720c */ /* 0x000fe20003f04070 */
[----:B------:R-:W-:Y:S01]  /*13ef0*/  IMAD.MOV.U32 R26, RZ, RZ, R189 ;  /* 0x000000ffff1a7224 */ /* 0x000fe200078e00bd */
[----:B------:R-:W-:Y:S01]  /*13f00*/  IABS R189, R13 ;  /* 0x0000000d00bd7213 */ /* 0x000fe20000000000 */
[----:B------:R-:W-:Y:S01]  /*13f10*/  IMAD.HI.U32 R181, R95, R186, RZ ;  /* 0x000000ba5fb57227 */ /* 0x000fe200078e00ff */
[----:B------:R1:W-:Y:S03]  /*13f20*/  STL [R1+0x1d0], R3 ;  /* 0x0001d00301007387 */ /* 0x0003e60000100800 */
[----:B------:R-:W-:Y:S01]  /*13f30*/  IMAD.MOV.U32 R28, RZ, RZ, R190 ;  /* 0x000000ffff1c7224 */ /* 0x000fe200078e00be */
[----:B------:R-:W-:Y:S01]  /*13f40*/  STL [R1+0x242c], R13 ;  /* 0x00242c0d01007387 */ /* 0x000fe20000100800 */
[----:B------:R-:W-:Y:S01]  /*13f50*/  @!P6 IMAD.MOV R26, RZ, RZ, -R26 ;  /* 0x000000ffff1ae224 */ /* 0x000fe200078e0a1a */
[----:B------:R-:W-:Y:S01]  /*13f60*/  ISETP.GT.U32.AND P6, PT, R251, R187, PT ;  /* 0x000000bbfb00720c */ /* 0x000fe20003fc4070 */
[----:B------:R-:W-:Y:S01]  /*13f70*/  IMAD.MOV R181, RZ, RZ, -R181 ;  /* 0x000000ffffb57224 */ /* 0x000fe200078e0ab5 */
[----:B------:R-:W-:Y:S01]  /*13f80*/  STL [R1+0x2434], R11 ;  /* 0x0024340b01007387 */ /* 0x000fe20000100800 */
[----:B------:R-:W-:Y:S01]  /*13f90*/  @!P5 IMAD.MOV R28, RZ, RZ, -R28 ;  /* 0x000000ffff1cd224 */ /* 0x000fe200078e0a1c */
[----:B------:R-:W-:Y:S01]  /*13fa0*/  ISETP.GE.AND P5, PT, R27, RZ, PT ;  /* 0x000000ff1b00720c */ /* 0x000fe20003fa6270 */
[----:B------:R-:W-:Y:S01]  /*13fb0*/  IMAD R186, R251, R181, R186 ;  /* 0x000000b5fbba7224 */ /* 0x000fe200078e02ba */
[----:B-1----:R-:W-:Y:S01]  /*13fc0*/  IADD3 R3, R248, 0x189, RZ ;  /* 0x00000189f8037810 */ /* 0x002fe20007ffe0ff */
[--C-:B------:R-:W-:Y:S01]  /*13fd0*/  @!P0 IMAD.IADD R194, R194, 0x1, -R251.reuse ;  /* 0x00000001c2c28824 */ /* 0x100fe200078e0afb */
[----:B------:R-:W-:Y:S01]  /*13fe0*/  ISETP.GE.AND P0, PT, R21, RZ, PT ;  /* 0x000000ff1500720c */ /* 0x000fe20003f06270 */
[--C-:B------:R-:W-:Y:S01]  /*13ff0*/  @!P4 IMAD.IADD R188, R188, 0x1, -R251.reuse ;  /* 0x00000001bcbcc824 */ /* 0x100fe200078e0afb */
[----:B------:R-:W-:Y:S01]  /*14000*/  ISETP.GT.U32.AND P4, PT, R251, R186, PT ;  /* 0x000000bafb00720c */ /* 0x000fe20003f84070 */
[----:B------:R-:W-:Y:S01]  /*14010*/  IMAD.MOV.U32 R21, RZ, RZ, R194 ;  /* 0x000000ffff157224 */ /* 0x000fe200078e00c2 */
[----:B------:R-:W-:Y:S01]  /*14020*/  STL [R1+0x2438], R3 ;  /* 0x0024380301007387 */ /* 0x000fe20000100800 */
[----:B------:R-:W-:Y:S01]  /*14030*/  @!P6 IMAD.IADD R187, R187, 0x1, -R251 ;  /* 0x00000001bbbbe824 */ /* 0x000fe200078e0afb */
[----:B------:R-:W-:Y:S01]  /*14040*/  ISETP.GT.U32.AND P6, PT, R251, R188, PT ;  /* 0x000000bcfb00720c */ /* 0x000fe20003fc4070 */
[----:B------:R-:W-:Y:S01]  /*14050*/  IMAD.HI.U32 R183, R95, R185, RZ ;  /* 0x000000b95fb77227 */ /* 0x000fe200078e00ff */
[----:B------:R-:W-:Y:S01]  /*14060*/  STL [R1+0x2440], R18 ;  /* 0x0024401201007387 */ /* 0x000fe20000100800 */
[----:B------:R-:W-:-:S02]  /*14070*/  IABS R190, R11 ;  /* 0x0000000b00be7213 */ /* 0x000fc40000000000 */
[----:B------:R-:W-:Y:S01]  /*14080*/  @!P5 IMAD.MOV R21, RZ, RZ, -R21 ;  /* 0x000000ffff15d224 */ /* 0x000fe200078e0a15 */
[----:B------:R-:W-:Y:S01]  /*14090*/  ISETP.GT.U32.AND P5, PT, R251, R187, PT ;  /* 0x000000bbfb00720c */ /* 0x000fe20003fa4070 */
[----:B------:R-:W-:Y:S01]  /*140a0*/  IMAD.HI.U32 R181, R95, R184, RZ ;  /* 0x000000b85fb57227 */ /* 0x000fe200078e00ff */
[----:B------:R-:W-:Y:S01]  /*140b0*/  STL [R1+0x243c], R2 ;  /* 0x00243c0201007387 */ /* 0x000fe20000100800 */
[----:B------:R-:W-:Y:S02]  /*140c0*/  IABS R191, R3 ;  /* 0x0000000300bf7213 */ /* 0x000fe40000000000 */
[----:B------:R-:W-:Y:S01]  /*140d0*/  IMAD.MOV R182, RZ, RZ, -R183 ;  /* 0x000000ffffb67224 */ /* 0x000fe200078e0ab7 */
[----:B------:R-:W-:Y:S01]  /*140e0*/  IABS R183, R0 ;  /* 0x0000000000b77213 */ /* 0x000fe20000000000 */
[----:B------:R-:W-:Y:S01]  /*140f0*/  IMAD.MOV R181, RZ, RZ, -R181 ;  /* 0x000000ffffb57224 */ /* 0x000fe200078e0ab5 */
[----:B------:R-:W-:Y:S01]  /*14100*/  STL [R1+0x1d4], R28 ;  /* 0x0001d41c01007387 */ /* 0x000fe20000100800 */
[C---:B------:R-:W-:Y:S01]  /*14110*/  IMAD R185, R251.reuse, R182, R185 ;  /* 0x000000b6fbb97224 */ /* 0x040fe200078e02b9 */
[----:B------:R-:W-:Y:S01]  /*14120*/  IABS R182, R20 ;  /* 0x0000001400b67213 */ /* 0x000fe20000000000 */
[----:B------:R-:W-:Y:S01]  /*14130*/  @!P4 IMAD.IADD R186, R186, 0x1, -R251 ;  /* 0x00000001babac824 */ /* 0x000fe200078e0afb */
[----:B------:R-:W-:Y:S01]  /*14140*/  STL [R1+0x1dc], R26 ;  /* 0x0001dc1a01007387 */ /* 0x000fe20000100800 */
[----:B------:R-:W-:-:S02]  /*14150*/  IMAD R184, R251, R181, R184 ;  /* 0x000000b5fbb87224 */ /* 0x000fc400078e02b8 */
[--C-:B------:R-:W-:Y:S01]  /*14160*/  @!P6 IMAD.IADD R188, R188, 0x1, -R251.reuse ;  /* 0x00000001bcbce824 */ /* 0x100fe200078e0afb */
[----:B------:R-:W-:Y:S01]  /*14170*/  ISETP.GT.U32.AND P4, PT, R251, R186, PT ;  /* 0x000000bafb00720c */ /* 0x000fe20003f84070 */
[----:B------:R-:W-:Y:S01]  /*14180*/  @!P5 IMAD.IADD R187, R187, 0x1, -R251 ;  /* 0x00000001bbbbd824 */ /* 0x000fe200078e0afb */
[----:B------:R-:W-:Y:S01]  /*14190*/  ISETP.GT.U32.AND P6, PT, R251, R185, PT ;  /* 0x000000b9fb00720c */ /* 0x000fe20003fc4070 */
[----:B------:R-:W-:Y:S01]  /*141a0*/  IMAD.HI.U32 R181, R95, R183, RZ ;  /* 0x000000b75fb57227 */ /* 0x000fe200078e00ff */
[----:B------:R-:W-:Y:S01]  /*141b0*/  ISETP.GT.U32.AND P5, PT, R251, R184, PT ;  /* 0x000000b8fb00720c */ /* 0x000fe20003fa4070 */
[----:B------:R1:W-:Y:S02]  /*141c0*/  STL [R1+0x1d8], R21 ;  /* 0x0001d81501007387 */ /* 0x0003e40000100800 */
[----:B------:R-:W-:-:S04]  /*141d0*/  IMAD.HI.U32 R180, R95, R182, RZ ;  /* 0x000000b65fb47227 */ /* 0x000fc800078e00ff */
[----:B------:R-:W-:Y:S02]  /*141e0*/  IMAD.MOV R181, RZ, RZ, -R181 ;  /* 0x000000ffffb57224 */ /* 0x000fe400078e0ab5 */
[--C-:B------:R-:W-:Y:S01]  /*141f0*/  @!P4 IMAD.IADD R186, R186, 0x1, -R251.reuse ;  /* 0x00000001babac824 */ /* 0x100fe200078e0afb */
[----:B------:R-:W-:Y:S01]  /*14200*/  ISETP.GE.AND P4, PT, R10, RZ, PT ;  /* 0x000000ff0a00720c */ /* 0x000fe20003f86270 */
[--C-:B------:R-:W-:Y:S01]  /*14210*/  @!P6 IMAD.IADD R185, R185, 0x1, -R251.reuse ;  /* 0x00000001b9b9e824 */ /* 0x100fe200078e0afb */
[----:B------:R-:W-:Y:S01]  /*14220*/  ISETP.GE.AND P6, PT, R17, RZ, PT ;  /* 0x000000ff1100720c */ /* 0x000fe20003fc6270 */
[----:B------:R-:W-:Y:S01]  /*14230*/  @!P5 IMAD.IADD R184, R184, 0x1, -R251 ;  /* 0x00000001b8b8d824 */ /* 0x000fe200078e0afb */
[C---:B------:R-:W-:Y:S01]  /*14240*/  IADD3 R17, R248.reuse, 0x18c, RZ ;  /* 0x0000018cf8117810 */ /* 0x040fe20007ffe0ff */
[----:B------:R-:W-:Y:S01]  /*14250*/  IMAD.MOV R180, RZ, RZ, -R180 ;  /* 0x000000ffffb47224 */ /* 0x000fe200078e0ab4 */
[C---:B------:R-:W-:Y:S01]  /*14260*/  ISETP.GT.U32.AND P5, PT, R251.reuse, R185, PT ;  /* 0x000000b9fb00720c */ /* 0x040fe20003fa4070 */
[C---:B------:R-:W-:Y:S01]  /*14270*/  IMAD R183, R251.reuse, R181, R183 ;  /* 0x000000b5fbb77224 */ /* 0x040fe200078e02b7 */
[----:B------:R-:W-:Y:S01]  /*14280*/  IABS R181, R14 ;  /* 0x0000000e00b57213 */ /* 0x000fe20000000000 */
[----:B------:R-:W-:Y:S01]  /*14290*/  IMAD.MOV.U32 R27, RZ, RZ, R187 ;  /* 0x000000ffff1b7224 */ /* 0x000fe200078e00bb */
[----:B-1----:R-:W-:Y:S01]  /*142a0*/  IADD3 R21, R248, 0x18d, RZ ;  /* 0x0000018df8157810 */ /* 0x002fe20007ffe0ff */
[C---:B------:R-:W-:Y:S01]  /*142b0*/  IMAD R182, R251.reuse, R180, R182 ;  /* 0x000000b4fbb67224 */ /* 0x040fe200078e02b6 */
[----:B------:R-:W-:Y:S01]  /*142c0*/  IABS R180, R16 ;  /* 0x0000001000b47213 */ /* 0x000fe20000000000 */
[----:B------:R-:W-:Y:S01]  /*142d0*/  IMAD.MOV.U32 R10, RZ, RZ, R188 ;  /* 0x000000ffff0a7224 */ /* 0x000fe200078e00bc */
[----:B------:R-:W-:Y:S01]  /*142e0*/  IABS R188, R21 ;  /* 0x0000001500bc7213 */ /* 0x000fe20000000000 */
[----:B------:R-:W-:Y:S01]  /*142f0*/  @!P4 IMAD.MOV R27, RZ, RZ, -R27 ;  /* 0x000000ffff1bc224 */ /* 0x000fe200078e0a1b */
[C---:B------:R-:W-:Y:S01]  /*14300*/  ISETP.GT.U32.AND P4, PT, R251.reuse, R183, PT ;  /* 0x000000b7fb00720c */ /* 0x040fe20003f84070 */
[----:B------:R-:W-:Y:S01]  /*14310*/  IMAD.MOV.U32 R26, RZ, RZ, R186 ;  /* 0x000000ffff1a7224 */ /* 0x000fe200078e00ba */
[----:B------:R-:W-:Y:S01]  /*14320*/  IABS R186, R17 ;  /* 0x0000001100ba7213 */ /* 0x000fe20000000000 */
[----:B------:R-:W-:Y:S01]  /*14330*/  @!P0 IMAD.MOV R10, RZ, RZ, -R10 ;  /* 0x000000ffff0a8224 */ /* 0x000fe200078e0a0a */
[----:B------:R-:W-:Y:S01]  /*14340*/  ISETP.GT.U32.AND P0, PT, R251, R184, PT ;  /* 0x000000b8fb00720c */ /* 0x000fe20003f04070 */
[--C-:B------:R-:W-:Y:S01]  /*14350*/  @!P5 IMAD.IADD R185, R185, 0x1, -R251.reuse ;  /* 0x00000001b9b9d824 */ /* 0x100fe200078e0afb */
[----:B------:R-:W-:Y:S01]  /*14360*/  ISETP.GT.U32.AND P5, PT, R251, R182, PT ;  /* 0x000000b6fb00720c */ /* 0x000fe20003fa4070 */
[----:B------:R-:W-:Y:S01]  /*14370*/  IMAD.HI.U32 R176, R95, R181, RZ ;  /* 0x000000b55fb07227 */ /* 0x000fe200078e00ff */
[----:B------:R1:W-:Y:S03]  /*14380*/  STL [R1+0x1c8], R10 ;  /* 0x0001c80a01007387 */ /* 0x0003e60000100800 */
[----:B------:R-:W-:Y:S01]  /*14390*/  @!P6 IMAD.MOV R26, RZ, RZ, -R26 ;  /* 0x000000ffff1ae224 */ /* 0x000fe200078e0a1a */
[----:B------:R-:W-:Y:S01]  /*143a0*/  ISETP.GE.AND P6, PT, R12, RZ, PT ;  /* 0x000000ff0c00720c */ /* 0x000fe20003fc6270 */
[----:B------:R-:W-:Y:S01]  /*143b0*/  IMAD.MOV R176, RZ, RZ, -R176 ;  /* 0x000000ffffb07224 */ /* 0x000fe200078e0ab0 */
[----:B------:R-:W-:Y:S01]  /*143c0*/  STL [R1+0x2414], R17 ;  /* 0x0024141101007387 */ /* 0x000fe20000100800 */
[----:B------:R-:W-:Y:S01]  /*143d0*/  @!P4 IMAD.IADD R183, R183, 0x1, -R251 ;  /* 0x00000001b7b7c824 */ /* 0x000fe200078e0afb */
[----:B------:R-:W-:Y:S01]  /*143e0*/  ISETP.GE.AND P4, PT, R9, RZ, PT ;  /* 0x000000ff0900720c */ /* 0x000fe20003f86270 */
[----:B------:R-:W-:Y:S01]  /*143f0*/  IMAD R181, R251, R176, R181 ;  /* 0x000000b0fbb57224 */ /* 0x000fe200078e02b5 */
[C---:B-1----:R-:W-:Y:S01]  /*14400*/  IADD3 R10, R248.reuse, 0x18e, RZ ;  /* 0x0000018ef80a7810 */ /* 0x042fe20007ffe0ff */
[----:B------:R-:W-:Y:S01]  /*14410*/  IMAD.MOV.U32 R9, RZ, RZ, R185 ;  /* 0x000000ffff097224 */ /* 0x000fe200078e00b9 */
[----:B------:R-:W-:Y:S01]  /*14420*/  STL [R1+0x2420], R21 ;  /* 0x0024201501007387 */ /* 0x000fe20000100800 */
[----:B------:R-:W-:Y:S01]  /*14430*/  IMAD.HI.U32 R196, R95, R180, RZ ;  /* 0x000000b45fc47227 */ /* 0x000fe200078e00ff */
[----:B------:R-:W-:-:S02]  /*14440*/  IADD3 R12, R248, 0x18f, RZ ;  /* 0x0000018ff80c7810 */ /* 0x000fc40007ffe0ff */
        /* <DEDUP_REMOVED lines=9> */
[----:B------:R-:W-:Y:S01]  /*144e0*/  STL [R1+0x1c0], R26 ;  /* 0x0001c01a01007387 */ /* 0x000fe20000100800 */
[----:B------:R-:W-:Y:S01]  /*144f0*/  IMAD.HI.U32 R176, R95, R179, RZ ;  /* 0x000000b35fb07227 */ /* 0x000fe200078e00ff */
[----:B------:R-:W-:-:S02]  /*14500*/  IABS R187, R10 ;  /* 0x0000000a00bb7213 */ /* 0x000fc40000000000 */
[----:B------:R1:W-:Y:S01]  /*14510*/  STL [R1+0x1bc], R9 ;  /* 0x0001bc0901007387 */ /* 0x0003e20000100800 */
[----:B------:R-:W-:Y:S02]  /*14520*/  IMAD R180, R251, R196, R180 ;  /* 0x000000c4fbb47224 */ /* 0x000fe400078e02b4 */
[----:B------:R-:W-:Y:S02]  /*14530*/  IMAD.MOV R176, RZ, RZ, -R176 ;  /* 0x000000ffffb07224 */ /* 0x000fe400078e0ab0 */
[----:B------:R-:W-:Y:S02]  /*14540*/  @!P0 IMAD.IADD R181, R181, 0x1, -R251 ;  /* 0x00000001b5b58824 */ /* 0x000fe400078e0afb */
[C---:B------:R-:W-:Y:S01]  /*14550*/  IMAD R179, R251.reuse, R176, R179 ;  /* 0x000000b0fbb37224 */ /* 0x040fe200078e02b3 */
[----:B------:R-:W-:Y:S01]  /*14560*/  IABS R176, R5 ;  /* 0x0000000500b07213 */ /* 0x000fe20000000000 */
[--C-:B------:R-:W-:Y:S01]  /*14570*/  @!P5 IMAD.IADD R182, R182, 0x1, -R251.reuse ;  /* 0x00000001b6b6d824 */ /* 0x100fe200078e0afb */
[----:B------:R-:W-:Y:S01]  /*14580*/  ISETP.GT.U32.AND P0, PT, R251, R181, PT ;  /* 0x000000b5fb00720c */ /* 0x000fe20003f04070 */
[----:B-1----:R-:W-:Y:S01]  /*14590*/  IMAD.MOV.U32 R9, RZ, RZ, R184 ;  /* 0x000000ffff097224 */ /* 0x002fe200078e00b8 */
[----:B------:R-:W-:Y:S01]  /*145a0*/  ISETP.GE.AND P5, PT, R0, RZ, PT ;  /* 0x000000ff0000720c */ /* 0x000fe20003fa6270 */
[----:B------:R-:W-:Y:S01]  /*145b0*/  @!P6 IMAD.IADD R183, R183, 0x1, -R251 ;  /* 0x00000001b7b7e824 */ /* 0x000fe200078e0afb */
[C---:B------:R-:W-:Y:S01]  /*145c0*/  ISETP.GT.U32.AND P6, PT, R251.reuse, R179, PT ;  /* 0x000000b3fb00720c */ /* 0x040fe20003fc4070 */
[----:B------:R-:W-:Y:S01]  /*145d0*/  @!P4 IMAD.MOV R9, RZ, RZ, -R9 ;  /* 0x000000ffff09c224 */ /* 0x000fe200078e0a09 */
[----:B------:R-:W-:Y:S01]  /*145e0*/  ISETP.GT.U32.AND P4, PT, R251, R180, PT ;  /* 0x000000b4fb00720c */ /* 0x000fe20003f84070 */
[----:B------:R-:W-:Y:S01]  /*145f0*/  IMAD.HI.U32 R174, R95, R178, RZ ;  /* 0x000000b25fae7227 */ /* 0x000fe200078e00ff */
[----:B------:R-:W-:-:S02]  /*14600*/  IADD3 R0, R248, 0x191, RZ ;  /* 0x00000191f8007810 */ /* 0x000fc40007ffe0ff */
[----:B------:R1:W-:Y:S01]  /*14610*/  STL [R1+0x1b8], R9 ;  /* 0x0001b80901007387 */ /* 0x0003e20000100800 */
[----:B------:R-:W-:Y:S02]  /*14620*/  IMAD.MOV R174, RZ, RZ, -R174 ;  /* 0x000000ffffae7224 */ /* 0x000fe400078e0aae */
[--C-:B------:R-:W-:Y:S01]  /*14630*/  @!P0 IMAD.IADD R181, R181, 0x1, -R251.reuse ;  /* 0x00000001b5b58824 */ /* 0x100fe200078e0afb */
[----:B------:R-:W-:Y:S01]  /*14640*/  ISETP.GE.AND P0, PT, R20, RZ, PT ;  /* 0x000000ff1400720c */ /* 0x000fe20003f06270 */
[----:B------:R-:W-:Y:S01]  /*14650*/  STL [R1+0x2404], R12 ;  /* 0x0024040c01007387 */ /* 0x000fe20000100800 */
[----:B------:R-:W-:Y:S02]  /*14660*/  IMAD R178, R251, R174, R178 ;  /* 0x000000aefbb27224 */ /* 0x000fe400078e02b2 */
[--C-:B------:R-:W-:Y:S02]  /*14670*/  @!P6 IMAD.IADD R179, R179, 0x1, -R251.reuse ;  /* 0x00000001b3b3e824 */ /* 0x100fe400078e0afb */
        /* <DEDUP_REMOVED lines=10> */
[----:B------:R-:W-:Y:S02]  /*14720*/  IMAD.HI.U32 R173, R95, R176, RZ ;  /* 0x000000b05fad7227 */ /* 0x000fe400078e00ff */
[----:B------:R-:W-:Y:S02]  /*14730*/  STL [R1+0x2410], R0 ;  /* 0x0024100001007387 */ /* 0x000fe40000100800 */
[----:B------:R-:W-:Y:S02]  /*14740*/  IMAD.MOV R174, RZ, RZ, -R174 ;  /* 0x000000ffffae7224 */ /* 0x000fe400078e0aae */
[----:B------:R1:W-:Y:S01]  /*14750*/  STL [R1+0x1b4], R14 ;  /* 0x0001b40e01007387 */ /* 0x0003e20000100800 */
[----:B------:R-:W-:-:S02]  /*14760*/  IMAD.MOV.U32 R20, RZ, RZ, R182 ;  /* 0x000000ffff147224 */ /* 0x000fc400078e00b6 */
[----:B------:R-:W-:Y:S02]  /*14770*/  IMAD.MOV R173, RZ, RZ, -R173 ;  /* 0x000000ffffad7224 */ /* 0x000fe400078e0aad */
[C---:B------:R-:W-:Y:S01]  /*14780*/  IMAD R177, R251.reuse, R174, R177 ;  /* 0x000000aefbb17224 */ /* 0x040fe200078e02b1 */
[----:B------:R-:W-:Y:S01]  /*14790*/  IABS R174, R24 ;  /* 0x0000001800ae7213 */ /* 0x000fe20000000000 */
[----:B------:R-:W-:Y:S01]  /*147a0*/  @!P0 IMAD.MOV R20, RZ, RZ, -R20 ;  /* 0x000000ffff148224 */ /* 0x000fe200078e0a14 */
[----:B------:R-:W-:Y:S01]  /*147b0*/  ISETP.GE.AND P0, PT, R16, RZ, PT ;  /* 0x000000ff1000720c */ /* 0x000fe20003f06270 */
[C---:B------:R-:W-:Y:S01]  /*147c0*/  IMAD R176, R251.reuse, R173, R176 ;  /* 0x000000adfbb07224 */ /* 0x040fe200078e02b0 */
[----:B------:R-:W-:Y:S01]  /*147d0*/  IABS R173, R19 ;  /* 0x0000001300ad7213 */ /* 0x000fe20000000000 */
[----:B-1----:R-:W-:Y:S01]  /*147e0*/  IMAD.MOV.U32 R14, RZ, RZ, R181 ;  /* 0x000000ffff0e7224 */ /* 0x002fe200078e00b5 */
[----:B------:R1:W-:Y:S01]  /*147f0*/  STL [R1+0x1b0], R20 ;  /* 0x0001b01401007387 */ /* 0x0003e20000100800 */
[--C-:B------:R-:W-:Y:S01]  /*14800*/  @!P5 IMAD.IADD R180, R180, 0x1, -R251.reuse ;  /* 0x00000001b4b4d824 */ /* 0x100fe200078e0afb */
[C---:B------:R-:W-:Y:S01]  /*14810*/  ISETP.GT.U32.AND P5, PT, R251.reuse, R177, PT ;  /* 0x000000b1fb00720c */ /* 0x040fe20003fa4070 */
[----:B------:R-:W-:Y:S01]  /*14820*/  @!P4 IMAD.MOV R14, RZ, RZ, -R14 ;  /* 0x000000ffff0ec224 */ /* 0x000fe200078e0a0e */
[----:B------:R-:W-:Y:S01]  /*14830*/  ISETP.GT.U32.AND P4, PT, R251, R178, PT ;  /* 0x000000b2fb00720c */ /* 0x000fe20003f84070 */
[----:B------:R-:W-:Y:S01]  /*14840*/  @!P6 IMAD.IADD R179, R179, 0x1, -R251 ;  /* 0x00000001b3b3e824 */ /* 0x000fe200078e0afb */
[----:B------:R-:W-:Y:S01]  /*14850*/  ISETP.GT.U32.AND P6, PT, R251, R176, PT ;  /* 0x000000b0fb00720c */ /* 0x000fe20003fc4070 */
[----:B------:R-:W-:Y:S01]  /*14860*/  IMAD.HI.U32 R195, R95, R193, RZ ;  /* 0x000000c15fc37227 */ /* 0x000fe200078e00ff */
[----:B------:R2:W-:Y:S01]  /*14870*/  STL [R1+0x1ac], R14 ;  /* 0x0001ac0e01007387 */ /* 0x0005e20000100800 */
[----:B------:R-:W-:-:S02]  /*14880*/  IADD3 R16, R248, 0x193, RZ ;  /* 0x00000193f8107810 */ /* 0x000fc40007ffe0ff */
[----:B-1----:R-:W-:Y:S01]  /*14890*/  IADD3 R20, R248, 0x192, RZ ;  /* 0x00000192f8147810 */ /* 0x002fe20007ffe0ff */
[----:B------:R-:W-:Y:S02]  /*148a0*/  IMAD.MOV R195, RZ, RZ, -R195 ;  /* 0x000000ffffc37224 */ /* 0x000fe400078e0ac3 */
[----:B------:R-:W-:Y:S02]  /*148b0*/  IMAD.HI.U32 R172, R95, R174, RZ ;  /* 0x000000ae5fac7227 */ /* 0x000fe400078e00ff */
[----:B------:R-:W-:Y:S02]  /*148c0*/  STL [R1+0x23fc], R20 ;  /* 0x0023fc1401007387 */ /* 0x000fe40000100800 */
[--C-:B------:R-:W-:Y:S01]  /*148d0*/  @!P4 IMAD.IADD R178, R178, 0x1, -R251.reuse ;  /* 0x00000001b2b2c824 */ /* 0x100fe200078e0afb */
[----:B------:R-:W-:Y:S01]  /*148e0*/  ISETP.GE.AND P4, PT, R15, RZ, PT ;  /* 0x000000ff0f00720c */ /* 0x000fe20003f86270 */
[----:B--2---:R-:W-:Y:S01]  /*148f0*/  IMAD.MOV.U32 R14, RZ, RZ, R180 ;  /* 0x000000ffff0e7224 */ /* 0x004fe200078e00b4 */
[----:B------:R-:W-:Y:S01]  /*14900*/  IADD3 R15, R248, 0x194, RZ ;  /* 0x00000194f80f7810 */ /* 0x000fe20007ffe0ff */
[----:B------:R-:W-:Y:S01]  /*14910*/  @!P5 IMAD.IADD R177, R177, 0x1, -R251 ;  /* 0x00000001b1b1d824 */ /* 0x000fe200078e0afb */
[----:B------:R-:W-:Y:S01]  /*14920*/  ISETP.GT.U32.AND P5, PT, R251, R178, PT ;  /* 0x000000b2fb00720c */ /* 0x000fe20003fa4070 */
[----:B------:R-:W-:-:S02]  /*14930*/  @!P0 IMAD.MOV R14, RZ, RZ, -R14 ;  /* 0x000000ffff0e8224 */ /* 0x000fc400078e0a0e */
[C---:B------:R-:W-:Y:S01]  /*14940*/  IMAD R175, R251.reuse, R195, R193 ;  /* 0x000000c3fbaf7224 */ /* 0x040fe200078e02c1 */
[----:B------:R-:W-:Y:S01]  /*14950*/  ISETP.GT.U32.AND P0, PT, R251, R177, PT ;  /* 0x000000b1fb00720c */ /* 0x000fe20003f04070 */
[----:B------:R-:W-:Y:S01]  /*14960*/  @!P6 IMAD.IADD R176, R176, 0x1, -R251 ;  /* 0x00000001b0b0e824 */ /* 0x000fe200078e0afb */
[----:B------:R1:W-:Y:S01]  /*14970*/  STL [R1+0x1a8], R14 ;  /* 0x0001a80e01007387 */ /* 0x0003e20000100800 */
[----:B------:R-:W-:Y:S02]  /*14980*/  IMAD.MOV R172, RZ, RZ, -R172 ;  /* 0x000000ffffac7224 */ /* 0x000fe400078e0aac */
[----:B------:R-:W-:Y:S01]  /*14990*/  IMAD.HI.U32 R171, R95, R173, RZ ;  /* 0x000000ad5fab7227 */ /* 0x000fe200078e00ff */
[C---:B------:R-:W-:Y:S01]  /*149a0*/  ISETP.GT.U32.AND P6, PT, R251.reuse, R176, PT ;  /* 0x000000b0fb00720c */ /* 0x040fe20003fc4070 */
[----:B------:R-:W-:Y:S02]  /*149b0*/  STL [R1+0x23ec], R16 ;  /* 0x0023ec1001007387 */ /* 0x000fe40000100800 */
[----:B------:R-:W-:Y:S01]  /*149c0*/  IMAD R174, R251, R172, R174 ;  /* 0x000000acfbae7224 */ /* 0x000fe200078e02ae */
[----:B------:R-:W-:Y:S01]  /*149d0*/  IABS R172, R7 ;  /* 0x0000000700ac7213 */ /* 0x000fe20000000000 */
[----:B------:R-:W-:-:S02]  /*149e0*/  IMAD.MOV R171, RZ, RZ, -R171 ;  /* 0x000000ffffab7224 */ /* 0x000fc400078e0aab */
[----:B-1----:R-:W-:Y:S02]  /*149f0*/  IMAD.MOV.U32 R14, RZ, RZ, R179 ;  /* 0x000000ffff0e7224 */ /* 0x002fe400078e00b3 */
[----:B------:R-:W-:Y:S01]  /*14a00*/  @!P5 IMAD.IADD R178, R178, 0x1, -R251 ;  /* 0x00000001b2b2d824 */ /* 0x000fe200078e0afb */
        /* <DEDUP_REMOVED lines=11> */
[----:B------:R-:W-:-:S02]  /*14ac0*/  IADD3 R8, R248, 0x195, RZ ;  /* 0x00000195f8087810 */ /* 0x000fc40007ffe0ff */
[--C-:B------:R-:W-:Y:S01]  /*14ad0*/  @!P5 IMAD.IADD R174, R174, 0x1, -R251.reuse ;  /* 0x00000001aeaed824 */ /* 0x100fe200078e0afb */
[----:B------:R-:W-:Y:S01]  /*14ae0*/  ISETP.GE.AND P5, PT, R5, RZ, PT ;  /* 0x000000ff0500720c */ /* 0x000fe20003fa6270 */
[----:B------:R-:W-:Y:S01]  /*14af0*/  @!P4 IMAD.IADD R175, R175, 0x1, -R251 ;  /* 0x00000001afafc824 */ /* 0x000fe200078e0afb */
[----:B------:R-:W-:Y:S01]  /*14b00*/  ISETP.GE.AND P4, PT, R6, RZ, PT ;  /* 0x000000ff0600720c */ /* 0x000fe20003f86270 */
[----:B------:R-:W-:Y:S01]  /*14b10*/  IMAD.MOV.U32 R6, RZ, RZ, R178 ;  /* 0x000000ffff067224 */ /* 0x000fe200078e00b2 */
[----:B------:R-:W-:Y:S01]  /*14b20*/  STL [R1+0x23f4], R15 ;  /* 0x0023f40f01007387 */ /* 0x000fe20000100800 */
[----:B------:R-:W-:Y:S01]  /*14b30*/  IMAD.MOV.U32 R5, RZ, RZ, R177 ;  /* 0x000000ffff057224 */ /* 0x000fe200078e00b1 */
[----:B-1----:R-:W-:Y:S01]  /*14b40*/  IADD3 R14, R248, 0x197, RZ ;  /* 0x00000197f80e7810 */ /* 0x002fe20007ffe0ff */
[----:B------:R-:W-:Y:S01]  /*14b50*/  @!P0 IMAD.MOV R6, RZ, RZ, -R6 ;  /* 0x000000ffff068224 */ /* 0x000fe200078e0a06 */
[----:B------:R-:W-:Y:S01]  /*14b60*/  ISETP.GT.U32.AND P0, PT, R251, R175, PT ;  /* 0x000000affb00720c */ /* 0x000fe20003f04070 */
[----:B------:R-:W-:Y:S01]  /*14b70*/  @!P6 IMAD.IADD R173, R173, 0x1, -R251 ;  /* 0x00000001adade824 */ /* 0x000fe200078e0afb */
[----:B------:R-:W-:Y:S01]  /*14b80*/  ISETP.GT.U32.AND P6, PT, R251, R174, PT ;  /* 0x000000aefb00720c */ /* 0x000fe20003fc4070 */
[----:B------:R-:W-:Y:S01]  /*14b90*/  IMAD.HI.U32 R195, R95, R171, RZ ;  /* 0x000000ab5fc37227 */ /* 0x000fe200078e00ff */
[----:B------:R1:W-:Y:S03]  /*14ba0*/  STL [R1+0x1a0], R6 ;  /* 0x0001a00601007387 */ /* 0x0003e60000100800 */
[----:B------:R-:W-:Y:S01]  /*14bb0*/  @!P4 IMAD.MOV R5, RZ, RZ, -R5 ;  /* 0x000000ffff05c224 */ /* 0x000fe200078e0a05 */
[----:B------:R-:W-:Y:S01]  /*14bc0*/  ISETP.GT.U32.AND P4, PT, R251, R173, PT ;  /* 0x000000adfb00720c */ /* 0x000fe20003f84070 */
[----:B------:R-:W-:-:S02]  /*14bd0*/  IMAD.MOV R196, RZ, RZ, -R196 ;  /* 0x000000ffffc47224 */ /* 0x000fc400078e0ac4 */
[----:B------:R-:W-:Y:S01]  /*14be0*/  IMAD.MOV R195, RZ, RZ, -R195 ;  /* 0x000000ffffc37224 */ /* 0x000fe200078e0ac3 */
[----:B------:R2:W-:Y:S01]  /*14bf0*/  STL [R1+0x19c], R5 ;  /* 0x00019c0501007387 */ /* 0x0005e20000100800 */
[C---:B------:R-:W-:Y:S01]  /*14c00*/  IMAD R172, R251.reuse, R196, R172 ;  /* 0x000000c4fbac7224 */ /* 0x040fe200078e02ac */
[----:B-1----:R-:W-:Y:S01]  /*14c10*/  IADD3 R6, R248, 0x196, RZ ;  /* 0x00000196f8067810 */ /* 0x002fe20007ffe0ff */
[----:B------:R-:W-:Y:S02]  /*14c20*/  IMAD R171, R251, R195, R171 ;  /* 0x000000c3fbab7224 */ /* 0x000fe400078e02ab */
[--C-:B------:R-:W-:Y:S02]  /*14c30*/  @!P6 IMAD.IADD R174, R174, 0x1, -R251.reuse ;  /* 0x00000001aeaee824 */ /* 0x100fe400078e0afb */
[--C-:B------:R-:W-:Y:S01]  /*14c40*/  @!P0 IMAD.IADD R175, R175, 0x1, -R251.reuse ;  /* 0x00000001afaf8824 */ /* 0x100fe200078e0afb */
[----:B------:R-:W-:Y:S01]  /*14c50*/  ISETP.GT.U32.AND P6, PT, R251, R171, PT ;  /* 0x000000abfb00720c */ /* 0x000fe20003fc4070 */
[----:B------:R-:W-:Y:S01]  /*14c60*/  @!P4 IMAD.IADD R173, R173, 0x1, -R251 ;  /* 0x00000001adadc824 */ /* 0x000fe200078e0afb */
[----:B------:R-:W-:Y:S01]  /*14c70*/  ISETP.GE.AND P0, PT, R25, RZ, PT ;  /* 0x000000ff1900720c */ /* 0x000fe20003f06270 */
[----:B--2---:R-:W-:Y:S01]  /*14c80*/  IMAD.MOV.U32 R5, RZ, RZ, R176 ;  /* 0x000000ffff057224 */ /* 0x004fe200078e00b0 */
[----:B------:R-:W-:Y:S01]  /*14c90*/  ISETP.GE.AND P4, PT, R24, RZ, PT ;  /* 0x000000ff1800720c */ /* 0x000fe20003f86270 */
[----:B------:R-:W-:-:S04]  /*14ca0*/  IMAD.HI.U32 R193, R95, R170, RZ ;  /* 0x000000aa5fc17227 */ /* 0x000fc800078e00ff */
        /* <DEDUP_REMOVED lines=11> */
[----:B------:R-:W-:Y:S01]  /*14d60*/  IMAD.MOV.U32 R19, RZ, RZ, R175 ;  /* 0x000000ffff137224 */ /* 0x000fe200078e00af */
[----:B-1----:R-:W-:Y:S01]  /*14d70*/  IADD3 R5, R248, 0x198, RZ ;  /* 0x00000198f8057810 */ /* 0x002fe20007ffe0ff */
[----:B------:R-:W-:Y:S01]  /*14d80*/  IMAD.MOV R194, RZ, RZ, -R194 ;  /* 0x000000ffffc27224 */ /* 0x000fe200078e0ac2 */
[C---:B------:R-:W-:Y:S01]  /*14d90*/  ISETP.GT.U32.AND P6, PT, R251.reuse, R172, PT ;  /* 0x000000acfb00720c */ /* 0x040fe20003fc4070 */
[----:B------:R-:W-:Y:S01]  /*14da0*/  @!P0 IMAD.MOV R19, RZ, RZ, -R19 ;  /* 0x000000ffff138224 */ /* 0x000fe200078e0a13 */
[C---:B------:R-:W-:Y:S01]  /*14db0*/  ISETP.GT.U32.AND P0, PT, R251.reuse, R171, PT ;  /* 0x000000abfb00720c */ /* 0x040fe20003f04070 */
[C---:B------:R-:W-:Y:S01]  /*14dc0*/  IMAD R170, R251.reuse, R193, R170 ;  /* 0x000000c1fbaa7224 */ /* 0x040fe200078e02aa */
[----:B------:R-:W-:Y:S01]  /*14dd0*/  STL [R1+0x23e0], R14 ;  /* 0x0023e00e01007387 */ /* 0x000fe20000100800 */
[----:B------:R-:W-:Y:S01]  /*14de0*/  IMAD.MOV.U32 R24, RZ, RZ, R174 ;  /* 0x000000ffff187224 */ /* 0x000fe200078e00ae */
[----:B------:R-:W-:Y:S01]  /*14df0*/  IABS R193, R2 ;  /* 0x0000000200c17213 */ /* 0x000fe20000000000 */
[----:B------:R-:W-:Y:S01]  /*14e00*/  IMAD.MOV R192, RZ, RZ, -R192 ;  /* 0x000000ffffc07224 */ /* 0x000fe200078e0ac0 */
[----:B------:R-:W-:Y:S01]  /*14e10*/  STL [R1+0x23e4], R5 ;  /* 0x0023e40501007387 */ /* 0x000fe20000100800 */
[----:B------:R-:W-:-:S02]  /*14e20*/  IMAD R189, R251, R194, R189 ;  /* 0x000000c2fbbd7224 */ /* 0x000fc400078e02bd */
[----:B------:R-:W-:Y:S01]  /*14e30*/  @!P4 IMAD.MOV R24, RZ, RZ, -R24 ;  /* 0x000000ffff18c224 */ /* 0x000fe200078e0a18 */
[----:B------:R1:W-:Y:S01]  /*14e40*/  STL [R1+0x194], R19 ;  /* 0x0001941301007387 */ /* 0x0003e20000100800 */
[C---:B------:R-:W-:Y:S01]  /*14e50*/  IMAD R169, R251.reuse, R192, R169 ;  /* 0x000000c0fba97224 */ /* 0x040fe200078e02a9 */
[C---:B------:R-:W-:Y:S01]  /*14e60*/  ISETP.GT.U32.AND P4, PT, R251.reuse, R170, PT ;  /* 0x000000aafb00720c */ /* 0x040fe20003f84070 */
[--C-:B------:R-:W-:Y:S01]  /*14e70*/  @!P6 IMAD.IADD R172, R172, 0x1, -R251.reuse ;  /* 0x00000001acace824 */ /* 0x100fe200078e0afb */
[----:B------:R-:W-:Y:S01]  /*14e80*/  ISETP.GT.U32.AND P6, PT, R251, R189, PT ;  /* 0x000000bdfb00720c */ /* 0x000fe20003fc4070 */
[----:B------:R-:W-:Y:S01]  /*14e90*/  @!P0 IMAD.IADD R171, R171, 0x1, -R251 ;  /* 0x00000001abab8824 */ /* 0x000fe200078e0afb */
[----:B------:R-:W-:Y:S01]  /*14ea0*/  ISETP.GE.AND P0, PT, R7, RZ, PT ;  /* 0x000000ff0700720c */ /* 0x000fe20003f06270 */
[----:B------:R-:W-:Y:S01]  /*14eb0*/  IMAD.HI.U32 R195, R95, R190, RZ ;  /* 0x000000be5fc37227 */ /* 0x000fe200078e00ff */
[----:B------:R-:W-:Y:S01]  /*14ec0*/  IABS R192, R18 ;  /* 0x0000001200c07213 */ /* 0x000fe20000000000 */
[----:B------:R-:W-:Y:S02]  /*14ed0*/  STL [R1+0x190], R24 ;  /* 0x0001901801007387 */ /* 0x000fe40000100800 */
[----:B-1----:R-:W-:-:S02]  /*14ee0*/  IMAD.MOV.U32 R19, RZ, RZ, R173 ;  /* 0x000000ffff137224 */ /* 0x002fc400078e00ad */
[----:B------:R-:W-:Y:S02]  /*14ef0*/  IMAD.MOV R195, RZ, RZ, -R195 ;  /* 0x000000ffffc37224 */ /* 0x000fe400078e0ac3 */
[----:B------:R-:W-:Y:S01]  /*14f00*/  @!P5 IMAD.MOV R19, RZ, RZ, -R19 ;  /* 0x000000ffff13d224 */ /* 0x000fe200078e0a13 */
[----:B------:R-:W-:Y:S01]  /*14f10*/  ISETP.GT.U32.AND P5, PT, R251, R169, PT ;  /* 0x000000a9fb00720c */ /* 0x000fe20003fa4070 */
[--C-:B------:R-:W-:Y:S01]  /*14f20*/  @!P4 IMAD.IADD R170, R170, 0x1, -R251.reuse ;  /* 0x00000001aaaac824 */ /* 0x100fe200078e0afb */
[----:B------:R-:W-:Y:S01]  /*14f30*/  ISETP.GE.AND P4, PT, R4, RZ, PT ;  /* 0x000000ff0400720c */ /* 0x000fe20003f86270 */
[----:B------:R-:W-:Y:S01]  /*14f40*/  IMAD.MOV.U32 R4, RZ, RZ, R172 ;  /* 0x000000ffff047224 */ /* 0x000fe200078e00ac */
[----:B------:R1:W-:Y:S01]  /*14f50*/  STL [R1+0x18c], R19 ;  /* 0x00018c1301007387 */ /* 0x0003e20000100800 */
[----:B------:R-:W-:Y:S02]  /*14f60*/  @!P6 IMAD.IADD R189, R189, 0x1, -R251 ;  /* 0x00000001bdbde824 */ /* 0x000fe400078e0afb */
[----:B------:R-:W-:-:S02]  /*14f70*/  @!P0 IMAD.MOV R4, RZ, RZ, -R4 ;  /* 0x000000ffff048224 */ /* 0x000fc400078e0a04 */
[C---:B------:R-:W-:Y:S01]  /*14f80*/  IMAD R190, R251.reuse, R195, R190 ;  /* 0x000000c3fbbe7224 */ /* 0x040fe200078e02be */
[----:B------:R-:W-:Y:S01]  /*14f90*/  ISETP.GT.U32.AND P0, PT, R251, R189, PT ;  /* 0x000000bdfb00720c */ /* 0x000fe20003f04070 */
[----:B------:R-:W-:Y:S01]  /*14fa0*/  IMAD.MOV.U32 R7, RZ, RZ, R171 ;  /* 0x000000ffff077224 */ /* 0x000fe200078e00ab */
[----:B------:R2:W-:Y:S01]  /*14fb0*/  STL [R1+0x188], R4 ;  /* 0x0001880401007387 */ /* 0x0005e20000100800 */
[----:B------:R-:W-:Y:S01]  /*14fc0*/  @!P5 IMAD.IADD R169, R169, 0x1, -R251 ;  /* 0x00000001a9a9d824 */ /* 0x000fe200078e0afb */
[----:B------:R-:W-:Y:S01]  /*14fd0*/  ISETP.GT.U32.AND P5, PT, R251, R170, PT ;  /* 0x000000aafb00720c */ /* 0x000fe20003fa4070 */
[----:B------:R-:W-:Y:S01]  /*14fe0*/  IMAD.HI.U32 R196, R95, R191, RZ ;  /* 0x000000bf5fc47227 */ /* 0x000fe200078e00ff */
[C---:B-1----:R-:W-:Y:S02]  /*14ff0*/  IADD3 R19, R248.reuse, 0x19a, RZ ;  /* 0x0000019af8137810 */ /* 0x042fe40007ffe0ff */
[C---:B------:R-:W-:Y:S01]  /*15000*/  ISETP.GT.U32.AND P6, PT, R251.reuse, R169, PT ;  /* 0x000000a9fb00720c */ /* 0x040fe20003fc4070 */
[----:B------:R-:W-:Y:S01]  /*15010*/  @!P4 IMAD.MOV R7, RZ, RZ, -R7 ;  /* 0x000000ffff07c224 */ /* 0x000fe200078e0a07 */
[----:B------:R-:W-:Y:S01]  /*15020*/  ISETP.GT.U32.AND P4, PT, R251, R190, PT ;  /* 0x000000befb00720c */ /* 0x000fe20003f84070 */
[----:B------:R-:W-:Y:S01]  /*15030*/  IMAD.MOV R196, RZ, RZ, -R196 ;  /* 0x000000ffffc47224 */ /* 0x000fe200078e0ac4 */
[----:B--2---:R-:W-:Y:S01]  /*15040*/  IADD3 R4, R248, 0x199, RZ ;  /* 0x00000199f8047810 */ /* 0x004fe20007ffe0ff */
[----:B------:R-:W-:Y:S01]  /*15050*/  @!P0 IMAD.IADD R189, R189, 0x1, -R251 ;  /* 0x00000001bdbd8824 */ /* 0x000fe200078e0afb */
[----:B------:R-:W-:Y:S01]  /*15060*/  ISETP.GE.AND P0, PT, R22, RZ, PT ;  /* 0x000000ff1600720c */ /* 0x000fe20003f06270 */
[----:B------:R-:W-:Y:S01]  /*15070*/  IMAD R191, R251, R196, R191 ;  /* 0x000000c4fbbf7224 */ /* 0x000fe200078e02bf */
[----:B------:R-:W-:Y:S01]  /*15080*/  IABS R172, R19 ;  /* 0x0000001300ac7213 */ /* 0x000fe20000000000 */
[--C-:B------:R-:W-:Y:S01]  /*15090*/  @!P5 IMAD.IADD R170, R170, 0x1, -R251.reuse ;  /* 0x00000001aaaad824 */ /* 0x100fe200078e0afb */
[----:B------:R-:W-:Y:S01]  /*150a0*/  ISETP.GE.AND P5, PT, R23, RZ, PT ;  /* 0x000000ff1700720c */ /* 0x000fe20003fa6270 */
[----:B------:R-:W-:Y:S01]  /*150b0*/  IMAD.HI.U32 R197, R95, R192, RZ ;  /* 0x000000c05fc57227 */ /* 0x000fe200078e00ff */
[----:B------:R-:W-:Y:S03]  /*150c0*/  STL [R1+0x23c4], R4 ;  /* 0x0023c40401007387 */ /* 0x000fe60000100800 */
[--C-:B------:R-:W-:Y:S01]  /*150d0*/  @!P6 IMAD.IADD R169, R169, 0x1, -R251.reuse ;  /* 0x00000001a9a9e824 */ /* 0x100fe200078e0afb */
[----:B------:R-:W-:Y:S01]  /*150e0*/  ISETP.GT.U32.AND P6, PT, R251, R191, PT ;  /* 0x000000bffb00720c */ /* 0x000fe20003fc4070 */
[----:B------:R-:W-:Y:S01]  /*150f0*/  @!P4 IMAD.IADD R190, R190, 0x1, -R251 ;  /* 0x00000001bebec824 */ /* 0x000fe200078e0afb */
[----:B------:R-:W-:Y:S01]  /*15100*/  ISETP.GE.AND P4, PT, R13, RZ, PT ;  /* 0x000000ff0d00720c */ /* 0x000fe20003f86270 */
[----:B------:R-:W-:Y:S01]  /*15110*/  IMAD.MOV.U32 R22, RZ, RZ, R170 ;  /* 0x000000ffff167224 */ /* 0x000fe200078e00aa */
[----:B------:R1:W-:Y:S01]  /*15120*/  STL [R1+0x184], R7 ;  /* 0x0001840701007387 */ /* 0x0003e20000100800 */
[----:B------:R-:W-:-:S02]  /*15130*/  IMAD.MOV R197, RZ, RZ, -R197 ;  /* 0x000000ffffc57224 */ /* 0x000fc400078e0ac5 */
[----:B------:R-:W-:Y:S01]  /*15140*/  IMAD.MOV.U32 R13, RZ, RZ, R169 ;  /* 0x000000ffff0d7224 */ /* 0x000fe200078e00a9 */
[----:B------:R-:W-:Y:S01]  /*15150*/  STL [R1+0x23cc], R19 ;  /* 0x0023cc1301007387 */ /* 0x000fe20000100800 */
[----:B------:R-:W-:-:S04]  /*15160*/  IMAD.HI.U32 R198, R95, R193, RZ ;  /* 0x000000c15fc67227 */ /* 0x000fc800078e00ff */
[----:B------:R-:W-:Y:S01]  /*15170*/  @!P5 IMAD.MOV R22, RZ, RZ, -R22 ;  /* 0x000000ffff16d224 */ /* 0x000fe200078e0a16 */
[----:B-1----:R-:W-:Y:S01]  /*15180*/  IADD3 R7, R248, 0x19b, RZ ;  /* 0x0000019bf8077810 */ /* 0x002fe20007ffe0ff */
[C---:B------:R-:W-:Y:S01]  /*15190*/  IMAD R192, R251.reuse, R197, R192 ;  /* 0x000000c5fbc07224 */ /* 0x040fe200078e02c0 */
[----:B------:R-:W-:Y:S01]  /*151a0*/  ISETP.GT.U32.AND P5, PT, R251, R190, PT ;  /* 0x000000befb00720c */ /* 0x000fe20003fa4070 */
[----:B------:R-:W-:Y:S02]  /*151b0*/  @!P0 IMAD.MOV R13, RZ, RZ, -R13 ;  /* 0x000000ffff0d8224 */ /* 0x000fe400078e0a0d */
[----:B------:R-:W-:Y:S01]  /*151c0*/  IMAD.MOV R198, RZ, RZ, -R198 ;  /* 0x000000ffffc67224 */ /* 0x000fe200078e0ac6 */
[----:B------:R-:W-:Y:S01]  /*151d0*/  STL [R1+0x23d0], R7 ;  /* 0x0023d00701007387 */ /* 0x000fe20000100800 */
[----:B------:R-:W-:Y:S01]  /*151e0*/  @!P6 IMAD.IADD R191, R191, 0x1, -R251 ;  /* 0x00000001bfbfe824 */ /* 0x000fe200078e0afb */
[C---:B------:R-:W-:Y:S01]  /*151f0*/  ISETP.GT.U32.AND P6, PT, R251.reuse, R192, PT ;  /* 0x000000c0fb00720c */ /* 0x040fe20003fc4070 */
[----:B------:R-:W-:Y:S01]  /*15200*/  IMAD R193, R251, R198, R193 ;  /* 0x000000c6fbc17224 */ /* 0x000fe200078e02c1 */
[----:B------:R-:W-:Y:S01]  /*15210*/  STL [R1+0x180], R22 ;  /* 0x0001801601007387 */ /* 0x000fe20000100800 */
[----:B------:R-:W-:Y:S01]  /*15220*/  IMAD.HI.U32 R194, R95, R186, RZ ;  /* 0x000000ba5fc27227 */ /* 0x000fe200078e00ff */
[----:B------:R-:W-:-:S02]  /*15230*/  ISETP.GT.U32.AND P0, PT, R251, R191, PT ;  /* 0x000000bffb00720c */ /* 0x000fc40003f04070 */
[----:B------:R1:W-:Y:S01]  /*15240*/  STL [R1+0x17c], R13 ;  /* 0x00017c0d01007387 */ /* 0x0003e20000100800 */
[----:B------:R-:W-:Y:S01]  /*15250*/  @!P5 IMAD.IADD R190, R190, 0x1, -R251 ;  /* 0x00000001bebed824 */ /* 0x000fe200078e0afb */
[----:B------:R-:W-:Y:S01]  /*15260*/  ISETP.GE.AND P5, PT, R11, RZ, PT ;  /* 0x000000ff0b00720c */ /* 0x000fe20003fa6270 */
[----:B------:R-:W-:Y:S01]  /*15270*/  IMAD.HI.U32 R185, R95, R188, RZ ;  /* 0x000000bc5fb97227 */ /* 0x000fe200078e00ff */
[----:B------:R-:W-:-:S03]  /*15280*/  IADD3 R11, R248, 0x19e, RZ ;  /* 0x0000019ef80b7810 */ /* 0x000fc60007ffe0ff */
[----:B------:R-:W-:Y:S02]  /*15290*/  @!P6 IMAD.IADD R192, R192, 0x1, -R251 ;  /* 0x00000001c0c0e824 */ /* 0x000fe400078e0afb */
[----:B------:R-:W-:Y:S02]  /*152a0*/  IMAD.MOV R194, RZ, RZ, -R194 ;  /* 0x000000ffffc27224 */ /* 0x000fe400078e0ac2 */
[----:B-1----:R-:W-:Y:S01]  /*152b0*/  IMAD.MOV.U32 R13, RZ, RZ, R189 ;  /* 0x000000ffff0d7224 */ /* 0x002fe200078e00bd */
[----:B------:R-:W-:Y:S01]  /*152c0*/  ISETP.GT.U32.AND P6, PT, R251, R192, PT ;  /* 0x000000c0fb00720c */ /* 0x000fe20003fc4070 */
[----:B------:R-:W-:Y:S01]  /*152d0*/  @!P0 IMAD.IADD R191, R191, 0x1, -R251 ;  /* 0x00000001bfbf8824 */ /* 0x000fe200078e0afb */
[----:B------:R-:W-:Y:S01]  /*152e0*/  ISETP.GE.AND P0, PT, R3, RZ, PT ;  /* 0x000000ff0300720c */ /* 0x000fe20003f06270 */
[----:B------:R-:W-:Y:S01]  /*152f0*/  @!P4 IMAD.MOV R13, RZ, RZ, -R13 ;  /* 0x000000ffff0dc224 */ /* 0x000fe200078e0a0d */
[----:B------:R-:W-:Y:S01]  /*15300*/  ISETP.GT.U32.AND P4, PT, R251, R193, PT ;  /* 0x000000c1fb00720c */ /* 0x000fe20003f84070 */
[----:B------:R-:W-:Y:S01]  /*15310*/  IMAD.MOV R185, RZ, RZ, -R185 ;  /* 0x000000ffffb97224 */ /* 0x000fe200078e0ab9 */
[----:B------:R-:W-:Y:S01]  /*15320*/  IADD3 R3, R248, 0x19c, RZ ;  /* 0x0000019cf8037810 */ /* 0x000fe20007ffe0ff */
[----:B------:R-:W-:Y:S01]  /*15330*/  IMAD.HI.U32 R195, R95, R187, RZ ;  /* 0x000000bb5fc37227 */ /* 0x000fe200078e00ff */
[----:B------:R1:W-:Y:S03]  /*15340*/  STL [R1+0x178], R13 ;  /* 0x0001780d01007387 */ /* 0x0003e60000100800 */
[----:B------:R-:W-:Y:S01]  /*15350*/  IMAD R186, R251, R194, R186 ;  /* 0x000000c2fbba7224 */ /* 0x000fe200078e02ba */
[----:B------:R-:W-:Y:S01]  /*15360*/  STL [R1+0x23ac], R3 ;  /* 0x0023ac0301007387 */ /* 0x000fe20000100800 */
[----:B------:R-:W-:-:S02]  /*15370*/  IMAD.MOV.U32 R23, RZ, RZ, R190 ;  /* 0x000000ffff177224 */ /* 0x000fc400078e00be */
[----:B------:R-:W-:Y:S01]  /*15380*/  IMAD R185, R251, R185, R188 ;  /* 0x000000b9fbb97224 */ /* 0x000fe200078e02bc */
[----:B------:R-:W-:Y:S01]  /*15390*/  IABS R188, R12 ;  /* 0x0000000c00bc7213 */ /* 0x000fe20000000000 */
[----:B------:R-:W-:Y:S01]  /*153a0*/  @!P4 IMAD.IADD R193, R193, 0x1, -R251 ;  /* 0x00000001c1c1c824 */ /* 0x000fe200078e0afb */
[----:B-1----:R-:W-:Y:S01]  /*153b0*/  IADD3 R13, R248, 0x19d, RZ ;  /* 0x0000019df80d7810 */ /* 0x002fe20007ffe0ff */
[----:B------:R-:W-:Y:S02]  /*153c0*/  IMAD.MOV R184, RZ, RZ, -R195 ;  /* 0x000000ffffb87224 */ /* 0x000fe400078e0ac3 */
[----:B------:R-:W-:Y:S01]  /*153d0*/  @!P5 IMAD.MOV R23, RZ, RZ, -R23 ;  /* 0x000000ffff17d224 */ /* 0x000fe200078e0a17 */
[C---:B------:R-:W-:Y:S01]  /*153e0*/  ISETP.GT.U32.AND P4, PT, R251.reuse, R193, PT ;  /* 0x000000c1fb00720c */ /* 0x040fe20003f84070 */
[----:B------:R-:W-:Y:S01]  /*153f0*/  IMAD.MOV.U32 R22, RZ, RZ, R191 ;  /* 0x000000ffff167224 */ /* 0x000fe200078e00bf */
[C---:B------:R-:W-:Y:S01]  /*15400*/  ISETP.GT.U32.AND P5, PT, R251.reuse, R186, PT ;  /* 0x000000bafb00720c */ /* 0x040fe20003fa4070 */
[----:B------:R-:W-:Y:S01]  /*15410*/  @!P6 IMAD.IADD R192, R192, 0x1, -R251 ;  /* 0x00000001c0c0e824 */ /* 0x000fe200078e0afb */
[C---:B------:R-:W-:Y:S01]  /*15420*/  ISETP.GT.U32.AND P6, PT, R251.reuse, R185, PT ;  /* 0x000000b9fb00720c */ /* 0x040fe20003fc4070 */
[----:B------:R-:W-:Y:S01]  /*15430*/  IMAD R184, R251, R184, R187 ;  /* 0x000000b8fbb87224 */ /* 0x000fe200078e02bb */
[----:B------:R-:W-:Y:S01]  /*15440*/  STL [R1+0x23b8], R13 ;  /* 0x0023b80d01007387 */ /* 0x000fe20000100800 */
[----:B------:R-:W-:Y:S01]  /*15450*/  @!P0 IMAD.MOV R22, RZ, RZ, -R22 ;  /* 0x000000ffff168224 */ /* 0x000fe200078e0a16 */
[----:B------:R-:W-:Y:S01]  /*15460*/  ISETP.GE.AND P0, PT, R18, RZ, PT ;  /* 0x000000ff1200720c */ /* 0x000fe20003f06270 */
[----:B------:R-:W-:Y:S01]  /*15470*/  IMAD.HI.U32 R182, R95, R188, RZ ;  /* 0x000000bc5fb67227 */ /* 0x000fe200078e00ff */
[----:B------:R-:W-:Y:S01]  /*15480*/  STL [R1+0x23b4], R11 ;  /* 0x0023b40b01007387 */ /* 0x000fe20000100800 */
[----:B------:R-:W-:-:S02]  /*15490*/  IABS R187, R0 ;  /* 0x0000000000bb7213 */ /* 0x000fc40000000000 */
[--C-:B------:R-:W-:Y:S01]  /*154a0*/  @!P4 IMAD.IADD R193, R193, 0x1, -R251.reuse ;  /* 0x00000001c1c1c824 */ /* 0x100fe200078e0afb */
[----:B------:R-:W-:Y:S01]  /*154b0*/  ISETP.GT.U32.AND P4, PT, R251, R184, PT ;  /* 0x000000b8fb00720c */ /* 0x000fe20003f84070 */
[--C-:B------:R-:W-:Y:S01]  /*154c0*/  @!P5 IMAD.IADD R186, R186, 0x1, -R251.reuse ;  /* 0x00000001babad824 */ /* 0x100fe200078e0afb */
[----:B------:R-:W-:Y:S01]  /*154d0*/  ISETP.GE.AND P5, PT, R2, RZ, PT ;  /* 0x000000ff0200720c */ /* 0x000fe20003fa6270 */
[----:B------:R-:W-:Y:S01]  /*154e0*/  IMAD.MOV.U32 R2, RZ, RZ, R192 ;  /* 0x000000ffff027224 */ /* 0x000fe200078e00c0 */
[----:B------:R-:W-:Y:S01]  /*154f0*/  STL [R1+0x174], R23 ;  /* 0x0001741701007387 */ /* 0x000fe20000100800 */
[--C-:B------:R-:W-:Y:S01]  /*15500*/  @!P6 IMAD.IADD R185, R185, 0x1, -R251.reuse ;  /* 0x00000001b9b9e824 */ /* 0x100fe200078e0afb */
[----:B------:R-:W-:Y:S01]  /*15510*/  IADD3 R18, R248, 0x1a0, RZ ;  /* 0x000001a0f8127810 */ /* 0x000fe20007ffe0ff */
[----:B------:R-:W-:Y:S01]  /*15520*/  @!P0 IMAD.MOV R2, RZ, RZ, -R2 ;  /* 0x000000ffff028224 */ /* 0x000fe200078e0a02 */
[C---:B------:R-:W-:Y:S01]  /*15530*/  ISETP.GT.U32.AND P0, PT, R251.reuse, R186, PT ;  /* 0x000000bafb00720c */ /* 0x040fe20003f04070 */
[----:B------:R-:W-:Y:S01]  /*15540*/  IMAD.MOV R182, RZ, RZ, -R182 ;  /* 0x000000ffffb67224 */ /* 0x000fe200078e0ab6 */
[----:B------:R-:W-:Y:S01]  /*15550*/  ISETP.GT.U32.AND P6, PT, R251, R185, PT ;  /* 0x000000b9fb00720c */ /* 0x000fe20003fc4070 */
[----:B------:R-:W-:Y:S01]  /*15560*/  IMAD.HI.U32 R181, R95, R183, RZ ;  /* 0x000000b75fb57227 */ /* 0x000fe200078e00ff */
[----:B------:R-:W-:Y:S03]  /*15570*/  STL [R1+0x170], R22 ;  /* 0x0001701601007387 */ /* 0x000fe60000100800 */
[----:B------:R-:W-:Y:S01]  /*15580*/  @!P4 IMAD.IADD R184, R184, 0x1, -R251 ;  /* 0x00000001b8b8c824 */ /* 0x000fe200078e0afb */
[----:B------:R1:W-:Y:S01]  /*15590*/  STL [R1+0x16c], R2 ;  /* 0x00016c0201007387 */ /* 0x0003e20000100800 */
[C---:B------:R-:W-:Y:S01]  /*155a0*/  IMAD R182, R251.reuse, R182, R188 ;  /* 0x000000b6fbb67224 */ /* 0x040fe200078e02bc */
[----:B------:R-:W-:Y:S01]  /*155b0*/  IABS R188, R16 ;  /* 0x0000001000bc7213 */ /* 0x000fe20000000000 */
[----:B------:R-:W-:Y:S01]  /*155c0*/  IMAD.MOV R181, RZ, RZ, -R181 ;  /* 0x000000ffffb57224 */ /* 0x000fe200078e0ab5 */
[----:B------:R-:W-:Y:S01]  /*155d0*/  ISETP.GT.U32.AND P4, PT, R251, R184, PT ;  /* 0x000000b8fb00720c */ /* 0x000fe20003f84070 */
[----:B------:R-:W-:-:S02]  /*155e0*/  @!P0 IMAD.IADD R186, R186, 0x1, -R251 ;  /* 0x00000001baba8824 */ /* 0x000fc400078e0afb */
[----:B------:R-:W-:Y:S02]  /*155f0*/  IMAD R181, R251, R181, R183 ;  /* 0x000000b5fbb57224 */ /* 0x000fe400078e02b7 */
[----:B------:R-:W-:Y:S01]  /*15600*/  @!P6 IMAD.IADD R185, R185, 0x1, -R251 ;  /* 0x00000001b9b9e824 */ /* 0x000fe200078e0afb */
[----:B------:R-:W-:Y:S01]  /*15610*/  ISETP.GE.AND P6, PT, R17, RZ, PT ;  /* 0x000000ff1100720c */ /* 0x000fe20003fc6270 */
[----:B-1----:R-:W-:Y:S01]  /*15620*/  IMAD.MOV.U32 R2, RZ, RZ, R193 ;  /* 0x000000ffff027224 */ /* 0x002fe200078e00c1 */
[----:B------:R-:W-:Y:S01]  /*15630*/  ISETP.GT.U32.AND P0, PT, R251, R181, PT ;  /* 0x000000b5fb00720c */ /* 0x000fe20003f04070 */
[----:B------:R-:W-:Y:S01]  /*15640*/  IMAD.HI.U32 R183, R95, R187, RZ ;  /* 0x000000bb5fb77227 */ /* 0x000fe200078e00ff */
[----:B------:R-:W-:-:S03]  /*15650*/  IADD3 R17, R248, 0x1a1, RZ ;  /* 0x000001a1f8117810 */ /* 0x000fc60007ffe0ff */
[----:B------:R-:W-:Y:S01]  /*15660*/  @!P5 IMAD.MOV R2, RZ, RZ, -R2 ;  /* 0x000000ffff02d224 */ /* 0x000fe200078e0a02 */
[----:B------:R-:W-:Y:S01]  /*15670*/  ISETP.GT.U32.AND P5, PT, R251, R182, PT ;  /* 0x000000b6fb00720c */ /* 0x000fe20003fa4070 */
[----:B------:R-:W-:Y:S01]  /*15680*/  @!P4 IMAD.IADD R184, R184, 0x1, -R251 ;  /* 0x00000001b8b8c824 */ /* 0x000fe200078e0afb */
[----:B------:R-:W-:Y:S01]  /*15690*/  ISETP.GE.AND P4, PT, R21, RZ, PT ;  /* 0x000000ff1500720c */ /* 0x000fe20003f86270 */
[----:B------:R-:W-:Y:S01]  /*156a0*/  IMAD.MOV R180, RZ, RZ, -R183 ;  /* 0x000000ffffb47224 */ /* 0x000fe200078e0ab7 */
[----:B------:R1:W-:Y:S01]  /*156b0*/  STL [R1+0x168], R2 ;  /* 0x0001680201007387 */ /* 0x0003e20000100800 */
[----:B------:R-:W-:Y:S01]  /*156c0*/  IMAD.MOV.U32 R21, RZ, RZ, R186 ;  /* 0x000000ffff157224 */ /* 0x000fe200078e00ba */
[----:B------:R-:W-:Y:S01]  /*156d0*/  IABS R183, R20 ;  /* 0x0000001400b77213 */ /* 0x000fe20000000000 */
[----:B------:R-:W-:Y:S02]  /*156e0*/  IMAD R180, R251, R180, R187 ;  /* 0x000000b4fbb47224 */ /* 0x000fe400078e02bb */
[----:B------:R-:W-:-:S02]  /*156f0*/  @!P6 IMAD.MOV R21, RZ, RZ, -R21 ;  /* 0x000000ffff15e224 */ /* 0x000fc400078e0a15 */
[----:B------:R-:W-:Y:S01]  /*15700*/  IMAD.MOV.U32 R179, RZ, RZ, R183 ;  /* 0x000000ffffb37224 */ /* 0x000fe200078e00b7 */
[----:B------:R-:W-:Y:S01]  /*15710*/  IABS R183, R15 ;  /* 0x0000000f00b77213 */ /* 0x000fe20000000000 */
[--C-:B------:R-:W-:Y:S01]  /*15720*/  @!P5 IMAD.IADD R182, R182, 0x1, -R251.reuse ;  /* 0x00000001b6b6d824 */ /* 0x100fe200078e0afb */
[----:B-1----:R-:W-:Y:S01]  /*15730*/  IADD3 R2, R248, 0x19f, RZ ;  /* 0x0000019ff8027810 */ /* 0x002fe20007ffe0ff */
[----:B------:R-:W-:Y:S01]  /*15740*/  @!P0 IMAD.IADD R181, R181, 0x1, -R251 ;  /* 0x00000001b5b58824 */ /* 0x000fe200078e0afb */
[----:B------:R-:W-:Y:S01]  /*15750*/  ISETP.GE.AND P5, PT, R10, RZ, PT ;  /* 0x000000ff0a00720c */ /* 0x000fe20003fa6270 */
[----:B------:R-:W-:Y:S01]  /*15760*/  IMAD.MOV.U32 R22, RZ, RZ, R185 ;  /* 0x000000ffff167224 */ /* 0x000fe200078e00b9 */
[----:B------:R-:W-:Y:S01]  /*15770*/  IADD3 R10, R248, 0x1a2, RZ ;  /* 0x000001a2f80a7810 */ /* 0x000fe20007ffe0ff */
[----:B------:R-:W-:Y:S01]  /*15780*/  STL [R1+0x23a4], R2 ;  /* 0x0023a40201007387 */ /* 0x000fe20000100800 */
        /* <DEDUP_REMOVED lines=8> */
[----:B------:R-:W-:Y:S01]  /*15810*/  IMAD.HI.U32 R194, R95, R188, RZ ;  /* 0x000000bc5fc27227 */ /* 0x000fe200078e00ff */
[----:B------:R-:W-:-:S02]  /*15820*/  IABS R185, R17 ;  /* 0x0000001100b97213 */ /* 0x000fc40000000000 */
[----:B------:R-:W-:Y:S01]  /*15830*/  STL [R1+0x2394], R10 ;  /* 0x0023940a01007387 */ /* 0x000fe20000100800 */
[----:B------:R-:W-:Y:S02]  /*15840*/  IMAD.MOV R187, RZ, RZ, -R187 ;  /* 0x000000ffffbb7224 */ /* 0x000fe400078e0abb */
[----:B------:R-:W-:Y:S01]  /*15850*/  IMAD.MOV R178, RZ, RZ, -R194 ;  /* 0x000000ffffb27224 */ /* 0x000fe200078e0ac2 */
[----:B------:R1:W-:Y:S01]  /*15860*/  STL [R1+0x164], R21 ;  /* 0x0001641501007387 */ /* 0x0003e20000100800 */
[C---:B------:R-:W-:Y:S02]  /*15870*/  IMAD R179, R251.reuse, R187, R179 ;  /* 0x000000bbfbb37224 */ /* 0x040fe400078e02b3 */
[C---:B------:R-:W-:Y:S01]  /*15880*/  IMAD R177, R251.reuse, R178, R188 ;  /* 0x000000b2fbb17224 */ /* 0x040fe200078e02bc */
[----:B------:R-:W-:Y:S01]  /*15890*/  IABS R188, R8 ;  /* 0x0000000800bc7213 */ /* 0x000fe20000000000 */
[--C-:B------:R-:W-:Y:S01]  /*158a0*/  @!P6 IMAD.IADD R182, R182, 0x1, -R251.reuse ;  /* 0x00000001b6b6e824 */ /* 0x100fe200078e0afb */
[----:B------:R-:W-:Y:S01]  /*158b0*/  ISETP.GT.U32.AND P6, PT, R251, R179, PT ;  /* 0x000000b3fb00720c */ /* 0x000fe20003fc4070 */
[--C-:B------:R-:W-:Y:S01]  /*158c0*/  @!P0 IMAD.IADD R181, R181, 0x1, -R251.reuse ;  /* 0x00000001b5b58824 */ /* 0x100fe200078e0afb */
[----:B------:R-:W-:Y:S01]  /*158d0*/  ISETP.GT.U32.AND P0, PT, R251, R177, PT ;  /* 0x000000b1fb00720c */ /* 0x000fe20003f04070 */
[----:B------:R-:W-:Y:S01]  /*158e0*/  @!P4 IMAD.IADD R180, R180, 0x1, -R251 ;  /* 0x00000001b4b4c824 */ /* 0x000fe200078e0afb */
[----:B------:R-:W-:Y:S01]  /*158f0*/  STL [R1+0x160], R22 ;  /* 0x0001601601007387 */ /* 0x000fe20000100800 */
[----:B-1----:R-:W-:Y:S01]  /*15900*/  IMAD.MOV.U32 R21, RZ, RZ, R184 ;  /* 0x000000ffff157224 */ /* 0x002fe200078e00b8 */
[----:B------:R-:W-:Y:S01]  /*15910*/  IABS R178, R5 ;  /* 0x0000000500b27213 */ /* 0x000fe20000000000 */
[----:B------:R-:W-:Y:S01]  /*15920*/  IMAD.HI.U32 R187, R95, R183, RZ ;  /* 0x000000b75fbb7227 */ /* 0x000fe200078e00ff */
[----:B------:R-:W-:-:S03]  /*15930*/  ISETP.GT.U32.AND P4, PT, R251, R180, PT ;  /* 0x000000b4fb00720c */ /* 0x000fc60003f84070 */
[----:B------:R-:W-:Y:S01]  /*15940*/  @!P5 IMAD.MOV R21, RZ, RZ, -R21 ;  /* 0x000000ffff15d224 */ /* 0x000fe200078e0a15 */
[----:B------:R-:W-:Y:S01]  /*15950*/  ISETP.GE.AND P5, PT, R12, RZ, PT ;  /* 0x000000ff0c00720c */ /* 0x000fe20003fa6270 */
[----:B------:R-:W-:Y:S02]  /*15960*/  IMAD.MOV.U32 R12, RZ, RZ, R182 ;  /* 0x000000ffff0c7224 */ /* 0x000fe400078e00b6 */
[----:B------:R-:W-:Y:S01]  /*15970*/  IMAD.MOV R187, RZ, RZ, -R187 ;  /* 0x000000ffffbb7224 */ /* 0x000fe200078e0abb */
[----:B------:R-:W-:Y:S01]  /*15980*/  STL [R1+0x15c], R21 ;  /* 0x00015c1501007387 */ /* 0x000fe20000100800 */
[----:B------:R-:W-:Y:S01]  /*15990*/  @!P6 IMAD.IADD R179, R179, 0x1, -R251 ;  /* 0x00000001b3b3e824 */ /* 0x000fe200078e0afb */
[----:B------:R-:W-:Y:S01]  /*159a0*/  ISETP.GE.AND P6, PT, R0, RZ, PT ;  /* 0x000000ff0000720c */ /* 0x000fe20003fc6270 */
[----:B------:R-:W-:Y:S01]  /*159b0*/  IMAD R176, R251, R187, R183 ;  /* 0x000000bbfbb07224 */ /* 0x000fe200078e02b7 */
[----:B------:R-:W-:Y:S01]  /*159c0*/  IABS R183, R6 ;  /* 0x0000000600b77213 */ /* 0x000fe20000000000 */
[----:B------:R-:W-:Y:S01]  /*159d0*/  IMAD.HI.U32 R175, R95, R188, RZ ;  /* 0x000000bc5faf7227 */ /* 0x000fe200078e00ff */
[----:B------:R-:W-:-:S03]  /*159e0*/  IABS R187, R14 ;  /* 0x0000000e00bb7213 */ /* 0x000fc60000000000 */
[----:B------:R-:W-:Y:S01]  /*159f0*/  @!P5 IMAD.MOV R12, RZ, RZ, -R12 ;  /* 0x000000ffff0cd224 */ /* 0x000fe200078e0a0c */
[----:B------:R-:W-:Y:S01]  /*15a00*/  ISETP.GE.AND P5, PT, R9, RZ, PT ;  /* 0x000000ff0900720c */ /* 0x000fe20003fa6270 */
[----:B------:R-:W-:Y:S01]  /*15a10*/  IMAD.MOV.U32 R0, RZ, RZ, R181 ;  /* 0x000000ffff007224 */ /* 0x000fe200078e00b5 */
[----:B------:R-:W-:Y:S01]  /*15a20*/  IADD3 R9, R248, 0x1a4, RZ ;  /* 0x000001a4f8097810 */ /* 0x000fe20007ffe0ff */
[----:B------:R-:W-:Y:S01]  /*15a30*/  @!P0 IMAD.IADD R177, R177, 0x1, -R251 ;  /* 0x00000001b1b18824 */ /* 0x000fe200078e0afb */
[----:B------:R1:W-:Y:S01]  /*15a40*/  STL [R1+0x158], R12 ;  /* 0x0001580c01007387 */ /* 0x0003e20000100800 */
[----:B------:R-:W-:Y:S01]  /*15a50*/  IMAD.MOV R175, RZ, RZ, -R175 ;  /* 0x000000ffffaf7224 */ /* 0x000fe200078e0aaf */
[C---:B------:R-:W-:Y:S01]  /*15a60*/  ISETP.GT.U32.AND P0, PT, R251.reuse, R179, PT ;  /* 0x000000b3fb00720c */ /* 0x040fe20003f04070 */
[----:B------:R-:W-:Y:S01]  /*15a70*/  @!P4 IMAD.IADD R180, R180, 0x1, -R251 ;  /* 0x00000001b4b4c824 */ /* 0x000fe200078e0afb */
[----:B------:R-:W-:Y:S01]  /*15a80*/  ISETP.GT.U32.AND P4, PT, R251, R176, PT ;  /* 0x000000b0fb00720c */ /* 0x000fe20003f84070 */
[----:B------:R-:W-:-:S04]  /*15a90*/  IMAD.HI.U32 R194, R95, R183, RZ ;  /* 0x000000b75fc27227 */ /* 0x000fc800078e00ff */
[----:B------:R-:W-:Y:S01]  /*15aa0*/  @!P5 IMAD.MOV R0, RZ, RZ, -R0 ;  /* 0x000000ffff00d224 */ /* 0x000fe200078e0a00 */
[C---:B------:R-:W-:Y:S01]  /*15ab0*/  ISETP.GT.U32.AND P5, PT, R251.reuse, R177, PT ;  /* 0x000000b1fb00720c */ /* 0x040fe20003fa4070 */
[C---:B------:R-:W-:Y:S01]  /*15ac0*/  IMAD R175, R251.reuse, R175, R188 ;  /* 0x000000affbaf7224 */ /* 0x040fe200078e02bc */
[----:B------:R-:W-:Y:S01]  /*15ad0*/  IABS R188, R13 ;  /* 0x0000000d00bc7213 */ /* 0x000fe20000000000 */
[----:B-1----:R-:W-:Y:S01]  /*15ae0*/  IMAD.MOV.U32 R12, RZ, RZ, R180 ;  /* 0x000000ffff0c7224 */ /* 0x002fe200078e00b4 */
[----:B------:R1:W-:Y:S01]  /*15af0*/  STL [R1+0x154], R0 ;  /* 0x0001540001007387 */ /* 0x0003e20000100800 */
[----:B------:R-:W-:Y:S02]  /*15b00*/  IMAD.MOV R174, RZ, RZ, -R194 ;  /* 0x000000ffffae7224 */ /* 0x000fe400078e0ac2 */
[----:B------:R-:W-:Y:S01]  /*15b10*/  @!P6 IMAD.MOV R12, RZ, RZ, -R12 ;  /* 0x000000ffff0ce224 */ /* 0x000fe200078e0a0c */
[C---:B------:R-:W-:Y:S01]  /*15b20*/  ISETP.GT.U32.AND P6, PT, R251.reuse, R175, PT ;  /* 0x000000affb00720c */ /* 0x040fe20003fc4070 */
[----:B------:R-:W-:-:S02]  /*15b30*/  IMAD R174, R251, R174, R183 ;  /* 0x000000aefbae7224 */ /* 0x000fc400078e02b7 */
[--C-:B------:R-:W-:Y:S01]  /*15b40*/  @!P0 IMAD.IADD R179, R179, 0x1, -R251.reuse ;  /* 0x00000001b3b38824 */ /* 0x100fe200078e0afb */
[----:B------:R-:W-:Y:S01]  /*15b50*/  ISETP.GE.AND P0, PT, R20, RZ, PT ;  /* 0x000000ff1400720c */ /* 0x000fe20003f06270 */
[--C-:B------:R-:W-:Y:S01]  /*15b60*/  @!P5 IMAD.IADD R177, R177, 0x1, -R251.reuse ;  /* 0x00000001b1b1d824 */ /* 0x100fe200078e0afb */
[----:B------:R-:W-:Y:S01]  /*15b70*/  ISETP.GT.U32.AND P5, PT, R251, R174, PT ;  /* 0x000000aefb00720c */ /* 0x000fe20003fa4070 */
[----:B------:R-:W-:Y:S01]  /*15b80*/  @!P4 IMAD.IADD R176, R176, 0x1, -R251 ;  /* 0x00000001b0b0c824 */ /* 0x000fe200078e0afb */
[----:B-1----:R-:W-:Y:S01]  /*15b90*/  IADD3 R0, R248, 0x1a3, RZ ;  /* 0x000001a3f8007810 */ /* 0x002fe20007ffe0ff */
[----:B------:R-:W-:Y:S01]  /*15ba0*/  IMAD.HI.U32 R195, R95, R187, RZ ;  /* 0x000000bb5fc37227 */ /* 0x000fe200078e00ff */
[----:B------:R-:W-:-:S03]  /*15bb0*/  ISETP.GE.AND P4, PT, R16, RZ, PT ;  /* 0x000000ff1000720c */ /* 0x000fc60003f86270 */
[----:B------:R-:W-:Y:S01]  /*15bc0*/  @!P6 IMAD.IADD R175, R175, 0x1, -R251 ;  /* 0x00000001afafe824 */ /* 0x000fe200078e0afb */
[C---:B------:R-:W-:Y:S01]  /*15bd0*/  ISETP.GT.U32.AND P6, PT, R251.reuse, R176, PT ;  /* 0x000000b0fb00720c */ /* 0x040fe20003fc4070 */
[----:B------:R-:W-:Y:S01]  /*15be0*/  IMAD.MOV.U32 R16, RZ, RZ, R179 ;  /* 0x000000ffff107224 */ /* 0x000fe200078e00b3 */
[----:B------:R-:W-:Y:S01]  /*15bf0*/  STL [R1+0x2384], R0 ;  /* 0x0023840001007387 */ /* 0x000fe20000100800 */
[----:B------:R-:W-:Y:S02]  /*15c00*/  IMAD.MOV R173, RZ, RZ, -R195 ;  /* 0x000000ffffad7224 */ /* 0x000fe400078e0ac3 */
[----:B------:R-:W-:Y:S01]  /*15c10*/  @!P5 IMAD.IADD R174, R174, 0x1, -R251 ;  /* 0x00000001aeaed824 */ /* 0x000fe200078e0afb */
[----:B------:R1:W-:Y:S01]  /*15c20*/  STL [R1+0x150], R12 ;  /* 0x0001500c01007387 */ /* 0x0003e20000100800 */
[----:B------:R-:W-:Y:S01]  /*15c30*/  @!P0 IMAD.MOV R16, RZ, RZ, -R16 ;  /* 0x000000ffff108224 */ /* 0x000fe200078e0a10 */
[C---:B------:R-:W-:Y:S01]  /*15c40*/  ISETP.GT.U32.AND P5, PT, R251.reuse, R175, PT ;  /* 0x000000affb00720c */ /* 0x040fe20003fa4070 */
[C---:B------:R-:W-:Y:S01]  /*15c50*/  IMAD R173, R251.reuse, R173, R187 ;  /* 0x000000adfbad7224 */ /* 0x040fe200078e02bb */
[----:B------:R-:W-:Y:S01]  /*15c60*/  ISETP.GT.U32.AND P0, PT, R251, R174, PT ;  /* 0x000000aefb00720c */ /* 0x000fe20003f04070 */
[----:B------:R-:W-:Y:S01]  /*15c70*/  STL [R1+0x237c], R9 ;  /* 0x00237c0901007387 */ /* 0x000fe20000100800 */
[----:B------:R-:W-:Y:S01]  /*15c80*/  IMAD.HI.U32 R183, R95, R178, RZ ;  /* 0x000000b25fb77227 */ /* 0x000fe200078e00ff */
[----:B-1----:R-:W-:-:S03]  /*15c90*/  IADD3 R12, R248, 0x1a5, RZ ;  /* 0x000001a5f80c7810 */ /* 0x002fc60007ffe0ff */
[----:B------:R-:W-:Y:S01]  /*15ca0*/  @!P6 IMAD.IADD R176, R176, 0x1, -R251 ;  /* 0x00000001b0b0e824 */ /* 0x000fe200078e0afb */
[----:B------:R-:W-:Y:S01]  /*15cb0*/  ISETP.GE.AND P6, PT, R15, RZ, PT ;  /* 0x000000ff0f00720c */ /* 0x000fe20003fc6270 */
[----:B------:R-:W-:Y:S01]  /*15cc0*/  IMAD.MOV R183, RZ, RZ, -R183 ;  /* 0x000000ffffb77224 */ /* 0x000fe200078e0ab7 */
[----:B------:R-:W-:Y:S01]  /*15cd0*/  IABS R180, R12 ;  /* 0x0000000c00b47213 */ /* 0x000fe20000000000 */
[----:B------:R-:W-:Y:S01]  /*15ce0*/  STL [R1+0x2374], R12 ;  /* 0x0023740c01007387 */ /* 0x000fe20000100800 */
[----:B------:R-:W-:Y:S02]  /*15cf0*/  IMAD.MOV.U32 R15, RZ, RZ, R176 ;  /* 0x000000ffff0f7224 */ /* 0x000fe400078e00b0 */
[----:B------:R-:W-:Y:S01]  /*15d00*/  IMAD R171, R251, R183, R178 ;  /* 0x000000b7fbab7224 */ /* 0x000fe200078e02b2 */
[----:B------:R1:W-:Y:S01]  /*15d10*/  STL [R1+0x14c], R16 ;  /* 0x00014c1001007387 */ /* 0x0003e20000100800 */
[--C-:B------:R-:W-:Y:S01]  /*15d20*/  @!P0 IMAD.IADD R174, R174, 0x1, -R251.reuse ;  /* 0x00000001aeae8824 */ /* 0x100fe200078e0afb */
[----:B------:R-:W-:Y:S01]  /*15d30*/  IABS R178, R4 ;  /* 0x0000000400b27213 */ /* 0x000fe20000000000 */
[----:B------:R-:W-:Y:S01]  /*15d40*/  @!P5 IMAD.IADD R175, R175, 0x1, -R251 ;  /* 0x00000001afafd824 */ /* 0x000fe200078e0afb */
[----:B------:R-:W-:Y:S01]  /*15d50*/  ISETP.GE.AND P0, PT, R8, RZ, PT ;  /* 0x000000ff0800720c */ /* 0x000fe20003f06270 */
[----:B------:R-:W-:Y:S01]  /*15d60*/  IMAD.HI.U32 R170, R95, R172, RZ ;  /* 0x000000ac5faa7227 */ /* 0x000fe200078e00ff */
[----:B------:R-:W-:-:S02]  /*15d70*/  IADD3 R8, R248, 0x1a6, RZ ;  /* 0x000001a6f8087810 */ /* 0x000fc40007ffe0ff */
[----:B------:R-:W-:Y:S01]  /*15d80*/  ISETP.GT.U32.AND P5, PT, R251, R171, PT ;  /* 0x000000abfb00720c */ /* 0x000fe20003fa4070 */
[----:B------:R-:W-:Y:S01]  /*15d90*/  @!P6 IMAD.MOV R15, RZ, RZ, -R15 ;  /* 0x000000ffff0fe224 */ /* 0x000fe200078e0a0f */
[----:B------:R-:W-:Y:S01]  /*15da0*/  IABS R183, R7 ;  /* 0x0000000700b77213 */ /* 0x000fe20000000000 */
[----:B-1----:R-:W-:Y:S02]  /*15db0*/  IMAD.MOV.U32 R16, RZ, RZ, R177 ;  /* 0x000000ffff107224 */ /* 0x002fe400078e00b1 */
[----:B------:R-:W-:-:S04]  /*15dc0*/  IMAD.HI.U32 R187, R95, R178, RZ ;  /* 0x000000b25fbb7227 */ /* 0x000fc800078e00ff */
[----:B------:R-:W-:Y:S01]  /*15dd0*/  @!P4 IMAD.MOV R16, RZ, RZ, -R16 ;  /* 0x000000ffff10c224 */ /* 0x000fe200078e0a10 */
[C---:B------:R-:W-:Y:S01]  /*15de0*/  ISETP.GT.U32.AND P4, PT, R251.reuse, R173, PT ;  /* 0x000000adfb00720c */ /* 0x040fe20003f84070 */
[----:B------:R-:W-:Y:S02]  /*15df0*/  IMAD.MOV R187, RZ, RZ, -R187 ;  /* 0x000000ffffbb7224 */ /* 0x000fe400078e0abb */
[----:B------:R-:W-:Y:S01]  /*15e00*/  IMAD.MOV R170, RZ, RZ, -R170 ;  /* 0x000000ffffaa7224 */ /* 0x000fe200078e0aaa */
[----:B------:R1:W-:Y:S01]  /*15e10*/  STL [R1+0x148], R16 ;  /* 0x0001481001007387 */ /* 0x0003e20000100800 */
[----:B------:R-:W-:Y:S01]  /*15e20*/  IMAD R178, R251, R187, R178 ;  /* 0x000000bbfbb27224 */ /* 0x000fe200078e02b2 */
[----:B------:R-:W-:Y:S01]  /*15e30*/  IABS R187, R11 ;  /* 0x0000000b00bb7213 */ /* 0x000fe20000000000 */
[----:B------:R-:W-:Y:S01]  /*15e40*/  @!P5 IMAD.IADD R171, R171, 0x1, -R251 ;  /* 0x00000001ababd824 */ /* 0x000fe200078e0afb */
[----:B------:R-:W-:Y:S01]  /*15e50*/  STL [R1+0x2368], R8 ;  /* 0x0023680801007387 */ /* 0x000fe20000100800 */
[C---:B------:R-:W-:Y:S01]  /*15e60*/  IMAD R172, R251.reuse, R170, R172 ;  /* 0x000000aafbac7224 */ /* 0x040fe200078e02ac */
[----:B------:R-:W-:Y:S01]  /*15e70*/  ISETP.GT.U32.AND P5, PT, R251, R178, PT ;  /* 0x000000b2fb00720c */ /* 0x000fe20003fa4070 */
[----:B------:R-:W-:Y:S01]  /*15e80*/  IMAD.HI.U32 R169, R95, R183, RZ ;  /* 0x000000b75fa97227 */ /* 0x000fe200078e00ff */
[----:B------:R2:W-:Y:S01]  /*15e90*/  STL [R1+0x144], R15 ;  /* 0x0001440f01007387 */ /* 0x0005e20000100800 */
[----:B------:R-:W-:-:S02]  /*15ea0*/  IABS R170, R3 ;  /* 0x0000000300aa7213 */ /* 0x000fc40000000000 */
[----:B------:R-:W-:Y:S01]  /*15eb0*/  @!P4 IMAD.IADD R173, R173, 0x1, -R251 ;  /* 0x00000001adadc824 */ /* 0x000fe200078e0afb */
[----:B------:R-:W-:Y:S01]  /*15ec0*/  ISETP.GE.AND P4, PT, R6, RZ, PT ;  /* 0x000000ff0600720c */ /* 0x000fe20003f86270 */
[----:B------:R-:W-:Y:S01]  /*15ed0*/  IMAD.MOV R169, RZ, RZ, -R169 ;  /* 0x000000ffffa97224 */ /* 0x000fe200078e0aa9 */
[C---:B------:R-:W-:Y:S01]  /*15ee0*/  IADD3 R6, R248.reuse, 0x1a7, RZ ;  /* 0x000001a7f8067810 */ /* 0x040fe20007ffe0ff */
[----:B------:R-:W-:Y:S01]  /*15ef0*/  IMAD.HI.U32 R190, R95, R170, RZ ;  /* 0x000000aa5fbe7227 */ /* 0x000fe200078e00ff */
[C---:B------:R-:W-:Y:S02]  /*15f00*/  ISETP.GT.U32.AND P6, PT, R251.reuse, R173, PT ;  /* 0x000000adfb00720c */ /* 0x040fe40003fc4070 */
[----:B-1----:R-:W-:Y:S01]  /*15f10*/  IADD3 R16, R248, 0x1a8, RZ ;  /* 0x000001a8f8107810 */ /* 0x002fe20007ffe0ff */
[----:B--2---:R-:W-:Y:S01]  /*15f20*/  IMAD.MOV.U32 R15, RZ, RZ, R175 ;  /* 0x000000ffff0f7224 */ /* 0x004fe200078e00af */
[----:B------:R-:W-:Y:S01]  /*15f30*/  STL [R1+0x235c], R6 ;  /* 0x00235c0601007387 */ /* 0x000fe20000100800 */
[----:B------:R-:W-:Y:S01]  /*15f40*/  @!P5 IMAD.IADD R178, R178, 0x1, -R251 ;  /* 0x00000001b2b2d824 */ /* 0x000fe200078e0afb */
[----:B------:R-:W-:Y:S01]  /*15f50*/  IABS R186, R6 ;  /* 0x0000000600ba7213 */ /* 0x000fe20000000000 */
[----:B------:R-:W-:Y:S01]  /*15f60*/  @!P0 IMAD.MOV R15, RZ, RZ, -R15 ;  /* 0x000000ffff0f8224 */ /* 0x000fe200078e0a0f */
[C---:B------:R-:W-:Y:S01]  /*15f70*/  ISETP.GT.U32.AND P0, PT, R251.reuse, R171, PT ;  /* 0x000000abfb00720c */ /* 0x040fe20003f04070 */
[----:B------:R-:W-:Y:S01]  /*15f80*/  IMAD.MOV R190, RZ, RZ, -R190 ;  /* 0x000000ffffbe7224 */ /* 0x000fe200078e0abe */
[C---:B------:R-:W-:Y:S01]  /*15f90*/  ISETP.GT.U32.AND P5, PT, R251.reuse, R178, PT ;  /* 0x000000b2fb00720c */ /* 0x040fe20003fa4070 */
[----:B------:R-:W-:Y:S01]  /*15fa0*/  IMAD R169, R251, R169, R183 ;  /* 0x000000a9fba97224 */ /* 0x000fe200078e02b7 */
[----:B------:R1:W-:Y:S01]  /*15fb0*/  STL [R1+0x140], R15 ;  /* 0x0001400f01007387 */ /* 0x0003e20000100800 */
[----:B------:R-:W-:Y:S01]  /*15fc0*/  @!P6 IMAD.IADD R173, R173, 0x1, -R251 ;  /* 0x00000001adade824 */ /* 0x000fe200078e0afb */
[----:B------:R-:W-:Y:S01]  /*15fd0*/  ISETP.GE.AND P6, PT, R14, RZ, PT ;  /* 0x000000ff0e00720c */ /* 0x000fe20003fc6270 */
[----:B------:R-:W-:Y:S01]  /*15fe0*/  IMAD R170, R251, R190, R170 ;  /* 0x000000befbaa7224 */ /* 0x000fe200078e02aa */
[----:B------:R-:W-:Y:S01]  /*15ff0*/  STL [R1+0x2354], R16 ;  /* 0x0023541001007387 */ /* 0x000fe20000100800 */
[----:B------:R-:W-:Y:S01]  /*16000*/  IMAD.MOV.U32 R14, RZ, RZ, R173 ;  /* 0x000000ffff0e7224 */ /* 0x000fe200078e00ad */
[----:B------:R-:W-:Y:S01]  /*16010*/  IABS R190, R18 ;  /* 0x0000001200be7213 */ /* 0x000fe20000000000 */
[----:B------:R-:W-:-:S04]  /*16020*/  IMAD.HI.U32 R189, R95, R188, RZ ;  /* 0x000000bc5fbd7227 */ /* 0x000fc800078e00ff */
[----:B-1----:R-:W-:Y:S02]  /*16030*/  IMAD.MOV.U32 R15, RZ, RZ, R174 ;  /* 0x000000ffff0f7224 */ /* 0x002fe400078e00ae */
[----:B------:R-:W-:Y:S01]  /*16040*/  @!P0 IMAD.IADD R171, R171, 0x1, -R251 ;  /* 0x00000001abab8824 */ /* 0x000fe200078e0afb */
[----:B------:R-:W-:Y:S01]  /*16050*/  ISETP.GE.AND P0, PT, R5, RZ, PT ;  /* 0x000000ff0500720c */ /* 0x000fe20003f06270 */
[----:B------:R-:W-:Y:S01]  /*16060*/  @!P4 IMAD.MOV R15, RZ, RZ, -R15 ;  /* 0x000000ffff0fc224 */ /* 0x000fe200078e0a0f */
[C---:B------:R-:W-:Y:S01]  /*16070*/  ISETP.GT.U32.AND P4, PT, R251.reuse, R172, PT ;  /* 0x000000acfb00720c */ /* 0x040fe20003f84070 */
[----:B------:R-:W-:Y:S02]  /*16080*/  IMAD.MOV.U32 R5, RZ, RZ, R171 ;  /* 0x000000ffff057224 */ /* 0x000fe400078e00ab */
[----:B------:R-:W-:Y:S01]  /*16090*/  @!P6 IMAD.MOV R14, RZ, RZ, -R14 ;  /* 0x000000ffff0ee224 */ /* 0x000fe200078e0a0e */
[C---:B------:R-:W-:Y:S01]  /*160a0*/  ISETP.GT.U32.AND P6, PT, R251.reuse, R169, PT ;  /* 0x000000a9fb00720c */ /* 0x040fe20003fc4070 */
[----:B------:R-:W-:Y:S01]  /*160b0*/  @!P5 IMAD.IADD R178, R178, 0x1, -R251 ;  /* 0x00000001b2b2d824 */ /* 0x000fe200078e0afb */
[----:B------:R-:W-:Y:S01]  /*160c0*/  ISETP.GT.U32.AND P5, PT, R251, R170, PT ;  /* 0x000000aafb00720c */ /* 0x000fe20003fa4070 */
[----:B------:R1:W-:Y:S01]  /*160d0*/  STL [R1+0x13c], R15 ;  /* 0x00013c0f01007387 */ /* 0x0003e20000100800 */
[----:B------:R-:W-:-:S03]  /*160e0*/  IMAD.HI.U32 R183, R95, R187, RZ ;  /* 0x000000bb5fb77227 */ /* 0x000fc600078e00ff */
[----:B------:R2:W-:Y:S01]  /*160f0*/  STL [R1+0x138], R14 ;  /* 0x0001380e01007387 */ /* 0x0005e20000100800 */
[----:B------:R-:W-:Y:S01]  /*16100*/  @!P0 IMAD.MOV R5, RZ, RZ, -R5 ;  /* 0x000000ffff058224 */ /* 0x000fe200078e0a05 */
[----:B------:R-:W-:Y:S01]  /*16110*/  ISETP.GE.AND P0, PT, R4, RZ, PT ;  /* 0x000000ff0400720c */ /* 0x000fe20003f06270 */
[----:B------:R-:W-:Y:S01]  /*16120*/  @!P4 IMAD.IADD R172, R172, 0x1, -R251 ;  /* 0x00000001acacc824 */ /* 0x000fe200078e0afb */
[C---:B------:R-:W-:Y:S01]  /*16130*/  IADD3 R4, R248.reuse, 0x1aa, RZ ;  /* 0x000001aaf8047810 */ /* 0x040fe20007ffe0ff */
[----:B------:R-:W-:Y:S01]  /*16140*/  IMAD.MOV R189, RZ, RZ, -R189 ;  /* 0x000000ffffbd7224 */ /* 0x000fe200078e0abd */
[----:B-1----:R-:W-:Y:S01]  /*16150*/  IADD3 R15, R248, 0x1a9, RZ ;  /* 0x000001a9f80f7810 */ /* 0x002fe20007ffe0ff */
[--C-:B------:R-:W-:Y:S01]  /*16160*/  @!P6 IMAD.IADD R169, R169, 0x1, -R251.reuse ;  /* 0x00000001a9a9e824 */ /* 0x100fe200078e0afb */
[----:B------:R-:W-:Y:S01]  /*16170*/  ISETP.GT.U32.AND P4, PT, R251, R172, PT ;  /* 0x000000acfb00720c */ /* 0x000fe20003f84070 */
[----:B------:R-:W-:Y:S01]  /*16180*/  @!P5 IMAD.IADD R170, R170, 0x1, -R251 ;  /* 0x00000001aaaad824 */ /* 0x000fe200078e0afb */
[----:B------:R-:W-:Y:S01]  /*16190*/  ISETP.GE.AND P6, PT, R7, RZ, PT ;  /* 0x000000ff0700720c */ /* 0x000fe20003fc6270 */
[----:B--2---:R-:W-:Y:S01]  /*161a0*/  IMAD.MOV.U32 R14, RZ, RZ, R178 ;  /* 0x000000ffff0e7224 */ /* 0x004fe200078e00b2 */
[----:B------:R1:W-:Y:S01]  /*161b0*/  STL [R1+0x134], R5 ;  /* 0x0001340501007387 */ /* 0x0003e20000100800 */
[----:B------:R-:W-:Y:S01]  /*161c0*/  IMAD.MOV R183, RZ, RZ, -R183 ;  /* 0x000000ffffb77224 */ /* 0x000fe200078e0ab7 */
[C---:B------:R-:W-:Y:S01]  /*161d0*/  ISETP.GT.U32.AND P5, PT, R251.reuse, R170, PT ;  /* 0x000000aafb00720c */ /* 0x040fe20003fa4070 */
[----:B------:R-:W-:Y:S01]  /*161e0*/  @!P0 IMAD.MOV R14, RZ, RZ, -R14 ;  /* 0x000000ffff0e8224 */ /* 0x000fe200078e0a0e */
[C---:B------:R-:W-:Y:S01]  /*161f0*/  ISETP.GT.U32.AND P0, PT, R251.reuse, R169, PT ;  /* 0x000000a9fb00720c */ /* 0x040fe20003f04070 */
[C---:B------:R-:W-:Y:S01]  /*16200*/  IMAD R188, R251.reuse, R189, R188 ;  /* 0x000000bdfbbc7224 */ /* 0x040fe200078e02bc */
[----:B------:R-:W-:Y:S01]  /*16210*/  IABS R189, R10 ;  /* 0x0000000a00bd7213 */ /* 0x000fe20000000000 */
[----:B------:R-:W-:Y:S01]  /*16220*/  IMAD R187, R251, R183, R187 ;  /* 0x000000b7fbbb7224 */ /* 0x000fe200078e02bb */
[----:B------:R-:W-:Y:S01]  /*16230*/  STL [R1+0x234c], R15 ;  /* 0x00234c0f01007387 */ /* 0x000fe20000100800 */
[----:B------:R-:W-:Y:S01]  /*16240*/  @!P4 IMAD.IADD R172, R172, 0x1, -R251 ;  /* 0x00000001acacc824 */ /* 0x000fe200078e0afb */
[----:B------:R-:W-:Y:S01]  /*16250*/  ISETP.GE.AND P4, PT, R19, RZ, PT ;  /* 0x000000ff1300720c */ /* 0x000fe20003f86270 */
[----:B------:R-:W-:Y:S01]  /*16260*/  IMAD.HI.U32 R183, R95, R191, RZ ;  /* 0x000000bf5fb77227 */ /* 0x000fe200078e00ff */
[----:B-1----:R-:W-:Y:S01]  /*16270*/  IADD3 R5, R248, 0x1ab, RZ ;  /* 0x000001abf8057810 */ /* 0x002fe20007ffe0ff */
[----:B------:R-:W-:Y:S01]  /*16280*/  STL [R1+0x2344], R4 ;  /* 0x0023440401007387 */ /* 0x000fe20000100800 */
[----:B------:R-:W-:Y:S01]  /*16290*/  IABS R178, R15 ;  /* 0x0000000f00b27213 */ /* 0x000fe20000000000 */
[----:B------:R-:W-:-:S02]  /*162a0*/  IMAD.MOV.U32 R7, RZ, RZ, R172 ;  /* 0x000000ffff077224 */ /* 0x000fc400078e00ac */
[----:B------:R-:W-:Y:S01]  /*162b0*/  IMAD.MOV R183, RZ, RZ, -R183 ;  /* 0x000000ffffb77224 */ /* 0x000fe200078e0ab7 */
[----:B------:R-:W-:Y:S01]  /*162c0*/  STL [R1+0x2340], R5 ;  /* 0x0023400501007387 */ /* 0x000fe20000100800 */
[----:B------:R-:W-:Y:S01]  /*162d0*/  @!P0 IMAD.IADD R169, R169, 0x1, -R251 ;  /* 0x00000001a9a98824 */ /* 0x000fe200078e0afb */
[C---:B------:R-:W-:Y:S01]  /*162e0*/  ISETP.GT.U32.AND P0, PT, R251.reuse, R187, PT ;  /* 0x000000bbfb00720c */ /* 0x040fe20003f04070 */
[C---:B------:R-:W-:Y:S01]  /*162f0*/  IMAD R191, R251.reuse, R183, R191 ;  /* 0x000000b7fbbf7224 */ /* 0x040fe200078e02bf */
[----:B------:R1:W-:Y:S01]  /*16300*/  STL [R1+0x130], R14 ;  /* 0x0001300e01007387 */ /* 0x0003e20000100800 */
[----:B------:R-:W-:Y:S01]  /*16310*/  @!P4 IMAD.MOV R7, RZ, RZ, -R7 ;  /* 0x000000ffff07c224 */ /* 0x000fe200078e0a07 */
[C---:B------:R-:W-:Y:S01]  /*16320*/  ISETP.GT.U32.AND P4, PT, R251.reuse, R188, PT ;  /* 0x000000bcfb00720c */ /* 0x040fe20003f84070 */
[--C-:B------:R-:W-:Y:S01]  /*16330*/  @!P5 IMAD.IADD R170, R170, 0x1, -R251.reuse ;  /* 0x00000001aaaad824 */ /* 0x100fe200078e0afb */
[----:B------:R-:W-:Y:S01]  /*16340*/  ISETP.GT.U32.AND P5, PT, R251, R191, PT ;  /* 0x000000bffb00720c */ /* 0x000fe20003fa4070 */
[----:B------:R-:W-:Y:S01]  /*16350*/  IMAD.HI.U32 R182, R95, R190, RZ ;  /* 0x000000be5fb67227 */ /* 0x000fe200078e00ff */
[----:B------:R2:W-:Y:S03]  /*16360*/  STL [R1+0x12c], R7 ;  /* 0x00012c0701007387 */ /* 0x0005e60000100800 */
[----:B------:R-:W-:Y:S01]  /*16370*/  IMAD.MOV R182, RZ, RZ, -R182 ;  /* 0x000000ffffb67224 */ /* 0x000fe200078e0ab6 */
[----:B-1----:R-:W-:Y:S01]  /*16380*/  IADD3 R14, R248, 0x1ac, RZ ;  /* 0x000001acf80e7810 */ /* 0x002fe20007ffe0ff */
[----:B------:R-:W-:-:S02]  /*16390*/  @!P0 IMAD.IADD R187, R187, 0x1, -R251 ;  /* 0x00000001bbbb8824 */ /* 0x000fc400078e0afb */
[----:B------:R-:W-:-:S03]  /*163a0*/  IMAD.HI.U32 R183, R95, R185, RZ ;  /* 0x000000b95fb77227 */ /* 0x000fc600078e00ff */
[----:B------:R-:W-:Y:S01]  /*163b0*/  ISETP.GT.U32.AND P0, PT, R251, R187, PT ;  /* 0x000000bbfb00720c */ /* 0x000fe20003f04070 */
[----:B------:R-:W-:Y:S01]  /*163c0*/  @!P4 IMAD.IADD R188, R188, 0x1, -R251 ;  /* 0x00000001bcbcc824 */ /* 0x000fe200078e0afb */
[----:B------:R-:W-:Y:S01]  /*163d0*/  ISETP.GE.AND P4, PT, R3, RZ, PT ;  /* 0x000000ff0300720c */ /* 0x000fe20003f86270 */
[----:B------:R-:W-:Y:S01]  /*163e0*/  IMAD.MOV.U32 R3, RZ, RZ, R169 ;  /* 0x000000ffff037224 */ /* 0x000fe200078e00a9 */
[----:B--2---:R-:W-:Y:S01]  /*163f0*/  IADD3 R7, R248, 0x1ae, RZ ;  /* 0x000001aef8077810 */ /* 0x004fe20007ffe0ff */
[C---:B------:R-:W-:Y:S02]  /*16400*/  IMAD R190, R251.reuse, R182, R190 ;  /* 0x000000b6fbbe7224 */ /* 0x040fe400078e02be */
[----:B------:R-:W-:Y:S01]  /*16410*/  @!P6 IMAD.MOV R3, RZ, RZ, -R3 ;  /* 0x000000ffff03e224 */ /* 0x000fe200078e0a03 */
[----:B------:R-:W-:Y:S01]  /*16420*/  ISETP.GT.U32.AND P6, PT, R251, R188, PT ;  /* 0x000000bcfb00720c */ /* 0x000fe20003fc4070 */
[----:B------:R-:W-:Y:S01]  /*16430*/  IMAD.MOV.U32 R19, RZ, RZ, R170 ;  /* 0x000000ffff137224 */ /* 0x000fe200078e00aa */
[----:B------:R-:W-:Y:S01]  /*16440*/  IABS R182, R7 ;  /* 0x0000000700b67213 */ /* 0x000fe20000000000 */
[----:B------:R-:W-:Y:S01]  /*16450*/  @!P5 IMAD.IADD R191, R191, 0x1, -R251 ;  /* 0x00000001bfbfd824 */ /* 0x000fe200078e0afb */
[----:B------:R1:W-:Y:S01]  /*16460*/  STL [R1+0x128], R3 ;  /* 0x0001280301007387 */ /* 0x0003e20000100800 */
[----:B------:R-:W-:-:S02]  /*16470*/  IMAD.MOV R183, RZ, RZ, -R183 ;  /* 0x000000ffffb77224 */ /* 0x000fc400078e0ab7 */
[----:B------:R-:W-:Y:S01]  /*16480*/  @!P4 IMAD.MOV R19, RZ, RZ, -R19 ;  /* 0x000000ffff13c224 */ /* 0x000fe200078e0a13 */
[----:B------:R-:W-:Y:S01]  /*16490*/  ISETP.GT.U32.AND P4, PT, R251, R190, PT ;  /* 0x000000befb00720c */ /* 0x000fe20003f84070 */
[----:B------:R-:W-:Y:S01]  /*164a0*/  IMAD.HI.U32 R184, R95, R189, RZ ;  /* 0x000000bd5fb87227 */ /* 0x000fe200078e00ff */
[C---:B------:R-:W-:Y:S01]  /*164b0*/  ISETP.GT.U32.AND P5, PT, R251.reuse, R191, PT ;  /* 0x000000bffb00720c */ /* 0x040fe20003fa4070 */
[----:B------:R-:W-:Y:S02]  /*164c0*/  STL [R1+0x2330], R14 ;  /* 0x0023300e01007387 */ /* 0x000fe40000100800 */
[C---:B------:R-:W-:Y:S01]  /*164d0*/  IMAD R185, R251.reuse, R183, R185 ;  /* 0x000000b7fbb97224 */ /* 0x040fe200078e02b9 */
[----:B-1----:R-:W-:Y:S01]  /*164e0*/  IADD3 R3, R248, 0x1ad, RZ ;  /* 0x000001adf8037810 */ /* 0x002fe20007ffe0ff */
[----:B------:R-:W-:Y:S01]  /*164f0*/  IMAD.MOV R181, RZ, RZ, -R184 ;  /* 0x000000ffffb57224 */ /* 0x000fe200078e0ab8 */
[----:B------:R-:W-:Y:S01]  /*16500*/  IABS R184, R0 ;  /* 0x0000000000b87213 */ /* 0x000fe20000000000 */
[----:B------:R-:W-:Y:S01]  /*16510*/  @!P6 IMAD.IADD R188, R188, 0x1, -R251 ;  /* 0x00000001bcbce824 */ /* 0x000fe200078e0afb */
[C---:B------:R-:W-:Y:S01]  /*16520*/  ISETP.GT.U32.AND P6, PT, R251.reuse, R185, PT ;  /* 0x000000b9fb00720c */ /* 0x040fe20003fc4070 */
        /* <DEDUP_REMOVED lines=12> */
[----:B------:R-:W-:Y:S01]  /*165f0*/  STL [R1+0x2324], R7 ;  /* 0x0023240701007387 */ /* 0x000fe20000100800 */
[----:B------:R-:W-:Y:S01]  /*16600*/  @!P6 IMAD.IADD R185, R185, 0x1, -R251 ;  /* 0x00000001b9b9e824 */ /* 0x000fe200078e0afb */
[----:B------:R-:W-:Y:S01]  /*16610*/  ISETP.GE.AND P6, PT, R2, RZ, PT ;  /* 0x000000ff0200720c */ /* 0x000fe20003fc6270 */
[----:B------:R-:W-:Y:S01]  /*16620*/  IMAD.MOV.U32 R2, RZ, RZ, R187 ;  /* 0x000000ffff027224 */ /* 0x000fe200078e00bb */
[----:B------:R-:W-:Y:S01]  /*16630*/  STL [R1+0x124], R19 ;  /* 0x0001241301007387 */ /* 0x000fe20000100800 */
[----:B------:R-:W-:Y:S01]  /*16640*/  @!P0 IMAD.MOV R11, RZ, RZ, -R11 ;  /* 0x000000ffff0b8224 */ /* 0x000fe200078e0a0b */
[C---:B------:R-:W-:Y:S01]  /*16650*/  ISETP.GT.U32.AND P0, PT, R251.reuse, R190, PT ;  /* 0x000000befb00720c */ /* 0x040fe20003f04070 */
[----:B------:R-:W-:Y:S01]  /*16660*/  @!P4 IMAD.MOV R2, RZ, RZ, -R2 ;  /* 0x000000ffff02c224 */ /* 0x000fe200078e0a02 */
[----:B------:R-:W-:Y:S01]  /*16670*/  ISETP.GT.U32.AND P4, PT, R251, R185, PT ;  /* 0x000000b9fb00720c */ /* 0x000fe20003f84070 */
[----:B------:R-:W-:Y:S01]  /*16680*/  IMAD.MOV.U32 R179, RZ, RZ, R180 ;  /* 0x000000ffffb37224 */ /* 0x000fe200078e00b4 */
[----:B------:R1:W-:Y:S01]  /*16690*/  STL [R1+0x120], R11 ;  /* 0x0001200b01007387 */ /* 0x0003e20000100800 */
[----:B------:R-:W-:Y:S01]  /*166a0*/  IMAD.HI.U32 R180, R95, R183, RZ ;  /* 0x000000b75fb47227 */ /* 0x000fe200078e00ff */
[----:B------:R-:W-:-:S02]  /*166b0*/  IADD3 R13, R248, 0x1af, RZ ;  /* 0x000001aff80d7810 */ /* 0x000fc40007ffe0ff */
[----:B------:R2:W-:Y:S01]  /*166c0*/  STL [R1+0x11c], R2 ;  /* 0x00011c0201007387 */ /* 0x0005e20000100800 */
[----:B------:R-:W-:Y:S01]  /*166d0*/  IMAD.MOV R181, RZ, RZ, -R181 ;  /* 0x000000ffffb57224 */ /* 0x000fe200078e0ab5 */
[----:B------:R-:W-:Y:S01]  /*166e0*/  IABS R188, R13 ;  /* 0x0000000d00bc7213 */ /* 0x000fe20000000000 */
[----:B------:R-:W-:Y:S02]  /*166f0*/  @!P5 IMAD.IADD R189, R189, 0x1, -R251 ;  /* 0x00000001bdbdd824 */ /* 0x000fe400078e0afb */
[----:B------:R-:W-:Y:S01]  /*16700*/  IMAD.MOV R180, RZ, RZ, -R180 ;  /* 0x000000ffffb47224 */ /* 0x000fe200078e0ab4 */
[----:B-1----:R-:W-:Y:S01]  /*16710*/  IADD3 R11, R248, 0x1b0, RZ ;  /* 0x000001b0f80b7810 */ /* 0x002fe20007ffe0ff */
[C---:B------:R-:W-:Y:S01]  /*16720*/  IMAD R184, R251.reuse, R181, R184 ;  /* 0x000000b5fbb87224 */ /* 0x040fe200078e02b8 */
[----:B------:R-:W-:Y:S01]  /*16730*/  ISETP.GT.U32.AND P5, PT, R251, R189, PT ;  /* 0x000000bdfb00720c */ /* 0x000fe20003fa4070 */
[----:B------:R-:W-:Y:S01]  /*16740*/  IMAD.HI.U32 R177, R95, R179, RZ ;  /* 0x000000b35fb17227 */ /* 0x000fe200078e00ff */
[----:B------:R-:W-:-:S02]  /*16750*/  IABS R181, R14 ;  /* 0x0000000e00b57213 */ /* 0x000fc40000000000 */
[----:B------:R-:W-:Y:S01]  /*16760*/  IABS R196, R11 ;  /* 0x0000000b00c47213 */ /* 0x000fe20000000000 */
[----:B--2---:R-:W-:Y:S02]  /*16770*/  IMAD.MOV.U32 R2, RZ, RZ, R191 ;  /* 0x000000ffff027224 */ /* 0x004fe400078e00bf */
[C---:B------:R-:W-:Y:S01]  /*16780*/  IMAD R183, R251.reuse, R180, R183 ;  /* 0x000000b4fbb77224 */ /* 0x040fe200078e02b7 */
[----:B------:R-:W-:Y:S01]  /*16790*/  IABS R180, R5 ;  /* 0x0000000500b47213 */ /* 0x000fe20000000000 */
[----:B------:R-:W-:Y:S01]  /*167a0*/  @!P6 IMAD.MOV R2, RZ, RZ, -R2 ;  /* 0x000000ffff02e224 */ /* 0x000fe200078e0a02 */
[----:B------:R-:W-:Y:S01]  /*167b0*/  ISETP.GT.U32.AND P6, PT, R251, R184, PT ;  /* 0x000000b8fb00720c */ /* 0x000fe20003fc4070 */
[----:B------:R-:W-:Y:S02]  /*167c0*/  IMAD.MOV R177, RZ, RZ, -R177 ;  /* 0x000000ffffb17224 */ /* 0x000fe400078e0ab1 */
[----:B------:R-:W-:Y:S01]  /*167d0*/  IMAD.HI.U32 R171, R95, R180, RZ ;  /* 0x000000b45fab7227 */ /* 0x000fe200078e00ff */
[----:B------:R1:W-:Y:S03]  /*167e0*/  STL [R1+0x118], R2 ;  /* 0x0001180201007387 */ /* 0x0003e60000100800 */
[C---:B------:R-:W-:Y:S01]  /*167f0*/  IMAD R176, R251.reuse, R177, R179 ;  /* 0x000000b1fbb07224 */ /* 0x040fe200078e02b3 */
[----:B------:R-:W-:Y:S01]  /*16800*/  IABS R177, R8 ;  /* 0x0000000800b17213 */ /* 0x000fe20000000000 */
[----:B------:R-:W-:Y:S01]  /*16810*/  @!P0 IMAD.IADD R190, R190, 0x1, -R251 ;  /* 0x00000001bebe8824 */ /* 0x000fe200078e0afb */
[----:B------:R-:W-:Y:S01]  /*16820*/  ISETP.GT.U32.AND P0, PT, R251, R183, PT ;  /* 0x000000b7fb00720c */ /* 0x000fe20003f04070 */
[----:B------:R-:W-:Y:S01]  /*16830*/  IMAD.MOV R171, RZ, RZ, -R171 ;  /* 0x000000ffffab7224 */ /* 0x000fe200078e0aab */
[----:B------:R-:W-:Y:S01]  /*16840*/  STL [R1+0x2318], R13 ;  /* 0x0023180d01007387 */ /* 0x000fe20000100800 */
[----:B------:R-:W-:Y:S01]  /*16850*/  @!P5 IMAD.IADD R189, R189, 0x1, -R251 ;  /* 0x00000001bdbdd824 */ /* 0x000fe200078e0afb */
[----:B------:R-:W-:Y:S01]  /*16860*/  ISETP.GE.AND P5, PT, R17, RZ, PT ;  /* 0x000000ff1100720c */ /* 0x000fe20003fa6270 */
[----:B------:R-:W-:Y:S01]  /*16870*/  IMAD.HI.U32 R170, R95, R182, RZ ;  /* 0x000000b65faa7227 */ /* 0x000fe200078e00ff */
[----:B-1----:R-:W-:Y:S01]  /*16880*/  IADD3 R2, R248, 0x1b1, RZ ;  /* 0x000001b1f8027810 */ /* 0x002fe20007ffe0ff */
[----:B------:R-:W-:Y:S02]  /*16890*/  STL [R1+0x230c], R11 ;  /* 0x00230c0b01007387 */ /* 0x000fe40000100800 */
[----:B------:R-:W-:Y:S01]  /*168a0*/  IMAD.MOV.U32 R175, RZ, RZ, R177 ;  /* 0x000000ffffaf7224 */ /* 0x000fe200078e00b1 */
[----:B------:R-:W-:Y:S01]  /*168b0*/  IABS R177, R16 ;  /* 0x0000001000b17213 */ /* 0x000fe20000000000 */
[----:B------:R-:W-:Y:S01]  /*168c0*/  @!P4 IMAD.IADD R185, R185, 0x1, -R251 ;  /* 0x00000001b9b9c824 */ /* 0x000fe200078e0afb */
[----:B------:R-:W-:Y:S01]  /*168d0*/  ISETP.GE.AND P4, PT, R18, RZ, PT ;  /* 0x000000ff1200720c */ /* 0x000fe20003f86270 */
[----:B------:R-:W-:Y:S01]  /*168e0*/  IMAD.HI.U32 R169, R95, R197, RZ ;  /* 0x000000c55fa97227 */ /* 0x000fe200078e00ff */
[----:B------:R-:W-:Y:S01]  /*168f0*/  IABS R195, R2 ;  /* 0x0000000200c37213 */ /* 0x000fe20000000000 */
[----:B------:R1:W-:Y:S02]  /*16900*/  STL [R1+0x2308], R2 ;  /* 0x0023080201007387 */ /* 0x0003e40000100800 */
[----:B------:R-:W-:-:S02]  /*16910*/  IMAD R180, R251, R171, R180 ;  /* 0x000000abfbb47224 */ /* 0x000fc400078e02b4 */
[----:B------:R-:W-:Y:S01]  /*16920*/  @!P6 IMAD.IADD R184, R184, 0x1, -R251 ;  /* 0x00000001b8b8e824 */ /* 0x000fe200078e0afb */
[----:B------:R-:W-:Y:S01]  /*16930*/  ISETP.GE.AND P6, PT, R10, RZ, PT ;  /* 0x000000ff0a00720c */ /* 0x000fe20003fc6270 */
[----:B------:R-:W-:Y:S01]  /*16940*/  IMAD.HI.U32 R171, R95, R181, RZ ;  /* 0x000000b55fab7227 */ /* 0x000fe200078e00ff */
[----:B------:R-:W-:-:S03]  /*16950*/  IADD3 R10, R248, 0x1b3, RZ ;  /* 0x000001b3f80a7810 */ /* 0x000fc60007ffe0ff */
[----:B------:R-:W-:Y:S02]  /*16960*/  IMAD.MOV R170, RZ, RZ, -R170 ;  /* 0x000000ffffaa7224 */ /* 0x000fe400078e0aaa */
[----:B------:R-:W-:-:S04]  /*16970*/  IMAD.HI.U32 R174, R95, R175, RZ ;  /* 0x000000af5fae7227 */ /* 0x000fc800078e00ff */
[----:B------:R-:W-:Y:S02]  /*16980*/  IMAD.MOV R169, RZ, RZ, -R169 ;  /* 0x000000ffffa97224 */ /* 0x000fe400078e0aa9 */
[----:B------:R-:W-:-:S04]  /*16990*/  IMAD.HI.U32 R179, R95, R186, RZ ;  /* 0x000000ba5fb37227 */ /* 0x000fc800078e00ff */
[----:B------:R-:W-:Y:S02]  /*169a0*/  IMAD.MOV R171, RZ, RZ, -R171 ;  /* 0x000000ffffab7224 */ /* 0x000fe400078e0aab */
[C---:B------:R-:W-:Y:S02]  /*169b0*/  IMAD R182, R251.reuse, R170, R182 ;  /* 0x000000aafbb67224 */ /* 0x040fe400078e02b6 */
[----:B------:R-:W-:Y:S02]  /*169c0*/  IMAD.MOV R174, RZ, RZ, -R174 ;  /* 0x000000ffffae7224 */ /* 0x000fe400078e0aae */
[----:B------:R-:W-:Y:S01]  /*169d0*/  IMAD.MOV.U32 R170, RZ, RZ, R185 ;  /* 0x000000ffffaa7224 */ /* 0x000fe200078e00b9 */
[----:B------:R-:W-:Y:S01]  /*169e0*/  IABS R185, R10 ;  /* 0x0000000a00b97213 */ /* 0x000fe20000000000 */
[----:B------:R-:W-:Y:S02]  /*169f0*/  IMAD R197, R251, R169, R197 ;  /* 0x000000a9fbc57224 */ /* 0x000fe400078e02c5 */
[----:B------:R-:W-:-:S02]  /*16a00*/  IMAD.MOV R179, RZ, RZ, -R179 ;  /* 0x000000ffffb37224 */ /* 0x000fc400078e0ab3 */
[----:B------:R-:W-:Y:S02]  /*16a10*/  IMAD.MOV.U32 R169, RZ, RZ, R190 ;  /* 0x000000ffffa97224 */ /* 0x000fe400078e00be */
[----:B------:R-:W-:Y:S02]  /*16a20*/  @!P0 IMAD.IADD R183, R183, 0x1, -R251 ;  /* 0x00000001b7b78824 */ /* 0x000fe400078e0afb */
[C---:B------:R-:W-:Y:S02]  /*16a30*/  IMAD R181, R251.reuse, R171, R181 ;  /* 0x000000abfbb57224 */ /* 0x040fe400078e02b5 */
[C---:B------:R-:W-:Y:S01]  /*16a40*/  IMAD R175, R251.reuse, R174, R175 ;  /* 0x000000aefbaf7224 */ /* 0x040fe200078e02af */
[C---:B------:R-:W-:Y:S01]  /*16a50*/  ISETP.GT.U32.AND P0, PT, R251.reuse, R183, PT ;  /* 0x000000b7fb00720c */ /* 0x040fe20003f04070 */
[----:B------:R-:W-:Y:S02]  /*16a60*/  IMAD.MOV.U32 R171, RZ, RZ, R189 ;  /* 0x000000ffffab7224 */ /* 0x000fe400078e00bd */
[----:B------:R-:W-:Y:S01]  /*16a70*/  @!P5 IMAD.MOV R170, RZ, RZ, -R170 ;  /* 0x000000ffffaad224 */ /* 0x000fe200078e0aaa */
[C---:B------:R-:W-:Y:S01]  /*16a80*/  ISETP.GT.U32.AND P5, PT, R251.reuse, R176, PT ;  /* 0x000000b0fb00720c */ /* 0x040fe20003fa4070 */
[C---:B------:R-:W-:Y:S01]  /*16a90*/  IMAD R186, R251.reuse, R179, R186 ;  /* 0x000000b3fbba7224 */ /* 0x040fe200078e02ba */
[----:B------:R-:W-:Y:S01]  /*16aa0*/  IABS R179, R4 ;  /* 0x0000000400b37213 */ /* 0x000fe20000000000 */
[----:B------:R-:W-:Y:S01]  /*16ab0*/  @!P4 IMAD.MOV R169, RZ, RZ, -R169 ;  /* 0x000000ffffa9c224 */ /* 0x000fe200078e0aa9 */
[C---:B------:R-:W-:Y:S01]  /*16ac0*/  ISETP.GT.U32.AND P4, PT, R251.reuse, R184, PT ;  /* 0x000000b8fb00720c */ /* 0x040fe20003f84070 */
[----:B------:R-:W-:Y:S01]  /*16ad0*/  @!P6 IMAD.MOV R171, RZ, RZ, -R171 ;  /* 0x000000ffffabe224 */ /* 0x000fe200078e0aab */
[----:B------:R-:W-:Y:S01]  /*16ae0*/  ISETP.GT.U32.AND P6, PT, R251, R175, PT ;  /* 0x000000affb00720c */ /* 0x000fe20003fc4070 */
[C---:B------:R-:W-:Y:S01]  /*16af0*/  IMAD.HI.U32 R172, R95.reuse, R179, RZ ;  /* 0x000000b35fac7227 */ /* 0x040fe200078e00ff */
[----:B------:R-:W-:Y:S03]  /*16b00*/  STL.64 [R1+0x2da8], R168 ;  /* 0x002da8a801007387 */ /* 0x000fe60000100a00 */
[----:B------:R-:W-:Y:S01]  /*16b10*/  IMAD.MOV R172, RZ, RZ, -R172 ;  /* 0x000000ffffac7224 */ /* 0x000fe200078e0aac */
[----:B------:R-:W-:Y:S01]  /*16b20*/  STL.64 [R1+0x2db0], R170 ;  /* 0x002db0aa01007387 */ /* 0x000fe20000100a00 */
[----:B------:R-:W-:-:S04]  /*16b30*/  IMAD.HI.U32 R173, R95, R178, RZ ;  /* 0x000000b25fad7227 */ /* 0x000fc800078e00ff */
[----:B------:R-:W-:Y:S01]  /*16b40*/  @!P5 IMAD.IADD R176, R176, 0x1, -R251 ;  /* 0x00000001b0b0d824 */ /* 0x000fe200078e0afb */
[----:B------:R-:W-:Y:S01]  /*16b50*/  ISETP.GE.AND P5, PT, R9, RZ, PT ;  /* 0x000000ff0900720c */ /* 0x000fe20003fa6270 */
[C---:B------:R-:W-:Y:S01]  /*16b60*/  IMAD R179, R251.reuse, R172, R179 ;  /* 0x000000acfbb37224 */ /* 0x040fe200078e02b3 */
[----:B------:R-:W-:Y:S01]  /*16b70*/  IADD3 R9, R248, 0x1b4, RZ ;  /* 0x000001b4f8097810 */ /* 0x000fe20007ffe0ff */
[--C-:B------:R-:W-:Y:S01]  /*16b80*/  @!P4 IMAD.IADD R184, R184, 0x1, -R251.reuse ;  /* 0x00000001b8b8c824 */ /* 0x100fe200078e0afb */
[----:B------:R-:W-:Y:S01]  /*16b90*/  ISETP.GT.U32.AND P4, PT, R251, R186, PT ;  /* 0x000000bafb00720c */ /* 0x000fe20003f84070 */
[----:B------:R-:W-:Y:S01]  /*16ba0*/  @!P0 IMAD.IADD R183, R183, 0x1, -R251 ;  /* 0x00000001b7b78824 */ /* 0x000fe200078e0afb */
[----:B------:R-:W-:Y:S01]  /*16bb0*/  ISETP.GE.AND P0, PT, R0, RZ, PT ;  /* 0x000000ff0000720c */ /* 0x000fe20003f06270 */
[----:B------:R-:W-:Y:S01]  /*16bc0*/  IMAD.HI.U32 R172, R95, R188, RZ ;  /* 0x000000bc5fac7227 */ /* 0x000fe200078e00ff */
[----:B------:R-:W-:-:S03]  /*16bd0*/  IADD3 R0, R248, 0x1b2, RZ ;  /* 0x000001b2f8007810 */ /* 0x000fc60007ffe0ff */
[----:B------:R-:W-:Y:S02]  /*16be0*/  IMAD.MOV R173, RZ, RZ, -R173 ;  /* 0x000000ffffad7224 */ /* 0x000fe400078e0aad */
[----:B------:R-:W-:Y:S01]  /*16bf0*/  @!P6 IMAD.IADD R175, R175, 0x1, -R251 ;  /* 0x00000001afafe824 */ /* 0x000fe200078e0afb */
[----:B------:R-:W-:Y:S01]  /*16c00*/  ISETP.GT.U32.AND P6, PT, R251, R176, PT ;  /* 0x000000b0fb00720c */ /* 0x000fe20003fc4070 */
[----:B------:R-:W-:Y:S01]  /*16c10*/  IMAD.HI.U32 R174, R95, R177, RZ ;  /* 0x000000b15fae7227 */ /* 0x000fe200078e00ff */
[----:B------:R-:W-:Y:S03]  /*16c20*/  STL [R1+0x22fc], R0 ;  /* 0x0022fc0001007387 */ /* 0x000fe60000100800 */
[----:B------:R-:W-:Y:S01]  /*16c30*/  IMAD.MOV R172, RZ, RZ, -R172 ;  /* 0x000000ffffac7224 */ /* 0x000fe200078e0aac */
[----:B------:R-:W-:Y:S01]  /*16c40*/  STL [R1+0x22f4], R10 ;  /* 0x0022f40a01007387 */ /* 0x000fe20000100800 */
[----:B------:R-:W-:-:S02]  /*16c50*/  IMAD R178, R251, R173, R178 ;  /* 0x000000adfbb27224 */ /* 0x000fc400078e02b2 */
[----:B------:R-:W-:Y:S02]  /*16c60*/  IMAD.MOV R174, RZ, RZ, -R174 ;  /* 0x000000ffffae7224 */ /* 0x000fe400078e0aae */
[----:B------:R-:W-:-:S04]  /*16c70*/  IMAD.HI.U32 R173, R95, R195, RZ ;  /* 0x000000c35fad7227 */ /* 0x000fc800078e00ff */
[C---:B------:R-:W-:Y:S02]  /*16c80*/  IMAD R188, R251.reuse, R172, R188 ;  /* 0x000000acfbbc7224 */ /* 0x040fe400078e02bc */
[----:B------:R-:W-:Y:S01]  /*16c90*/  IMAD.MOV.U32 R172, RZ, RZ, R184 ;  /* 0x000000ffffac7224 */ /* 0x000fe200078e00b8 */
[----:B------:R-:W-:Y:S01]  /*16ca0*/  IABS R184, R0 ;  /* 0x0000000000b87213 */ /* 0x000fe20000000000 */
[----:B------:R-:W-:Y:S02]  /*16cb0*/  IMAD R177, R251, R174, R177 ;  /* 0x000000aefbb17224 */ /* 0x000fe400078e02b1 */
[----:B------:R-:W-:Y:S02]  /*16cc0*/  IMAD.MOV R173, RZ, RZ, -R173 ;  /* 0x000000ffffad7224 */ /* 0x000fe400078e0aad */
[----:B------:R-:W-:-:S04]  /*16cd0*/  IMAD.HI.U32 R174, R95, R196, RZ ;  /* 0x000000c45fae7227 */ /* 0x000fc800078e00ff */
[----:B------:R-:W-:Y:S02]  /*16ce0*/  @!P4 IMAD.IADD R186, R186, 0x1, -R251 ;  /* 0x00000001babac824 */ /* 0x000fe400078e0afb */
[----:B------:R-:W-:Y:S01]  /*16cf0*/  @!P0 IMAD.MOV R172, RZ, RZ, -R172 ;  /* 0x000000ffffac8224 */ /* 0x000fe200078e0aac */
[C---:B------:R-:W-:Y:S01]  /*16d00*/  ISETP.GT.U32.AND P0, PT, R251.reuse, R175, PT ;  /* 0x000000affb00720c */ /* 0x040fe20003f04070 */
[C---:B------:R-:W-:Y:S01]  /*16d10*/  IMAD R195, R251.reuse, R173, R195 ;  /* 0x000000adfbc37224 */ /* 0x040fe200078e02c3 */
[C---:B------:R-:W-:Y:S01]  /*16d20*/  ISETP.GT.U32.AND P4, PT, R251.reuse, R186, PT ;  /* 0x000000bafb00720c */ /* 0x040fe20003f84070 */
[----:B------:R-:W-:Y:S02]  /*16d30*/  IMAD.MOV R174, RZ, RZ, -R174 ;  /* 0x000000ffffae7224 */ /* 0x000fe400078e0aae */
[----:B------:R-:W-:Y:S01]  /*16d40*/  IMAD.MOV.U32 R173, RZ, RZ, R183 ;  /* 0x000000ffffad7224 */ /* 0x000fe200078e00b7 */
[----:B------:R-:W-:Y:S01]  /*16d50*/  IABS R183, R9 ;  /* 0x0000000900b77213 */ /* 0x000fe20000000000 */
[----:B------:R-:W-:Y:S01]  /*16d60*/  @!P6 IMAD.IADD R176, R176, 0x1, -R251 ;  /* 0x00000001b0b0e824 */ /* 0x000fe200078e0afb */
[C---:B------:R-:W-:Y:S01]  /*16d70*/  ISETP.GT.U32.AND P6, PT, R251.reuse, R177, PT ;  /* 0x000000b1fb00720c */ /* 0x040fe20003fc4070 */
[----:B------:R-:W-:-:S02]  /*16d80*/  IMAD R196, R251, R174, R196 ;  /* 0x000000aefbc47224 */ /* 0x000fc400078e02c4 */
[----:B------:R-:W-:Y:S01]  /*16d90*/  @!P5 IMAD.MOV R173, RZ, RZ, -R173 ;  /* 0x000000ffffadd224 */ /* 0x000fe200078e0aad */
[----:B------:R-:W-:Y:S01]  /*16da0*/  ISETP.GE.AND P5, PT, R12, RZ, PT ;  /* 0x000000ff0c00720c */ /* 0x000fe20003fa6270 */
[----:B------:R-:W-:Y:S01]  /*16db0*/  IMAD.HI.U32 R174, R95, R184, RZ ;  /* 0x000000b85fae7227 */ /* 0x000fe200078e00ff */
[----:B------:R-:W-:Y:S02]  /*16dc0*/  IADD3 R12, R248, 0x1b7, RZ ;  /* 0x000001b7f80c7810 */ /* 0x000fe40007ffe0ff */
[----:B------:R-:W-:Y:S01]  /*16dd0*/  STL.64 [R1+0x2db8], R172 ;  /* 0x002db8ac01007387 */ /* 0x000fe20000100a00 */
[----:B------:R-:W-:Y:S01]  /*16de0*/  IMAD.MOV R174, RZ, RZ, -R174 ;  /* 0x000000ffffae7224 */ /* 0x000fe200078e0aae */
[----:B------:R-:W-:Y:S01]  /*16df0*/  IABS R194, R12 ;  /* 0x0000000c00c27213 */ /* 0x000fe20000000000 */
[--C-:B------:R-:W-:Y:S01]  /*16e00*/  @!P0 IMAD.IADD R175, R175, 0x1, -R251.reuse ;  /* 0x00000001afaf8824 */ /* 0x100fe200078e0afb */
[C---:B------:R-:W-:Y:S01]  /*16e10*/  ISETP.GT.U32.AND P0, PT, R251.reuse, R178, PT ;  /* 0x000000b2fb00720c */ /* 0x040fe20003f04070 */
[----:B------:R-:W-:Y:S01]  /*16e20*/  IMAD R184, R251, R174, R184 ;  /* 0x000000aefbb87224 */ /* 0x000fe200078e02b8 */
[----:B------:R-:W-:Y:S01]  /*16e30*/  STL [R1+0x22f0], R9 ;  /* 0x0022f00901007387 */ /* 0x000fe20000100800 */
[----:B------:R-:W-:Y:S01]  /*16e40*/  @!P6 IMAD.IADD R177, R177, 0x1, -R251 ;  /* 0x00000001b1b1e824 */ /* 0x000fe200078e0afb */
[----:B------:R-:W-:Y:S01]  /*16e50*/  ISETP.GE.AND P6, PT, R6, RZ, PT ;  /* 0x000000ff0600720c */ /* 0x000fe20003fc6270 */
[----:B------:R-:W-:Y:S01]  /*16e60*/  IMAD.MOV.U32 R174, RZ, RZ, R176 ;  /* 0x000000ffffae7224 */ /* 0x000fe200078e00b0 */
[----:B------:R-:W-:Y:S01]  /*16e70*/  IADD3 R6, R248, 0x1b6, RZ ;  /* 0x000001b6f8067810 */ /* 0x000fe20007ffe0ff */
[----:B------:R-:W-:-:S04]  /*16e80*/  IMAD.HI.U32 R189, R95, R185, RZ ;  /* 0x000000b95fbd7227 */ /* 0x000fc800078e00ff */
[----:B------:R-:W-:Y:S01]  /*16e90*/  @!P4 IMAD.IADD R186, R186, 0x1, -R251 ;  /* 0x00000001babac824 */ /* 0x000fe200078e0afb */
[----:B------:R-:W-:Y:S01]  /*16ea0*/  ISETP.GE.AND P4, PT, R8, RZ, PT ;  /* 0x000000ff0800720c */ /* 0x000fe20003f86270 */
[----:B------:R-:W-:Y:S01]  /*16eb0*/  @!P5 IMAD.MOV R174, RZ, RZ, -R174 ;  /* 0x000000ffffaed224 */ /* 0x000fe200078e0aae */
[C---:B------:R-:W-:Y:S01]  /*16ec0*/  ISETP.GT.U32.AND P5, PT, R251.reuse, R177, PT ;  /* 0x000000b1fb00720c */ /* 0x040fe20003fa4070 */
[----:B------:R-:W-:Y:S01]  /*16ed0*/  IMAD.MOV R176, RZ, RZ, -R189 ;  /* 0x000000ffffb07224 */ /* 0x000fe200078e0abd */
[----:B------:R-:W-:Y:S01]  /*16ee0*/  IADD3 R8, R248, 0x1b5, RZ ;  /* 0x000001b5f8087810 */ /* 0x000fe20007ffe0ff */
[----:B------:R-:W-:Y:S02]  /*16ef0*/  @!P0 IMAD.IADD R178, R178, 0x1, -R251 ;  /* 0x00000001b2b28824 */ /* 0x000fe400078e0afb */
[C---:B------:R-:W-:Y:S02]  /*16f00*/  IMAD R185, R251.reuse, R176, R185 ;  /* 0x000000b0fbb97224 */ /* 0x040fe400078e02b9 */
[----:B------:R-:W-:Y:S01]  /*16f10*/  IMAD.MOV.U32 R176, RZ, RZ, R186 ;  /* 0x000000ffffb07224 */ /* 0x000fe200078e00ba */
[----:B------:R-:W-:Y:S01]  /*16f20*/  ISETP.GT.U32.AND P0, PT, R251, R178, PT ;  /* 0x000000b2fb00720c */ /* 0x000fe20003f04070 */
[----:B------:R-:W-:Y:S01]  /*16f30*/  IMAD.HI.U32 R187, R95, R183, RZ ;  /* 0x000000b75fbb7227 */ /* 0x000fe200078e00ff */
[----:B------:R-:W-:-:S03]  /*16f40*/  IABS R186, R6 ;  /* 0x0000000600ba7213 */ /* 0x000fc60000000000 */
[----:B------:R-:W-:Y:S01]  /*16f50*/  @!P6 IMAD.MOV R176, RZ, RZ, -R176 ;  /* 0x000000ffffb0e224 */ /* 0x000fe200078e0ab0 */
[C---:B------:R-:W-:Y:S01]  /*16f60*/  ISETP.GT.U32.AND P6, PT, R251.reuse, R180, PT ;  /* 0x000000b4fb00720c */ /* 0x040fe20003fc4070 */
[----:B------:R-:W-:Y:S01]  /*16f70*/  @!P4 IMAD.MOV R175, RZ, RZ, -R175 ;  /* 0x000000ffffafc224 */ /* 0x000fe200078e0aaf */
[----:B------:R-:W-:Y:S01]  /*16f80*/  ISETP.GT.U32.AND P4, PT, R251, R179, PT ;  /* 0x000000b3fb00720c */ /* 0x000fe20003f84070 */
[----:B------:R-:W-:Y:S01]  /*16f90*/  @!P5 IMAD.IADD R177, R177, 0x1, -R251 ;  /* 0x00000001b1b1d824 */ /* 0x000fe200078e0afb */
[C---:B------:R-:W-:Y:S01]  /*16fa0*/  ISETP.GT.U32.AND P5, PT, R251.reuse, R181, PT ;  /* 0x000000b5fb00720c */ /* 0x040fe20003fa4070 */
[----:B------:R-:W-:Y:S01]  /*16fb0*/  IMAD.MOV R187, RZ, RZ, -R187 ;  /* 0x000000ffffbb7224 */ /* 0x000fe200078e0abb */
[----:B------:R-:W-:Y:S01]  /*16fc0*/  STL.64 [R1+0x2dc0], R174 ;  /* 0x002dc0ae01007387 */ /* 0x000fe20000100a00 */
[----:B------:R-:W-:Y:S01]  /*16fd0*/  @!P0 IMAD.IADD R178, R178, 0x1, -R251 ;  /* 0x00000001b2b28824 */ /* 0x000fe200078e0afb */
[----:B------:R-:W-:Y:S01]  /*16fe0*/  ISETP.GE.AND P0, PT, R16, RZ, PT ;  /* 0x000000ff1000720c */ /* 0x000fe20003f06270 */
[----:B------:R-:W-:Y:S01]  /*16ff0*/  IMAD R183, R251, R187, R183 ;  /* 0x000000bbfbb77224 */ /* 0x000fe200078e02b7 */
[----:B------:R-:W-:Y:S01]  /*17000*/  STL [R1+0x22e4], R8 ;  /* 0x0022e40801007387 */ /* 0x000fe20000100800 */
[----:B------:R-:W-:Y:S01]  /*17010*/  IABS R187, R8 ;  /* 0x0000000800bb7213 */ /* 0x000fe20000000000 */
[----:B------:R-:W-:-:S02]  /*17020*/  IMAD.HI.U32 R189, R95, R186, RZ ;  /* 0x000000ba5fbd7227 */ /* 0x000fc400078e00ff */
[----:B------:R-:W-:Y:S02]  /*17030*/  STL [R1+0x22e0], R6 ;  /* 0x0022e00601007387 */ /* 0x000fe40000100800 */
[--C-:B------:R-:W-:Y:S02]  /*17040*/  @!P6 IMAD.IADD R180, R180, 0x1, -R251.reuse ;  /* 0x00000001b4b4e824 */ /* 0x100fe400078e0afb */
[--C-:B------:R-:W-:Y:S01]  /*17050*/  @!P4 IMAD.IADD R179, R179, 0x1, -R251.reuse ;  /* 0x00000001b3b3c824 */ /* 0x100fe200078e0afb */
[----:B------:R-:W-:Y:S01]  /*17060*/  ISETP.GE.AND P4, PT, R15, RZ, PT ;  /* 0x000000ff0f00720c */ /* 0x000fe20003f86270 */
[----:B------:R-:W-:Y:S01]  /*17070*/  @!P5 IMAD.IADD R181, R181, 0x1, -R251 ;  /* 0x00000001b5b5d824 */ /* 0x000fe200078e0afb */
[C---:B------:R-:W-:Y:S01]  /*17080*/  ISETP.GT.U32.AND P5, PT, R251.reuse, R180, PT ;  /* 0x000000b4fb00720c */ /* 0x040fe20003fa4070 */
[----:B------:R-:W-:Y:S01]  /*17090*/  @!P0 IMAD.MOV R177, RZ, RZ, -R177 ;  /* 0x000000ffffb18224 */ /* 0x000fe200078e0ab1 */
[C---:B------:R-:W-:Y:S01]  /*170a0*/  ISETP.GT.U32.AND P6, PT, R251.reuse, R179, PT ;  /* 0x000000b3fb00720c */ /* 0x040fe20003fc4070 */
[----:B------:R-:W-:Y:S01]  /*170b0*/  STL [R1+0x22dc], R12 ;  /* 0x0022dc0c01007387 */ /* 0x000fe20000100800 */
[----:B------:R-:W-:Y:S01]  /*170c0*/  ISETP.GT.U32.AND P0, PT, R251, R181, PT ;  /* 0x000000b5fb00720c */ /* 0x000fe20003f04070 */
[----:B------:R-:W-:Y:S01]  /*170d0*/  IMAD.HI.U32 R190, R95, R187, RZ ;  /* 0x000000bb5fbe7227 */ /* 0x000fe200078e00ff */
[----:B------:R-:W-:Y:S01]  /*170e0*/  IADD3 R15, R248, 0x1bb, RZ ;  /* 0x000001bbf80f7810 */ /* 0x000fe20007ffe0ff */
[----:B------:R-:W-:Y:S02]  /*170f0*/  STL.64 [R1+0x2dc8], R176 ;  /* 0x002dc8b001007387 */ /* 0x000fe40000100a00 */
[----:B------:R-:W-:-:S02]  /*17100*/  IMAD.MOV R190, RZ, RZ, -R190 ;  /* 0x000000ffffbe7224 */ /* 0x000fc400078e0abe */
[----:B------:R-:W-:Y:S01]  /*17110*/  @!P4 IMAD.MOV R178, RZ, RZ, -R178 ;  /* 0x000000ffffb2c224 */ /* 0x000fe200078e0ab2 */
[C---:B------:R-:W-:Y:S01]  /*17120*/  ISETP.GT.U32.AND P4, PT, R251.reuse, R197, PT ;  /* 0x000000c5fb00720c */ /* 0x040fe20003f84070 */
[--C-:B------:R-:W-:Y:S01]  /*17130*/  @!P5 IMAD.IADD R180, R180, 0x1, -R251.reuse ;  /* 0x00000001b4b4d824 */ /* 0x100fe200078e0afb */
[----:B------:R-:W-:Y:S01]  /*17140*/  ISETP.GT.U32.AND P5, PT, R251, R182, PT ;  /* 0x000000b6fb00720c */ /* 0x000fe20003fa4070 */
[--C-:B------:R-:W-:Y:S01]  /*17150*/  @!P6 IMAD.IADD R179, R179, 0x1, -R251.reuse ;  /* 0x00000001b3b3e824 */ /* 0x100fe200078e0afb */
[----:B------:R-:W-:Y:S01]  /*17160*/  ISETP.GE.AND P6, PT, R4, RZ, PT ;  /* 0x000000ff0400720c */ /* 0x000fe20003fc6270 */
[----:B------:R-:W-:Y:S01]  /*17170*/  @!P0 IMAD.IADD R181, R181, 0x1, -R251 ;  /* 0x00000001b5b58824 */ /* 0x000fe200078e0afb */
[----:B------:R-:W-:Y:S01]  /*17180*/  ISETP.GE.AND P0, PT, R5, RZ, PT ;  /* 0x000000ff0500720c */ /* 0x000fe20003f06270 */
[----:B------:R-:W-:Y:S01]  /*17190*/  IMAD.MOV R189, RZ, RZ, -R189 ;  /* 0x000000ffffbd7224 */ /* 0x000fe200078e0abd */
[C---:B------:R-:W-:Y:S01]  /*171a0*/  IADD3 R4, R248.reuse, 0x1b8, RZ ;  /* 0x000001b8f8047810 */ /* 0x040fe20007ffe0ff */
[C---:B------:R-:W-:Y:S01]  /*171b0*/  IMAD R187, R251.reuse, R190, R187 ;  /* 0x000000befbbb7224 */ /* 0x040fe200078e02bb */
[----:B------:R-:W-:Y:S01]  /*171c0*/  IADD3 R5, R248, 0x1b9, RZ ;  /* 0x000001b9f8057810 */ /* 0x000fe20007ffe0ff */
[----:B------:R-:W-:Y:S01]  /*171d0*/  IMAD R186, R251, R189, R186 ;  /* 0x000000bdfbba7224 */ /* 0x000fe200078e02ba */
[----:B------:R-:W-:Y:S01]  /*171e0*/  IABS R193, R4 ;  /* 0x0000000400c17213 */ /* 0x000fe20000000000 */
[--C-:B------:R-:W-:Y:S01]  /*171f0*/  @!P4 IMAD.IADD R197, R197, 0x1, -R251.reuse ;  /* 0x00000001c5c5c824 */ /* 0x100fe200078e0afb */
[----:B------:R-:W-:Y:S01]  /*17200*/  STL [R1+0x22d0], R4 ;  /* 0x0022d00401007387 */ /* 0x000fe20000100800 */
[----:B------:R-:W-:Y:S01]  /*17210*/  @!P5 IMAD.IADD R182, R182, 0x1, -R251 ;  /* 0x00000001b6b6d824 */ /* 0x000fe200078e0afb */
[----:B------:R-:W-:Y:S01]  /*17220*/  IABS R192, R5 ;  /* 0x0000000500c07213 */ /* 0x000fe20000000000 */
[----:B------:R-:W-:Y:S01]  /*17230*/  @!P6 IMAD.MOV R179, RZ, RZ, -R179 ;  /* 0x000000ffffb3e224 */ /* 0x000fe200078e0ab3 */
[----:B------:R-:W-:Y:S01]  /*17240*/  ISETP.GE.AND P6, PT, R14, RZ, PT ;  /* 0x000000ff0e00720c */ /* 0x000fe20003fc6270 */
[----:B------:R-:W-:Y:S01]  /*17250*/  @!P0 IMAD.MOV R180, RZ, RZ, -R180 ;  /* 0x000000ffffb48224 */ /* 0x000fe200078e0ab4 */
[C---:B------:R-:W-:Y:S01]  /*17260*/  ISETP.GT.U32.AND P4, PT, R251.reuse, R197, PT ;  /* 0x000000c5fb00720c */ /* 0x040fe20003f84070 */
[----:B------:R-:W-:Y:S01]  /*17270*/  STL [R1+0x22cc], R5 ;  /* 0x0022cc0501007387 */ /* 0x000fe20000100800 */
[----:B------:R-:W-:Y:S01]  /*17280*/  ISETP.GT.U32.AND P5, PT, R251, R182, PT ;  /* 0x000000b6fb00720c */ /* 0x000fe20003fa4070 */
[----:B------:R-:W-:Y:S01]  /*17290*/  IMAD.HI.U32 R189, R95, R194, RZ ;  /* 0x000000c25fbd7227 */ /* 0x000fe200078e00ff */
[----:B------:R-:W-:Y:S01]  /*172a0*/  ISETP.GT.U32.AND P0, PT, R251, R188, PT ;  /* 0x000000bcfb00720c */ /* 0x000fe20003f04070 */
[----:B------:R-:W-:Y:S02]  /*172b0*/  STL.64 [R1+0x2dd0], R178 ;  /* 0x002dd0b201007387 */ /* 0x000fe40000100a00 */
[----:B------:R-:W-:-:S02]  /*172c0*/  IMAD.MOV R189, RZ, RZ, -R189 ;  /* 0x000000ffffbd7224 */ /* 0x000fc400078e0abd */
[----:B------:R-:W-:-:S04]  /*172d0*/  IMAD.HI.U32 R190, R95, R193, RZ ;  /* 0x000000c15fbe7227 */ /* 0x000fc800078e00ff */
[----:B------:R-:W-:Y:S01]  /*172e0*/  @!P6 IMAD.MOV R181, RZ, RZ, -R181 ;  /* 0x000000ffffb5e224 */ /* 0x000fe200078e0ab5 */
[----:B------:R-:W-:Y:S01]  /*172f0*/  ISETP.GT.U32.AND P6, PT, R251, R196, PT ;  /* 0x000000c4fb00720c */ /* 0x000fe20003fc4070 */
[--C-:B------:R-:W-:Y:S01]  /*17300*/  @!P4 IMAD.IADD R197, R197, 0x1, -R251.reuse ;  /* 0x00000001c5c5c824 */ /* 0x100fe200078e0afb */
[----:B------:R-:W-:Y:S01]  /*17310*/  ISETP.GE.AND P4, PT, R3, RZ, PT ;  /* 0x000000ff0300720c */ /* 0x000fe20003f86270 */
[--C-:B------:R-:W-:Y:S01]  /*17320*/  @!P5 IMAD.IADD R182, R182, 0x1, -R251.reuse ;  /* 0x00000001b6b6d824 */ /* 0x100fe200078e0afb */
[----:B------:R-:W-:Y:S01]  /*17330*/  ISETP.GT.U32.AND P5, PT, R251, R195, PT ;  /* 0x000000c3fb00720c */ /* 0x000fe20003fa4070 */
[----:B------:R-:W-:Y:S01]  /*17340*/  @!P0 IMAD.IADD R188, R188, 0x1, -R251 ;  /* 0x00000001bcbc8824 */ /* 0x000fe200078e0afb */
[----:B------:R-:W-:Y:S01]  /*17350*/  ISETP.GE.AND P0, PT, R7, RZ, PT ;  /* 0x000000ff0700720c */ /* 0x000fe20003f06270 */
[----:B------:R-:W-:Y:S01]  /*17360*/  IMAD.MOV.U32 R7, RZ, RZ, R197 ;  /* 0x000000ffff077224 */ /* 0x000fe200078e00c5 */
[----:B------:R-:W-:Y:S01]  /*17370*/  IADD3 R3, R248, 0x1ba, RZ ;  /* 0x000001baf8037810 */ /* 0x000fe20007ffe0ff */
[----:B------:R-:W-:Y:S01]  /*17380*/  IMAD.MOV.U32 R14, RZ, RZ, R182 ;  /* 0x000000ffff0e7224 */ /* 0x000fe200078e00b6 */
[----:B------:R-:W-:Y:S01]  /*17390*/  STL.64 [R1+0x2dd8], R180 ;  /* 0x002dd8b401007387 */ /* 0x000fe20000100a00 */
[C---:B------:R-:W-:Y:S01]  /*173a0*/  IMAD R194, R251.reuse, R189, R194 ;  /* 0x000000bdfbc27224 */ /* 0x040fe200078e02c2 */
[----:B------:R-:W-:Y:S01]  /*173b0*/  IABS R191, R3 ;  /* 0x0000000300bf7213 */ /* 0x000fe20000000000 */
[----:B------:R-:W-:Y:S01]  /*173c0*/  @!P6 IMAD.IADD R196, R196, 0x1, -R251 ;  /* 0x00000001c4c4e824 */ /* 0x000fe200078e0afb */
[----:B------:R-:W-:Y:S01]  /*173d0*/  STL [R1+0x22c8], R3 ;  /* 0x0022c80301007387 */ /* 0x000fe20000100800 */
[----:B------:R-:W-:Y:S01]  /*173e0*/  @!P4 IMAD.MOV R7, RZ, RZ, -R7 ;  /* 0x000000ffff07c224 */ /* 0x000fe200078e0a07 */
[----:B------:R-:W-:Y:S01]  /*173f0*/  ISETP.GT.U32.AND P4, PT, R251, R188, PT ;  /* 0x000000bcfb00720c */ /* 0x000fe20003f84070 */
[----:B------:R-:W-:Y:S01]  /*17400*/  @!P5 IMAD.IADD R195, R195, 0x1, -R251 ;  /* 0x00000001c3c3d824 */ /* 0x000fe200078e0afb */
[C---:B------:R-:W-:Y:S01]  /*17410*/  ISETP.GT.U32.AND P6, PT, R251.reuse, R196, PT ;  /* 0x000000c4fb00720c */ /* 0x040fe20003fc4070 */
[----:B------:R-:W-:Y:S01]  /*17420*/  @!P0 IMAD.MOV R14, RZ, RZ, -R14 ;  /* 0x000000ffff0e8224 */ /* 0x000fe200078e0a0e */
[C---:B------:R-:W-:Y:S01]  /*17430*/  ISETP.GT.U32.AND P0, PT, R251.reuse, R184, PT ;  /* 0x000000b8fb00720c */ /* 0x040fe20003f04070 */
[----:B------:R2:W-:Y:S01]  /*17440*/  STL [R1+0xec], R7 ;  /* 0x0000ec0701007387 */ /* 0x0005e20000100800 */
[----:B------:R-:W-:Y:S01]  /*17450*/  ISETP.GT.U32.AND P5, PT, R251, R195, PT ;  /* 0x000000c3fb00720c */ /* 0x000fe20003fa4070 */
[----:B------:R-:W-:-:S02]  /*17460*/  IMAD.MOV R190, RZ, RZ, -R190 ;  /* 0x000000ffffbe7224 */ /* 0x000fc400078e0abe */
[----:B------:R-:W-:Y:S01]  /*17470*/  STL [R1+0x22c4], R15 ;  /* 0x0022c40f01007387 */ /* 0x000fe20000100800 */
[----:B------:R-:W-:-:S04]  /*17480*/  IMAD.HI.U32 R189, R95, R192, RZ ;  /* 0x000000c05fbd7227 */ /* 0x000fc800078e00ff */
[--C-:B------:R-:W-:Y:S01]  /*17490*/  @!P4 IMAD.IADD R188, R188, 0x1, -R251.reuse ;  /* 0x00000001bcbcc824 */ /* 0x100fe200078e0afb */
[----:B------:R-:W-:Y:S01]  /*174a0*/  ISETP.GE.AND P4, PT, R13, RZ, PT ;  /* 0x000000ff0d00720c */ /* 0x000fe20003f86270 */
[--C-:B------:R-:W-:Y:S01]  /*174b0*/  @!P6 IMAD.IADD R196, R196, 0x1, -R251.reuse ;  /* 0x00000001c4c4e824 */ /* 0x100fe200078e0afb */
[----:B------:R-:W-:Y:S01]  /*174c0*/  ISETP.GT.U32.AND P6, PT, R251, R185, PT ;  /* 0x000000b9fb00720c */ /* 0x000fe20003fc4070 */
[--C-:B------:R-:W-:Y:S01]  /*174d0*/  @!P0 IMAD.IADD R184, R184, 0x1, -R251.reuse ;  /* 0x00000001b8b88824 */ /* 0x100fe200078e0afb */
[----:B------:R-:W-:Y:S01]  /*174e0*/  ISETP.GE.AND P0, PT, R2, RZ, PT ;  /* 0x000000ff0200720c */ /* 0x000fe20003f06270 */
[----:B------:R-:W-:Y:S01]  /*174f0*/  @!P5 IMAD.IADD R195, R195, 0x1, -R251 ;  /* 0x00000001c3c3d824 */ /* 0x000fe200078e0afb */
[----:B------:R-:W-:Y:S01]  /*17500*/  ISETP.GE.AND P5, PT, R11, RZ, PT ;  /* 0x000000ff0b00720c */ /* 0x000fe20003fa6270 */
[----:B-1----:R-:W-:Y:S01]  /*17510*/  IMAD.MOV.U32 R2, RZ, RZ, R188 ;  /* 0x000000ffff027224 */ /* 0x002fe200078e00bc */
[C---:B--2---:R-:W-:Y:S01]  /*17520*/  IADD3 R7, R248.reuse, 0x1bc, RZ ;  /* 0x000001bcf8077810 */ /* 0x044fe20007ffe0ff */
[----:B------:R-:W-:Y:S01]  /*17530*/  IMAD.MOV.U32 R11, RZ, RZ, R196 ;  /* 0x000000ffff0b7224 */ /* 0x000fe200078e00c4 */
[----:B------:R-:W-:Y:S01]  /*17540*/  IADD3 R13, R248, 0x1bf, RZ ;  /* 0x000001bff80d7810 */ /* 0x000fe20007ffe0ff */
[----:B------:R-:W-:Y:S01]  /*17550*/  IMAD R193, R251, R190, R193 ;  /* 0x000000befbc17224 */ /* 0x000fe200078e02c1 */
[----:B------:R-:W-:Y:S01]  /*17560*/  IABS R190, R15 ;  /* 0x0000000f00be7213 */ /* 0x000fe20000000000 */
[----:B------:R-:W-:Y:S01]  /*17570*/  @!P4 IMAD.MOV R2, RZ, RZ, -R2 ;  /* 0x000000ffff02c224 */ /* 0x000fe200078e0a02 */
[----:B------:R-:W-:Y:S01]  /*17580*/  STL [R1+0x22c0], R7 ;  /* 0x0022c00701007387 */ /* 0x000fe20000100800 */
[----:B------:R-:W-:Y:S01]  /*17590*/  @!P6 IMAD.IADD R185, R185, 0x1, -R251 ;  /* 0x00000001b9b9e824 */ /* 0x000fe200078e0afb */
[C---:B------:R-:W-:Y:S01]  /*175a0*/  ISETP.GT.U32.AND P6, PT, R251.reuse, R184, PT ;  /* 0x000000b8fb00720c */ /* 0x040fe20003fc4070 */
[----:B------:R-:W-:Y:S01]  /*175b0*/  IMAD.MOV R189, RZ, RZ, -R189 ;  /* 0x000000ffffbd7224 */ /* 0x000fe200078e0abd */
[----:B------:R-:W-:Y:S01]  /*175c0*/  STL [R1+0x114], R14 ;  /* 0x0001140e01007387 */ /* 0x000fe20000100800 */
[----:B------:R-:W-:Y:S01]  /*175d0*/  @!P5 IMAD.MOV R11, RZ, RZ, -R11 ;  /* 0x000000ffff0bd224 */ /* 0x000fe200078e0a0b */
[C---:B------:R-:W-:Y:S01]  /*175e0*/  ISETP.GT.U32.AND P5, PT, R251.reuse, R183, PT ;  /* 0x000000b7fb00720c */ /* 0x040fe20003fa4070 */
[C---:B------:R-:W-:Y:S01]  /*175f0*/  IMAD R192, R251.reuse, R189, R192 ;  /* 0x000000bdfbc07224 */ /* 0x040fe200078e02c0 */
[----:B------:R1:W-:Y:S01]  /*17600*/  STL [R1+0x110], R2 ;  /* 0x0001100201007387 */ /* 0x0003e20000100800 */
[----:B------:R-:W-:Y:S01]  /*17610*/  ISETP.GT.U32.AND P4, PT, R251, R185, PT ;  /* 0x000000b9fb00720c */ /* 0x000fe20003f84070 */
[----:B------:R-:W-:Y:S01]  /*17620*/  IMAD.HI.U32 R189, R95, R191, RZ ;  /* 0x000000bf5fbd7227 */ /* 0x000fe200078e00ff */
[----:B------:R-:W-:Y:S01]  /*17630*/  IABS R182, R7 ;  /* 0x0000000700b67213 */ /* 0x000fe20000000000 */
[----:B------:R2:W-:Y:S02]  /*17640*/  STL [R1+0xfc], R11 ;  /* 0x0000fc0b01007387 */ /* 0x0005e40000100800 */
[----:B------:R-:W-:-:S02]  /*17650*/  IMAD.MOV R189, RZ, RZ, -R189 ;  /* 0x000000ffffbd7224 */ /* 0x000fc400078e0abd */
[----:B------:R-:W-:Y:S01]  /*17660*/  @!P6 IMAD.IADD R184, R184, 0x1, -R251 ;  /* 0x00000001b8b8e824 */ /* 0x000fe200078e0afb */
[----:B------:R-:W-:Y:S01]  /*17670*/  ISETP.GE.AND P6, PT, R10, RZ, PT ;  /* 0x000000ff0a00720c */ /* 0x000fe20003fc6270 */
[----:B-1----:R-:W-:Y:S02]  /*17680*/  IMAD.MOV.U32 R2, RZ, RZ, R195 ;  /* 0x000000ffff027224 */ /* 0x002fe400078e00c3 */
[--C-:B------:R-:W-:Y:S02]  /*17690*/  @!P5 IMAD.IADD R183, R183, 0x1, -R251.reuse ;  /* 0x00000001b7b7d824 */ /* 0x100fe400078e0afb */
[----:B------:R-:W-:Y:S01]  /*176a0*/  @!P0 IMAD.MOV R2, RZ, RZ, -R2 ;  /* 0x000000ffff028224 */ /* 0x000fe200078e0a02 */
[----:B------:R-:W-:Y:S01]  /*176b0*/  ISETP.GE.AND P0, PT, R0, RZ, PT ;  /* 0x000000ff0000720c */ /* 0x000fe20003f06270 */
[----:B------:R-:W-:Y:S01]  /*176c0*/  IMAD.MOV.U32 R10, RZ, RZ, R184 ;  /* 0x000000ffff0a7224 */ /* 0x000fe200078e00b8 */
[C---:B------:R-:W-:Y:S01]  /*176d0*/  IADD3 R0, R248.reuse, 0x1be, RZ ;  /* 0x000001bef8007810 */ /* 0x040fe20007ffe0ff */
[----:B------:R-:W-:Y:S01]  /*176e0*/  @!P4 IMAD.IADD R185, R185, 0x1, -R251 ;  /* 0x00000001b9b9c824 */ /* 0x000fe200078e0afb */
[----:B------:R1:W-:Y:S01]  /*176f0*/  STL [R1+0x104], R2 ;  /* 0x0001040201007387 */ /* 0x0003e20000100800 */
[C---:B------:R-:W-:Y:S01]  /*17700*/  ISETP.GT.U32.AND P4, PT, R251.reuse, R187, PT ;  /* 0x000000bbfb00720c */ /* 0x040fe20003f84070 */
[C---:B------:R-:W-:Y:S01]  /*17710*/  IMAD R191, R251.reuse, R189, R191 ;  /* 0x000000bdfbbf7224 */ /* 0x040fe200078e02bf */
[----:B------:R-:W-:Y:S01]  /*17720*/  ISETP.GT.U32.AND P5, PT, R251, R183, PT ;  /* 0x000000b7fb00720c */ /* 0x000fe20003fa4070 */
[----:B------:R-:W-:Y:S01]  /*17730*/  IMAD.HI.U32 R189, R95, R190, RZ ;  /* 0x000000be5fbd7227 */ /* 0x000fe200078e00ff */
[----:B--2---:R-:W-:-:S02]  /*17740*/  IADD3 R11, R248, 0x1c0, RZ ;  /* 0x000001c0f80b7810 */ /* 0x004fc40007ffe0ff */
[----:B------:R-:W-:Y:S01]  /*17750*/  IABS R184, R0 ;  /* 0x0000000000b87213 */ /* 0x000fe20000000000 */
[----:B------:R-:W-:Y:S01]  /*17760*/  IMAD.MOV R189, RZ, RZ, -R189 ;  /* 0x000000ffffbd7224 */ /* 0x000fe200078e0abd */
[----:B-1----:R-:W-:Y:S01]  /*17770*/  IADD3 R2, R248, 0x1bd, RZ ;  /* 0x000001bdf8027810 */ /* 0x002fe20007ffe0ff */
[----:B------:R-:W-:Y:S01]  /*17780*/  @!P0 IMAD.MOV R10, RZ, RZ, -R10 ;  /* 0x000000ffff0a8224 */ /* 0x000fe200078e0a0a */
[C---:B------:R-:W-:Y:S01]  /*17790*/  ISETP.GT.U32.AND P0, PT, R251.reuse, R186, PT ;  /* 0x000000bafb00720c */ /* 0x040fe20003f04070 */
[----:B------:R-:W-:Y:S01]  /*177a0*/  IMAD R190, R251, R189, R190 ;  /* 0x000000bdfbbe7224 */ /* 0x000fe200078e02be */
[----:B------:R-:W-:Y:S01]  /*177b0*/  IABS R195, R2 ;  /* 0x0000000200c37213 */ /* 0x000fe20000000000 */
[----:B------:R-:W-:Y:S01]  /*177c0*/  STL [R1+0x22b8], R2 ;  /* 0x0022b80201007387 */ /* 0x000fe20000100800 */
[--C-:B------:R-:W-:Y:S02]  /*177d0*/  @!P4 IMAD.IADD R187, R187, 0x1, -R251.reuse ;  /* 0x00000001bbbbc824 */ /* 0x100fe400078e0afb */
        /* <DEDUP_REMOVED lines=12> */
[----:B-1----:R-:W-:Y:S01]  /*178a0*/  IMAD.MOV.U32 R10, RZ, RZ, R185 ;  /* 0x000000ffff0a7224 */ /* 0x002fe200078e00b9 */
[----:B------:R-:W-:Y:S01]  /*178b0*/  IABS R185, R13 ;  /* 0x0000000d00b97213 */ /* 0x000fe20000000000 */
        /* <DEDUP_REMOVED lines=10> */
[----:B------:R-:W-:Y:S01]  /*17960*/  IADD3 R6, R248, 0x1c3, RZ ;  /* 0x000001c3f8067810 */ /* 0x000fe20007ffe0ff */
[----:B------:R-:W-:-:S02]  /*17970*/  IMAD R182, R251, R188, R182 ;  /* 0x000000bcfbb67224 */ /* 0x000fc400078e02b6 */
[----:B------:R-:W-:Y:S02]  /*17980*/  IMAD.MOV R196, RZ, RZ, -R196 ;  /* 0x000000ffffc47224 */ /* 0x000fe400078e0ac4 */
[----:B------:R-:W-:Y:S01]  /*17990*/  @!P5 IMAD.IADD R194, R194, 0x1, -R251 ;  /* 0x00000001c2c2d824 */ /* 0x000fe200078e0afb */
[----:B------:R-:W-:Y:S01]  /*179a0*/  ISETP.GT.U32.AND P5, PT, R251, R192, PT ;  /* 0x000000c0fb00720c */ /* 0x000fe20003fa4070 */
[----:B------:R-:W-:Y:S01]  /*179b0*/  @!P6 IMAD.MOV R9, RZ, RZ, -R9 ;  /* 0x000000ffff09e224 */ /* 0x000fe200078e0a09 */
[----:B------:R-:W-:Y:S01]  /*179c0*/  ISETP.GE.AND P6, PT, R8, RZ, PT ;  /* 0x000000ff0800720c */ /* 0x000fe20003fc6270 */
[----:B------:R-:W-:Y:S01]  /*179d0*/  IMAD.MOV.U32 R8, RZ, RZ, R186 ;  /* 0x000000ffff087224 */ /* 0x000fe200078e00ba */
[----:B-1----:R-:W-:Y:S01]  /*179e0*/  IADD3 R10, R248, 0x1c1, RZ ;  /* 0x000001c1f80a7810 */ /* 0x002fe20007ffe0ff */
[----:B------:R-:W-:Y:S01]  /*179f0*/  @!P0 IMAD.IADD R193, R193, 0x1, -R251 ;  /* 0x00000001c1c18824 */ /* 0x000fe200078e0afb */
[----:B------:R1:W-:Y:S01]  /*17a00*/  STL [R1+0x100], R9 ;  /* 0x0001000901007387 */ /* 0x0003e20000100800 */
[----:B------:R-:W-:Y:S01]  /*17a10*/  @!P4 IMAD.MOV R8, RZ, RZ, -R8 ;  /* 0x000000ffff08c224 */ /* 0x000fe200078e0a08 */
[----:B------:R-:W-:Y:S01]  /*17a20*/  ISETP.GE.AND P4, PT, R4, RZ, PT ;  /* 0x000000ff0400720c */ /* 0x000fe20003f86270 */
[----:B------:R-:W-:Y:S01]  /*17a30*/  IMAD.MOV.U32 R4, RZ, RZ, R194 ;  /* 0x000000ffff047224 */ /* 0x000fe200078e00c2 */
[C---:B------:R-:W-:Y:S01]  /*17a40*/  ISETP.GT.U32.AND P0, PT, R251.reuse, R193, PT ;  /* 0x000000c1fb00720c */ /* 0x040fe20003f04070 */
[----:B------:R-:W-:Y:S01]  /*17a50*/  STL [R1+0x22a4], R11 ;  /* 0x0022a40b01007387 */ /* 0x000fe20000100800 */
[----:B------:R-:W-:Y:S01]  /*17a60*/  IMAD R183, R251, R196, R195 ;  /* 0x000000c4fbb77224 */ /* 0x000fe200078e02c3 */
[----:B------:R-:W-:Y:S01]  /*17a70*/  IABS R186, R11 ;  /* 0x0000000b00ba7213 */ /* 0x000fe20000000000 */
[----:B------:R-:W-:Y:S01]  /*17a80*/  @!P5 IMAD.IADD R192, R192, 0x1, -R251 ;  /* 0x00000001c0c0d824 */ /* 0x000fe200078e0afb */
[----:B------:R-:W-:Y:S01]  /*17a90*/  STL [R1+0x22ac], R10 ;  /* 0x0022ac0a01007387 */ /* 0x000fe20000100800 */
[----:B------:R-:W-:Y:S01]  /*17aa0*/  @!P6 IMAD.MOV R14, RZ, RZ, -R14 ;  /* 0x000000ffff0ee224 */ /* 0x000fe200078e0a0e */
[----:B------:R-:W-:Y:S01]  /*17ab0*/  ISETP.GE.AND P6, PT, R12, RZ, PT ;  /* 0x000000ff0c00720c */ /* 0x000fe20003fc6270 */
[----:B------:R-:W-:Y:S01]  /*17ac0*/  IMAD.HI.U32 R189, R95, R184, RZ ;  /* 0x000000b85fbd7227 */ /* 0x000fe200078e00ff */
[----:B-1----:R-:W-:-:S02]  /*17ad0*/  IADD3 R9, R248, 0x1c2, RZ ;  /* 0x000001c2f8097810 */ /* 0x002fc40007ffe0ff */
[----:B------:R-:W-:Y:S01]  /*17ae0*/  ISETP.GT.U32.AND P5, PT, R251, R192, PT ;  /* 0x000000c0fb00720c */ /* 0x000fe20003fa4070 */
[----:B------:R-:W-:Y:S01]  /*17af0*/  IMAD.MOV R189, RZ, RZ, -R189 ;  /* 0x000000ffffbd7224 */ /* 0x000fe200078e0abd */
[----:B------:R-:W-:Y:S01]  /*17b00*/  IABS R187, R10 ;  /* 0x0000000a00bb7213 */ /* 0x000fe20000000000 */
[----:B------:R-:W-:Y:S01]  /*17b10*/  @!P0 IMAD.IADD R193, R193, 0x1, -R251 ;  /* 0x00000001c1c18824 */ /* 0x000fe200078e0afb */
[C---:B------:R-:W-:Y:S01]  /*17b20*/  ISETP.GT.U32.AND P0, PT, R251.reuse, R190, PT ;  /* 0x000000befb00720c */ /* 0x040fe20003f04070 */
[----:B------:R-:W-:Y:S01]  /*17b30*/  STL [R1+0x22a8], R9 ;  /* 0x0022a80901007387 */ /* 0x000fe20000100800 */
[----:B------:R-:W-:Y:S01]  /*17b40*/  IMAD R184, R251, R189, R184 ;  /* 0x000000bdfbb87224 */ /* 0x000fe200078e02b8 */
[----:B------:R-:W-:Y:S01]  /*17b50*/  IABS R189, R6 ;  /* 0x0000000600bd7213 */ /* 0x000fe20000000000 */
[----:B------:R-:W-:Y:S01]  /*17b60*/  IMAD.HI.U32 R188, R95, R185, RZ ;  /* 0x000000b95fbc7227 */ /* 0x000fe200078e00ff */
[----:B------:R-:W-:Y:S01]  /*17b70*/  STL [R1+0xf0], R14 ;  /* 0x0000f00e01007387 */ /* 0x000fe20000100800 */
[----:B------:R-:W-:-:S02]  /*17b80*/  IADD3 R12, R248, 0x1c8, RZ ;  /* 0x000001c8f80c7810 */ /* 0x000fc40007ffe0ff */
[----:B------:R-:W-:Y:S01]  /*17b90*/  @!P6 IMAD.MOV R4, RZ, RZ, -R4 ;  /* 0x000000ffff04e224 */ /* 0x000fe200078e0a04 */
[----:B------:R-:W-:Y:S01]  /*17ba0*/  ISETP.GT.U32.AND P6, PT, R251, R191, PT ;  /* 0x000000bffb00720c */ /* 0x000fe20003fc4070 */
[----:B------:R-:W-:Y:S01]  /*17bb0*/  STL [R1+0x22b0], R6 ;  /* 0x0022b00601007387 */ /* 0x000fe20000100800 */
[--C-:B------:R-:W-:Y:S01]  /*17bc0*/  @!P5 IMAD.IADD R192, R192, 0x1, -R251.reuse ;  /* 0x00000001c0c0d824 */ /* 0x100fe200078e0afb */
[----:B------:R-:W-:Y:S01]  /*17bd0*/  ISETP.GE.AND P5, PT, R5, RZ, PT ;  /* 0x000000ff0500720c */ /* 0x000fe20003fa6270 */
[----:B------:R-:W-:Y:S01]  /*17be0*/  @!P0 IMAD.IADD R190, R190, 0x1, -R251 ;  /* 0x00000001bebe8824 */ /* 0x000fe200078e0afb */
[----:B------:R1:W-:Y:S01]  /*17bf0*/  STL [R1+0xf4], R8 ;  /* 0x0000f40801007387 */ /* 0x0003e20000100800 */
[----:B------:R-:W-:Y:S01]  /*17c00*/  IMAD.MOV.U32 R16, RZ, RZ, R192 ;  /* 0x000000ffff107224 */ /* 0x000fe200078e00c0 */
[----:B------:R-:W-:Y:S01]  /*17c10*/  IADD3 R5, R248, 0x1c4, RZ ;  /* 0x000001c4f8057810 */ /* 0x000fe20007ffe0ff */
[----:B------:R-:W-:Y:S01]  /*17c20*/  IMAD.MOV R188, RZ, RZ, -R188 ;  /* 0x000000ffffbc7224 */ /* 0x000fe200078e0abc */
[----:B------:R2:W-:Y:S01]  /*17c30*/  STL [R1+0xf8], R4 ;  /* 0x0000f80401007387 */ /* 0x0005e20000100800 */
[----:B------:R-:W-:Y:S01]  /*17c40*/  ISETP.GT.U32.AND P0, PT, R251, R190, PT ;  /* 0x000000befb00720c */ /* 0x000fe20003f04070 */
[----:B------:R-:W-:Y:S01]  /*17c50*/  IMAD.HI.U32 R197, R95, R186, RZ ;  /* 0x000000ba5fc57227 */ /* 0x000fe200078e00ff */
[----:B------:R-:W-:-:S03]  /*17c60*/  IABS R198, R5 ;  /* 0x0000000500c67213 */ /* 0x000fc60000000000 */
[----:B------:R-:W-:Y:S01]  /*17c70*/  @!P6 IMAD.IADD R191, R191, 0x1, -R251 ;  /* 0x00000001bfbfe824 */ /* 0x000fe200078e0afb */
[----:B-1----:R-:W-:Y:S01]  /*17c80*/  IADD3 R8, R248, 0x1c6, RZ ;  /* 0x000001c6f8087810 */ /* 0x002fe20007ffe0ff */
[----:B------:R-:W-:Y:S01]  /*17c90*/  @!P5 IMAD.MOV R16, RZ, RZ, -R16 ;  /* 0x000000ffff10d224 */ /* 0x000fe200078e0a10 */
[----:B------:R-:W-:Y:S01]  /*17ca0*/  ISETP.GE.AND P5, PT, R15, RZ, PT ;  /* 0x000000ff0f00720c */ /* 0x000fe20003fa6270 */
[----:B--2---:R-:W-:Y:S01]  /*17cb0*/  IMAD.MOV.U32 R4, RZ, RZ, R193 ;  /* 0x000000ffff047224 */ /* 0x004fe200078e00c1 */
[C---:B------:R-:W-:Y:S01]  /*17cc0*/  ISETP.GT.U32.AND P6, PT, R251.reuse, R191, PT ;  /* 0x000000bffb00720c */ /* 0x040fe20003fc4070 */
[----:B------:R-:W-:Y:S01]  /*17cd0*/  IMAD R185, R251, R188, R185 ;  /* 0x000000bcfbb97224 */ /* 0x000fe200078e02b9 */
[----:B------:R-:W-:Y:S01]  /*17ce0*/  IABS R188, R9 ;  /* 0x0000000900bc7213 */ /* 0x000fe20000000000 */
[----:B------:R-:W-:Y:S01]  /*17cf0*/  @!P4 IMAD.MOV R4, RZ, RZ, -R4 ;  /* 0x000000ffff04c224 */ /* 0x000fe200078e0a04 */
[----:B------:R-:W-:Y:S01]  /*17d00*/  ISETP.GE.AND P4, PT, R3, RZ, PT ;  /* 0x000000ff0300720c */ /* 0x000fe20003f86270 */
[----:B------:R-:W-:Y:S01]  /*17d10*/  @!P0 IMAD.IADD R190, R190, 0x1, -R251 ;  /* 0x00000001bebe8824 */ /* 0x000fe200078e0afb */
[----:B------:R-:W-:Y:S01]  /*17d20*/  ISETP.GE.AND P0, PT, R7, RZ, PT ;  /* 0x000000ff0700720c */ /* 0x000fe20003f06270 */
[----:B------:R-:W-:Y:S01]  /*17d30*/  IMAD.MOV R197, RZ, RZ, -R197 ;  /* 0x000000ffffc57224 */ /* 0x000fe200078e0ac5 */
[----:B------:R1:W-:Y:S01]  /*17d40*/  STL [R1+0xdc], R4 ;  /* 0x0000dc0401007387 */ /* 0x0003e20000100800 */
[----:B------:R-:W-:Y:S01]  /*17d50*/  IMAD.MOV.U32 R7, RZ, RZ, R190 ;  /* 0x000000ffff077224 */ /* 0x000fe200078e00be */
[C---:B------:R-:W-:Y:S01]  /*17d60*/  IADD3 R3, R248.reuse, 0x1c7, RZ ;  /* 0x000001c7f8037810 */ /* 0x040fe20007ffe0ff */
[----:B------:R-:W-:Y:S01]  /*17d70*/  IMAD R186, R251, R197, R186 ;  /* 0x000000c5fbba7224 */ /* 0x000fe200078e02ba */
[----:B------:R-:W-:Y:S01]  /*17d80*/  IABS R192, R8 ;  /* 0x0000000800c07213 */ /* 0x000fe20000000000 */
[----:B------:R-:W-:Y:S01]  /*17d90*/  @!P6 IMAD.IADD R191, R191, 0x1, -R251 ;  /* 0x00000001bfbfe824 */ /* 0x000fe200078e0afb */
[----:B------:R-:W-:Y:S01]  /*17da0*/  ISETP.GT.U32.AND P6, PT, R251, R182, PT ;  /* 0x000000b6fb00720c */ /* 0x000fe20003fc4070 */
[----:B------:R-:W-:Y:S01]  /*17db0*/  @!P5 IMAD.MOV R7, RZ, RZ, -R7 ;  /* 0x000000ffff07d224 */ /* 0x000fe200078e0a07 */
[----:B------:R-:W-:Y:S01]  /*17dc0*/  IABS R193, R3 ;  /* 0x0000000300c17213 */ /* 0x000fe20000000000 */
[----:B------:R-:W-:Y:S01]  /*17dd0*/  IMAD.MOV.U32 R14, RZ, RZ, R191 ;  /* 0x000000ffff0e7224 */ /* 0x000fe200078e00bf */
[C---:B-1----:R-:W-:Y:S01]  /*17de0*/  IADD3 R4, R248.reuse, 0x1c5, RZ ;  /* 0x000001c5f8047810 */ /* 0x042fe20007ffe0ff */
[----:B------:R-:W-:Y:S01]  /*17df0*/  IMAD.HI.U32 R196, R95, R187, RZ ;  /* 0x000000bb5fc47227 */ /* 0x000fe200078e00ff */
[----:B------:R-:W-:Y:S01]  /*17e00*/  STL [R1+0x2290], R5 ;  /* 0x0022900501007387 */ /* 0x000fe20000100800 */
[----:B------:R-:W-:-:S02]  /*17e10*/  IADD3 R15, R248, 0x1f2, RZ ;  /* 0x000001f2f80f7810 */ /* 0x000fc40007ffe0ff */
[----:B------:R-:W-:Y:S01]  /*17e20*/  @!P4 IMAD.MOV R14, RZ, RZ, -R14 ;  /* 0x000000ffff0ec224 */ /* 0x000fe200078e0a0e */
[----:B------:R-:W-:Y:S01]  /*17e30*/  ISETP.GT.U32.AND P4, PT, R251, R183, PT ;  /* 0x000000b7fb00720c */ /* 0x000fe20003f84070 */
[----:B------:R-:W-:Y:S01]  /*17e40*/  IMAD.HI.U32 R195, R95, R188, RZ ;  /* 0x000000bc5fc37227 */ /* 0x000fe200078e00ff */
[----:B------:R-:W-:Y:S01]  /*17e50*/  IABS R191, R4 ;  /* 0x0000000400bf7213 */ /* 0x000fe20000000000 */
[----:B------:R-:W-:Y:S01]  /*17e60*/  STL [R1+0x2298], R4 ;  /* 0x0022980401007387 */ /* 0x000fe20000100800 */
[----:B------:R-:W-:Y:S01]  /*17e70*/  IABS R237, R15 ;  /* 0x0000000f00ed7213 */ /* 0x000fe20000000000 */
[----:B------:R-:W-:Y:S01]  /*17e80*/  @!P6 IMAD.IADD R182, R182, 0x1, -R251 ;  /* 0x00000001b6b6e824 */ /* 0x000fe200078e0afb */
[C---:B------:R-:W-:Y:S01]  /*17e90*/  ISETP.GT.U32.AND P6, PT, R251.reuse, R184, PT ;  /* 0x000000b8fb00720c */ /* 0x040fe20003fc4070 */
[----:B------:R-:W-:Y:S01]  /*17ea0*/  IMAD.MOV R196, RZ, RZ, -R196 ;  /* 0x000000ffffc47224 */ /* 0x000fe200078e0ac4 */
[----:B------:R-:W-:Y:S01]  /*17eb0*/  STL [R1+0x2294], R8 ;  /* 0x0022940801007387 */ /* 0x000fe20000100800 */
[----:B------:R-:W-:Y:S01]  /*17ec0*/  IMAD.MOV R195, RZ, RZ, -R195 ;  /* 0x000000ffffc37224 */ /* 0x000fe200078e0ac3 */
[C---:B------:R-:W-:Y:S01]  /*17ed0*/  ISETP.GT.U32.AND P5, PT, R251.reuse, R182, PT ;  /* 0x000000b6fb00720c */ /* 0x040fe20003fa4070 */
[----:B------:R-:W-:Y:S01]  /*17ee0*/  IMAD R187, R251, R196, R187 ;  /* 0x000000c4fbbb7224 */ /* 0x000fe200078e02bb */
[----:B------:R-:W-:Y:S01]  /*17ef0*/  STL [R1+0x22a0], R3 ;  /* 0x0022a00301007387 */ /* 0x000fe20000100800 */
[----:B------:R-:W-:-:S02]  /*17f00*/  @!P4 IMAD.IADD R183, R183, 0x1, -R251 ;  /* 0x00000001b7b7c824 */ /* 0x000fc400078e0afb */
[----:B------:R-:W-:Y:S01]  /*17f10*/  IMAD R188, R251, R195, R188 ;  /* 0x000000c3fbbc7224 */ /* 0x000fe200078e02bc */
[----:B------:R-:W-:Y:S01]  /*17f20*/  STL [R1+0x229c], R12 ;  /* 0x00229c0c01007387 */ /* 0x000fe20000100800 */
[----:B------:R-:W-:Y:S01]  /*17f30*/  IMAD.HI.U32 R194, R95, R189, RZ ;  /* 0x000000bd5fc27227 */ /* 0x000fe200078e00ff */
[C---:B------:R-:W-:Y:S02]  /*17f40*/  ISETP.GT.U32.AND P4, PT, R251.reuse, R183, PT ;  /* 0x000000b7fb00720c */ /* 0x040fe40003f84070 */
[----:B------:R1:W-:Y:S01]  /*17f50*/  STL [R1+0xe0], R16 ;  /* 0x0000e01001007387 */ /* 0x0003e20000100800 */
[--C-:B------:R-:W-:Y:S02]  /*17f60*/  @!P6 IMAD.IADD R184, R184, 0x1, -R251.reuse ;  /* 0x00000001b8b8e824 */ /* 0x100fe400078e0afb */
[----:B------:R-:W-:Y:S01]  /*17f70*/  @!P5 IMAD.IADD R182, R182, 0x1, -R251 ;  /* 0x00000001b6b6d824 */ /* 0x000fe200078e0afb */
[C---:B------:R-:W-:Y:S01]  /*17f80*/  ISETP.GT.U32.AND P5, PT, R251.reuse, R185, PT ;  /* 0x000000b9fb00720c */ /* 0x040fe20003fa4070 */
[----:B------:R-:W-:Y:S01]  /*17f90*/  IMAD.MOV R194, RZ, RZ, -R194 ;  /* 0x000000ffffc27224 */ /* 0x000fe200078e0ac2 */
[C---:B------:R-:W-:Y:S01]  /*17fa0*/  ISETP.GT.U32.AND P6, PT, R251.reuse, R184, PT ;  /* 0x000000b8fb00720c */ /* 0x040fe20003fc4070 */
[----:B------:R-:W-:Y:S01]  /*17fb0*/  @!P0 IMAD.MOV R182, RZ, RZ, -R182 ;  /* 0x000000ffffb68224 */ /* 0x000fe200078e0ab6 */
[----:B------:R-:W-:Y:S01]  /*17fc0*/  STL [R1+0xe8], R14 ;  /* 0x0000e80e01007387 */ /* 0x000fe20000100800 */
[----:B------:R-:W-:Y:S01]  /*17fd0*/  IMAD R189, R251, R194, R189 ;  /* 0x000000c2fbbd7224 */ /* 0x000fe200078e02bd */
[----:B------:R-:W-:Y:S01]  /*17fe0*/  IABS R194, R12 ;  /* 0x0000000c00c27213 */ /* 0x000fe20000000000 */
[----:B------:R-:W-:Y:S01]  /*17ff0*/  @!P4 IMAD.IADD R183, R183, 0x1, -R251 ;  /* 0x00000001b7b7c824 */ /* 0x000fe200078e0afb */
[----:B------:R-:W-:Y:S01]  /*18000*/  ISETP.GT.U32.AND P4, PT, R251, R186, PT ;  /* 0x000000bafb00720c */ /* 0x000fe20003f84070 */
[----:B------:R-:W-:Y:S01]  /*18010*/  IMAD.HI.U32 R190, R95, R198, RZ ;  /* 0x000000c65fbe7227 */ /* 0x000fe200078e00ff */
[----:B------:R2:W-:Y:S01]  /*18020*/  STL [R1+0xe4], R7 ;  /* 0x0000e40701007387 */ /* 0x0005e20000100800 */
[----:B-1----:R-:W-:-:S02]  /*18030*/  IADD3 R16, R248, 0x1f0, RZ ;  /* 0x000001f0f8107810 */ /* 0x002fc40007ffe0ff */
[--C-:B------:R-:W-:Y:S01]  /*18040*/  @!P5 IMAD.IADD R185, R185, 0x1, -R251.reuse ;  /* 0x00000001b9b9d824 */ /* 0x100fe200078e0afb */
[----:B------:R-:W-:Y:S01]  /*18050*/  ISETP.GE.AND P5, PT, R0, RZ, PT ;  /* 0x000000ff0000720c */ /* 0x000fe20003fa6270 */
[--C-:B------:R-:W-:Y:S01]  /*18060*/  @!P6 IMAD.IADD R184, R184, 0x1, -R251.reuse ;  /* 0x00000001b8b8e824 */ /* 0x100fe200078e0afb */
[----:B------:R-:W-:Y:S01]  /*18070*/  ISETP.GE.AND P6, PT, R2, RZ, PT ;  /* 0x000000ff0200720c */ /* 0x000fe20003fc6270 */
[----:B------:R-:W-:Y:S01]  /*18080*/  IMAD.MOV R190, RZ, RZ, -R190 ;  /* 0x000000ffffbe7224 */ /* 0x000fe200078e0abe */
[C---:B------:R-:W-:Y:S01]  /*18090*/  IADD3 R2, R248.reuse, 0x1ca, RZ ;  /* 0x000001caf8027810 */ /* 0x040fe20007ffe0ff */
[----:B------:R-:W-:Y:S01]  /*180a0*/  IMAD.HI.U32 R197, R95, R191, RZ ;  /* 0x000000bf5fc57227 */ /* 0x000fe200078e00ff */
[C---:B--2---:R-:W-:Y:S02]  /*180b0*/  IADD3 R7, R248.reuse, 0x1c9, RZ ;  /* 0x000001c9f8077810 */ /* 0x044fe40007ffe0ff */
[----:B------:R-:W-:Y:S01]  /*180c0*/  IADD3 R0, R248, 0x1cb, RZ ;  /* 0x000001cbf8007810 */ /* 0x000fe20007ffe0ff */
[----:B------:R-:W-:Y:S01]  /*180d0*/  @!P4 IMAD.IADD R186, R186, 0x1, -R251 ;  /* 0x00000001babac824 */ /* 0x000fe200078e0afb */
[C---:B------:R-:W-:Y:S01]  /*180e0*/  ISETP.GT.U32.AND P4, PT, R251.reuse, R185, PT ;  /* 0x000000b9fb00720c */ /* 0x040fe20003f84070 */
[C---:B------:R-:W-:Y:S01]  /*180f0*/  IMAD R190, R251.reuse, R190, R198 ;  /* 0x000000befbbe7224 */ /* 0x040fe200078e02c6 */
[----:B------:R1:W-:Y:S01]  /*18100*/  STL [R1+0x2288], R7 ;  /* 0x0022880701007387 */ /* 0x0003e20000100800 */
[----:B------:R-:W-:Y:S01]  /*18110*/  @!P5 IMAD.MOV R184, RZ, RZ, -R184 ;  /* 0x000000ffffb8d224 */ /* 0x000fe200078e0ab8 */
[C---:B------:R-:W-:Y:S01]  /*18120*/  ISETP.GT.U32.AND P0, PT, R251.reuse, R186, PT ;  /* 0x000000bafb00720c */ /* 0x040fe20003f04070 */
[----:B------:R-:W-:Y:S01]  /*18130*/  @!P6 IMAD.MOV R183, RZ, RZ, -R183 ;  /* 0x000000ffffb7e224 */ /* 0x000fe200078e0ab7 */
[----:B------:R-:W-:Y:S01]  /*18140*/  ISETP.GT.U32.AND P6, PT, R251, R187, PT ;  /* 0x000000bbfb00720c */ /* 0x000fe20003fc4070 */
[----:B------:R-:W-:Y:S01]  /*18150*/  IMAD.MOV R197, RZ, RZ, -R197 ;  /* 0x000000ffffc57224 */ /* 0x000fe200078e0ac5 */
[----:B------:R-:W-:Y:S01]  /*18160*/  ISETP.GE.AND P5, PT, R13, RZ, PT ;  /* 0x000000ff0d00720c */ /* 0x000fe20003fa6270 */
[----:B------:R-:W-:Y:S01]  /*18170*/  IMAD.HI.U32 R195, R95, R193, RZ ;  /* 0x000000c15fc37227 */ /* 0x000fe200078e00ff */
[----:B------:R2:W-:Y:S01]  /*18180*/  STL [R1+0x2284], R2 ;  /* 0x0022840201007387 */ /* 0x0005e20000100800 */
[----:B------:R-:W-:-:S02]  /*18190*/  IABS R236, R16 ;  /* 0x0000001000ec7213 */ /* 0x000fc40000000000 */
[----:B------:R-:W-:Y:S01]  /*181a0*/  @!P4 IMAD.IADD R185, R185, 0x1, -R251 ;  /* 0x00000001b9b9c824 */ /* 0x000fe200078e0afb */
[C---:B------:R-:W-:Y:S01]  /*181b0*/  ISETP.GT.U32.AND P4, PT, R251.reuse, R188, PT ;  /* 0x000000bcfb00720c */ /* 0x040fe20003f84070 */
[C---:B------:R-:W-:Y:S01]  /*181c0*/  IMAD R191, R251.reuse, R197, R191 ;  /* 0x000000c5fbbf7224 */ /* 0x040fe200078e02bf */
[----:B------:R-:W-:Y:S01]  /*181d0*/  IABS R197, R0 ;  /* 0x0000000000c57213 */ /* 0x000fe20000000000 */
[--C-:B------:R-:W-:Y:S01]  /*181e0*/  @!P0 IMAD.IADD R186, R186, 0x1, -R251.reuse ;  /* 0x00000001baba8824 */ /* 0x100fe200078e0afb */
[----:B------:R-:W-:Y:S01]  /*181f0*/  ISETP.GT.U32.AND P0, PT, R251, R189, PT ;  /* 0x000000bdfb00720c */ /* 0x000fe20003f04070 */
[----:B------:R-:W-:Y:S01]  /*18200*/  @!P6 IMAD.IADD R187, R187, 0x1, -R251 ;  /* 0x00000001bbbbe824 */ /* 0x000fe200078e0afb */
[----:B------:R-:W-:Y:S01]  /*18210*/  ISETP.GE.AND P6, PT, R11, RZ, PT ;  /* 0x000000ff0b00720c */ /* 0x000fe20003fc6270 */
[----:B------:R-:W-:Y:S01]  /*18220*/  @!P5 IMAD.MOV R185, RZ, RZ, -R185 ;  /* 0x000000ffffb9d224 */ /* 0x000fe200078e0ab9 */
[C---:B------:R-:W-:Y:S01]  /*18230*/  IADD3 R11, R248.reuse, 0x1cc, RZ ;  /* 0x000001ccf80b7810 */ /* 0x040fe20007ffe0ff */
[----:B------:R-:W-:Y:S01]  /*18240*/  IMAD.MOV R195, RZ, RZ, -R195 ;  /* 0x000000ffffc37224 */ /* 0x000fe200078e0ac3 */
[----:B------:R-:W-:Y:S01]  /*18250*/  STL.64 [R1+0x2de0], R182 ;  /* 0x002de0b601007387 */ /* 0x000fe20000100a00 */
[----:B------:R-:W-:Y:S01]  /*18260*/  IMAD.HI.U32 R196, R95, R192, RZ ;  /* 0x000000c05fc47227 */ /* 0x000fe200078e00ff */
[----:B------:R-:W-:-:S02]  /*18270*/  IADD3 R14, R248, 0x1f3, RZ ;  /* 0x000001f3f80e7810 */ /* 0x000fc40007ffe0ff */
[----:B------:R3:W-:Y:S01]  /*18280*/  STL [R1+0x228c], R0 ;  /* 0x00228c0001007387 */ /* 0x0007e20000100800 */
[--C-:B------:R-:W-:Y:S01]  /*18290*/  @!P4 IMAD.IADD R188, R188, 0x1, -R251.reuse ;  /* 0x00000001bcbcc824 */ /* 0x100fe200078e0afb */
[----:B------:R-:W-:Y:S01]  /*182a0*/  ISETP.GT.U32.AND P4, PT, R251, R187, PT ;  /* 0x000000bbfb00720c */ /* 0x000fe20003f84070 */
[----:B------:R-:W-:Y:S01]  /*182b0*/  @!P0 IMAD.IADD R189, R189, 0x1, -R251 ;  /* 0x00000001bdbd8824 */ /* 0x000fe200078e0afb */
[----:B------:R-:W-:Y:S01]  /*182c0*/  STL.64 [R1+0x2de8], R184 ;  /* 0x002de8b801007387 */ /* 0x000fe20000100a00 */
[----:B------:R-:W-:Y:S01]  /*182d0*/  @!P6 IMAD.MOV R186, RZ, RZ, -R186 ;  /* 0x000000ffffbae224 */ /* 0x000fe200078e0aba */
[C---:B------:R-:W-:Y:S01]  /*182e0*/  ISETP.GT.U32.AND P5, PT, R251.reuse, R188, PT ;  /* 0x000000bcfb00720c */ /* 0x040fe20003fa4070 */
[C---:B------:R-:W-:Y:S01]  /*182f0*/  IMAD R193, R251.reuse, R195, R193 ;  /* 0x000000c3fbc17224 */ /* 0x040fe200078e02c1 */
[C---:B------:R-:W-:Y:S01]  /*18300*/  ISETP.GT.U32.AND P6, PT, R251.reuse, R190, PT ;  /* 0x000000befb00720c */ /* 0x040fe20003fc4070 */
[----:B------:R-:W-:Y:S01]  /*18310*/  IMAD.MOV R196, RZ, RZ, -R196 ;  /* 0x000000ffffc47224 */ /* 0x000fe200078e0ac4 */
[----:B------:R-:W-:Y:S01]  /*18320*/  ISETP.GT.U32.AND P0, PT, R251, R189, PT ;  /* 0x000000bdfb00720c */ /* 0x000fe20003f04070 */
[----:B------:R-:W-:Y:S01]  /*18330*/  IMAD.HI.U32 R199, R95, R194, RZ ;  /* 0x000000c25fc77227 */ /* 0x000fe200078e00ff */
[----:B------:R-:W-:Y:S01]  /*18340*/  IABS R195, R7 ;  /* 0x0000000700c37213 */ /* 0x000fe20000000000 */
[----:B------:R-:W-:Y:S01]  /*18350*/  STL [R1+0x227c], R11 ;  /* 0x00227c0b01007387 */ /* 0x000fe20000100800 */
[----:B------:R-:W-:Y:S01]  /*18360*/  IADD3 R13, R248, 0x1f4, RZ ;  /* 0x000001f4f80d7810 */ /* 0x000fe20007ffe0ff */
[--C-:B------:R-:W-:Y:S01]  /*18370*/  @!P4 IMAD.IADD R187, R187, 0x1, -R251.reuse ;  /* 0x00000001bbbbc824 */ /* 0x100fe200078e0afb */
[----:B------:R-:W-:Y:S01]  /*18380*/  ISETP.GE.AND P4, PT, R10, RZ, PT ;  /* 0x000000ff0a00720c */ /* 0x000fe20003f86270 */
[C---:B------:R-:W-:Y:S01]  /*18390*/  IMAD R192, R251.reuse, R196, R192 ;  /* 0x000000c4fbc07224 */ /* 0x040fe200078e02c0 */
[----:B------:R-:W-:Y:S01]  /*183a0*/  IABS R196, R2 ;  /* 0x0000000200c47213 */ /* 0x000fe20000000000 */
        /* <DEDUP_REMOVED lines=8> */
[----:B------:R-:W-:Y:S01]  /*18430*/  IMAD.HI.U32 R198, R95, R195, RZ ;  /* 0x000000c35fc67227 */ /* 0x000fe200078e00ff */
[----:B------:R-:W-:-:S02]  /*18440*/  IADD3 R6, R248, 0x1ce, RZ ;  /* 0x000001cef8067810 */ /* 0x000fc40007ffe0ff */
[----:B------:R-:W-:Y:S01]  /*18450*/  IADD3 R9, R248, 0x1d1, RZ ;  /* 0x000001d1f8097810 */ /* 0x000fe20007ffe0ff */
[----:B------:R-:W-:Y:S01]  /*18460*/  @!P4 IMAD.MOV R187, RZ, RZ, -R187 ;  /* 0x000000ffffbbc224 */ /* 0x000fe200078e0abb */
[----:B------:R-:W-:Y:S01]  /*18470*/  ISETP.GT.U32.AND P4, PT, R251, R190, PT ;  /* 0x000000befb00720c */ /* 0x000fe20003f84070 */
[----:B------:R-:W-:Y:S01]  /*18480*/  @!P5 IMAD.IADD R191, R191, 0x1, -R251 ;  /* 0x00000001bfbfd824 */ /* 0x000fe200078e0afb */
[----:B------:R4:W-:Y:S01]  /*18490*/  STL [R1+0x2280], R10 ;  /* 0x0022800a01007387 */ /* 0x0009e20000100800 */
[----:B------:R-:W-:Y:S01]  /*184a0*/  @!P6 IMAD.MOV R189, RZ, RZ, -R189 ;  /* 0x000000ffffbde224 */ /* 0x000fe200078e0abd */
[C---:B------:R-:W-:Y:S01]  /*184b0*/  ISETP.GT.U32.AND P6, PT, R251.reuse, R193, PT ;  /* 0x000000c1fb00720c */ /* 0x040fe20003fc4070 */
[----:B------:R-:W-:Y:S01]  /*184c0*/  @!P0 IMAD.MOV R188, RZ, RZ, -R188 ;  /* 0x000000ffffbc8224 */ /* 0x000fe200078e0abc */
[C---:B------:R-:W-:Y:S01]  /*184d0*/  ISETP.GT.U32.AND P5, PT, R251.reuse, R191, PT ;  /* 0x000000bffb00720c */ /* 0x040fe20003fa4070 */
[C---:B------:R-:W-:Y:S01]  /*184e0*/  IMAD R194, R251.reuse, R199, R194 ;  /* 0x000000c7fbc27224 */ /* 0x040fe200078e02c2 */
[----:B------:R-:W-:Y:S01]  /*184f0*/  ISETP.GT.U32.AND P0, PT, R251, R192, PT ;  /* 0x000000c0fb00720c */ /* 0x000fe20003f04070 */
[----:B------:R-:W-:Y:S01]  /*18500*/  IMAD.HI.U32 R199, R95, R196, RZ ;  /* 0x000000c45fc77227 */ /* 0x000fe200078e00ff */
[----:B------:R-:W-:Y:S03]  /*18510*/  STL.64 [R1+0x2df0], R186 ;  /* 0x002df0ba01007387 */ /* 0x000fe60000100a00 */
[----:B------:R-:W-:Y:S01]  /*18520*/  @!P4 IMAD.IADD R190, R190, 0x1, -R251 ;  /* 0x00000001bebec824 */ /* 0x000fe200078e0afb */
[----:B------:R-:W-:Y:S01]  /*18530*/  ISETP.GE.AND P4, PT, R5, RZ, PT ;  /* 0x000000ff0500720c */ /* 0x000fe20003f86270 */
[----:B------:R-:W-:Y:S01]  /*18540*/  IMAD.MOV R199, RZ, RZ, -R199 ;  /* 0x000000ffffc77224 */ /* 0x000fe200078e0ac7 */
[----:B------:R-:W-:Y:S01]  /*18550*/  IADD3 R5, R248, 0x1cf, RZ ;  /* 0x000001cff8057810 */ /* 0x000fe20007ffe0ff */
[--C-:B------:R-:W-:Y:S01]  /*18560*/  @!P6 IMAD.IADD R193, R193, 0x1, -R251.reuse ;  /* 0x00000001c1c1e824 */ /* 0x100fe200078e0afb */
[----:B------:R-:W-:Y:S01]  /*18570*/  ISETP.GE.AND P6, PT, R8, RZ, PT ;  /* 0x000000ff0800720c */ /* 0x000fe20003fc6270 */
[--C-:B------:R-:W-:Y:S01]  /*18580*/  @!P5 IMAD.IADD R191, R191, 0x1, -R251.reuse ;  /* 0x00000001bfbfd824 */ /* 0x100fe200078e0afb */
[----:B------:R-:W-:Y:S01]  /*18590*/  ISETP.GE.AND P5, PT, R4, RZ, PT ;  /* 0x000000ff0400720c */ /* 0x000fe20003fa6270 */
[----:B------:R-:W-:Y:S01]  /*185a0*/  @!P0 IMAD.IADD R192, R192, 0x1, -R251 ;  /* 0x00000001c0c08824 */ /* 0x000fe200078e0afb */
[C---:B------:R-:W-:Y:S01]  /*185b0*/  IADD3 R4, R248.reuse, 0x1d0, RZ ;  /* 0x000001d0f8047810 */ /* 0x040fe20007ffe0ff */
[C---:B------:R-:W-:Y:S01]  /*185c0*/  IMAD R196, R251.reuse, R199, R196 ;  /* 0x000000c7fbc47224 */ /* 0x040fe200078e02c4 */
[----:B------:R-:W-:Y:S01]  /*185d0*/  IABS R199, R10 ;  /* 0x0000000a00c77213 */ /* 0x000fe20000000000 */
[----:B------:R-:W-:Y:S01]  /*185e0*/  IMAD.MOV R198, RZ, RZ, -R198 ;  /* 0x000000ffffc67224 */ /* 0x000fe200078e0ac6 */
[C---:B------:R-:W-:Y:S01]  /*185f0*/  ISETP.GT.U32.AND P0, PT, R251.reuse, R192, PT ;  /* 0x000000c0fb00720c */ /* 0x040fe20003f04070 */
[----:B------:R-:W-:Y:S01]  /*18600*/  @!P4 IMAD.MOV R190, RZ, RZ, -R190 ;  /* 0x000000ffffbec224 */ /* 0x000fe200078e0abe */
[----:B------:R-:W-:Y:S01]  /*18610*/  ISETP.GT.U32.AND P4, PT, R251, R193, PT ;  /* 0x000000c1fb00720c */ /* 0x000fe20003f84070 */
[----:B------:R-:W-:Y:S01]  /*18620*/  IMAD.HI.U32 R200, R95, R197, RZ ;  /* 0x000000c55fc87227 */ /* 0x000fe200078e00ff */
[----:B------:R-:W-:Y:S01]  /*18630*/  IABS R202, R4 ;  /* 0x0000000400ca7213 */ /* 0x000fe20000000000 */
[----:B------:R1:W-:Y:S01]  /*18640*/  STL [R1+0x2270], R6 ;  /* 0x0022700601007387 */ /* 0x0003e20000100800 */
[----:B------:R-:W-:Y:S01]  /*18650*/  IADD3 R8, R248, 0x1d2, RZ ;  /* 0x000001d2f8087810 */ /* 0x000fe20007ffe0ff */
[----:B------:R-:W-:Y:S01]  /*18660*/  @!P5 IMAD.MOV R191, RZ, RZ, -R191 ;  /* 0x000000ffffbfd224 */ /* 0x000fe200078e0abf */
[C---:B------:R-:W-:Y:S01]  /*18670*/  ISETP.GT.U32.AND P5, PT, R251.reuse, R194, PT ;  /* 0x000000c2fb00720c */ /* 0x040fe20003fa4070 */
[C---:B------:R-:W-:Y:S01]  /*18680*/  IMAD R195, R251.reuse, R198, R195 ;  /* 0x000000c6fbc37224 */ /* 0x040fe200078e02c3 */
[----:B------:R-:W-:Y:S01]  /*18690*/  IABS R198, R11 ;  /* 0x0000000b00c67213 */ /* 0x000fe20000000000 */
[----:B------:R-:W-:Y:S01]  /*186a0*/  IMAD.MOV R200, RZ, RZ, -R200 ;  /* 0x000000ffffc87224 */ /* 0x000fe200078e0ac8 */
[----:B------:R1:W-:Y:S01]  /*186b0*/  STL [R1+0x2278], R5 ;  /* 0x0022780501007387 */ /* 0x0003e20000100800 */
[--C-:B------:R-:W-:Y:S01]  /*186c0*/  @!P0 IMAD.IADD R192, R192, 0x1, -R251.reuse ;  /* 0x00000001c0c08824 */ /* 0x100fe200078e0afb */
[----:B------:R-:W-:Y:S01]  /*186d0*/  ISETP.GT.U32.AND P0, PT, R251, R195, PT ;  /* 0x000000c3fb00720c */ /* 0x000fe20003f04070 */
[----:B------:R-:W-:Y:S01]  /*186e0*/  @!P4 IMAD.IADD R193, R193, 0x1, -R251 ;  /* 0x00000001c1c1c824 */ /* 0x000fe200078e0afb */
[C---:B------:R-:W-:Y:S01]  /*186f0*/  ISETP.GT.U32.AND P4, PT, R251.reuse, R196, PT ;  /* 0x000000c4fb00720c */ /* 0x040fe20003f84070 */
[----:B------:R-:W-:Y:S01]  /*18700*/  IMAD R197, R251, R200, R197 ;  /* 0x000000c8fbc57224 */ /* 0x000fe200078e02c5 */
[----:B------:R1:W-:Y:S01]  /*18710*/  STL [R1+0x2274], R4 ;  /* 0x0022740401007387 */ /* 0x0003e20000100800 */
[----:B------:R-:W-:-:S02]  /*18720*/  @!P6 IMAD.MOV R192, RZ, RZ, -R192 ;  /* 0x000000ffffc0e224 */ /* 0x000fc400078e0ac0 */
[--C-:B------:R-:W-:Y:S01]  /*18730*/  @!P5 IMAD.IADD R194, R194, 0x1, -R251.reuse ;  /* 0x00000001c2c2d824 */ /* 0x100fe200078e0afb */
[----:B------:R-:W-:Y:S01]  /*18740*/  ISETP.GE.AND P5, PT, R3, RZ, PT ;  /* 0x000000ff0300720c */ /* 0x000fe20003fa6270 */
[----:B------:R-:W-:Y:S01]  /*18750*/  IMAD.HI.U32 R200, R95, R198, RZ ;  /* 0x000000c65fc87227 */ /* 0x000fe200078e00ff */
[----:B------:R-:W-:Y:S01]  /*18760*/  IADD3 R3, R248, 0x1d3, RZ ;  /* 0x000001d3f8037810 */ /* 0x000fe20007ffe0ff */
[----:B------:R1:W-:Y:S01]  /*18770*/  STL [R1+0x226c], R9 ;  /* 0x00226c0901007387 */ /* 0x0003e20000100800 */
[----:B------:R-:W-:Y:S01]  /*18780*/  ISETP.GT.U32.AND P6, PT, R251, R194, PT ;  /* 0x000000c2fb00720c */ /* 0x000fe20003fc4070 */
[----:B------:R-:W-:Y:S01]  /*18790*/  IMAD.MOV R200, RZ, RZ, -R200 ;  /* 0x000000ffffc87224 */ /* 0x000fe200078e0ac8 */
[----:B------:R-:W-:Y:S01]  /*187a0*/  IABS R205, R3 ;  /* 0x0000000300cd7213 */ /* 0x000fe20000000000 */
[----:B------:R-:W-:Y:S01]  /*187b0*/  @!P4 IMAD.IADD R196, R196, 0x1, -R251 ;  /* 0x00000001c4c4c824 */ /* 0x000fe200078e0afb */
[----:B------:R1:W-:Y:S01]  /*187c0*/  STL [R1+0x2268], R8 ;  /* 0x0022680801007387 */ /* 0x0003e20000100800 */
[----:B------:R-:W-:-:S03]  /*187d0*/  IMAD.HI.U32 R201, R95, R199, RZ ;  /* 0x000000c75fc97227 */ /* 0x000fc600078e00ff */
[C---:B------:R-:W-:Y:S01]  /*187e0*/  ISETP.GT.U32.AND P4, PT, R251.reuse, R196, PT ;  /* 0x000000c4fb00720c */ /* 0x040fe20003f84070 */
[----:B------:R-:W-:Y:S01]  /*187f0*/  IMAD R198, R251, R200, R198 ;  /* 0x000000c8fbc67224 */ /* 0x000fe200078e02c6 */
[----:B------:R1:W-:Y:S01]  /*18800*/  STL [R1+0x2264], R3 ;  /* 0x0022640301007387 */ /* 0x0003e20000100800 */
[----:B------:R-:W-:Y:S01]  /*18810*/  IMAD.MOV R200, RZ, RZ, -R201 ;  /* 0x000000ffffc87224 */ /* 0x000fe200078e0ac9 */
[----:B------:R-:W-:Y:S01]  /*18820*/  IABS R201, R5 ;  /* 0x0000000500c97213 */ /* 0x000fe20000000000 */
[----:B------:R-:W-:Y:S02]  /*18830*/  @!P0 IMAD.IADD R195, R195, 0x1, -R251 ;  /* 0x00000001c3c38824 */ /* 0x000fe400078e0afb */
[C---:B------:R-:W-:Y:S01]  /*18840*/  IMAD R199, R251.reuse, R200, R199 ;  /* 0x000000c8fbc77224 */ /* 0x040fe200078e02c7 */
[----:B------:R-:W-:Y:S01]  /*18850*/  IABS R200, R6 ;  /* 0x0000000600c87213 */ /* 0x000fe20000000000 */
[----:B------:R-:W-:Y:S01]  /*18860*/  @!P6 IMAD.IADD R194, R194, 0x1, -R251 ;  /* 0x00000001c2c2e824 */ /* 0x000fe200078e0afb */
[C---:B------:R-:W-:Y:S01]  /*18870*/  ISETP.GT.U32.AND P0, PT, R251.reuse, R195, PT ;  /* 0x000000c3fb00720c */ /* 0x040fe20003f04070 */
[----:B------:R-:W-:Y:S01]  /*18880*/  @!P5 IMAD.MOV R193, RZ, RZ, -R193 ;  /* 0x000000ffffc1d224 */ /* 0x000fe200078e0ac1 */
[C---:B------:R-:W-:Y:S01]  /*18890*/  ISETP.GT.U32.AND P6, PT, R251.reuse, R198, PT ;  /* 0x000000c6fb00720c */ /* 0x040fe20003fc4070 */
[----:B------:R-:W-:Y:S01]  /*188a0*/  @!P4 IMAD.IADD R196, R196, 0x1, -R251 ;  /* 0x00000001c4c4c824 */ /* 0x000fe200078e0afb */
[----:B------:R-:W-:Y:S01]  /*188b0*/  ISETP.GT.U32.AND P5, PT, R251, R197, PT ;  /* 0x000000c5fb00720c */ /* 0x000fe20003fa4070 */
[----:B------:R-:W-:Y:S01]  /*188c0*/  IMAD.HI.U32 R203, R95, R200, RZ ;  /* 0x000000c85fcb7227 */ /* 0x000fe200078e00ff */
[----:B------:R-:W-:-:S03]  /*188d0*/  ISETP.GT.U32.AND P4, PT, R251, R199, PT ;  /* 0x000000c7fb00720c */ /* 0x000fc60003f84070 */
[----:B------:R-:W-:Y:S02]  /*188e0*/  IMAD.MOV R203, RZ, RZ, -R203 ;  /* 0x000000ffffcb7224 */ /* 0x000fe400078e0acb */
[----:B------:R-:W-:-:S04]  /*188f0*/  IMAD.HI.U32 R204, R95, R201, RZ ;  /* 0x000000c95fcc7227 */ /* 0x000fc800078e00ff */
        /* <DEDUP_REMOVED lines=8> */
[----:B------:R-:W-:Y:S01]  /*18980*/  IMAD R200, R251, R203, R200 ;  /* 0x000000cbfbc87224 */ /* 0x000fe200078e02c8 */
[C---:B-1----:R-:W-:Y:S01]  /*18990*/  IADD3 R7, R248.reuse, 0x1d4, RZ ;  /* 0x000001d4f8077810 */ /* 0x042fe20007ffe0ff */
[----:B------:R-:W-:Y:S01]  /*189a0*/  IMAD.HI.U32 R203, R95, R202, RZ ;  /* 0x000000ca5fcb7227 */ /* 0x000fe200078e00ff */
[----:B--2---:R-:W-:-:S02]  /*189b0*/  IADD3 R2, R248, 0x1d5, RZ ;  /* 0x000001d5f8027810 */ /* 0x004fc40007ffe0ff */
[----:B------:R-:W-:Y:S01]  /*189c0*/  IADD3 R12, R248, 0x1f5, RZ ;  /* 0x000001f5f80c7810 */ /* 0x000fe20007ffe0ff */
[----:B------:R-:W-:Y:S01]  /*189d0*/  @!P0 IMAD.MOV R194, RZ, RZ, -R194 ;  /* 0x000000ffffc28224 */ /* 0x000fe200078e0ac2 */
[C---:B------:R-:W-:Y:S01]  /*189e0*/  ISETP.GT.U32.AND P0, PT, R251.reuse, R197, PT ;  /* 0x000000c5fb00720c */ /* 0x040fe20003f04070 */
[----:B------:R-:W-:Y:S01]  /*189f0*/  @!P6 IMAD.MOV R196, RZ, RZ, -R196 ;  /* 0x000000ffffc4e224 */ /* 0x000fe200078e0ac4 */
[C---:B------:R-:W-:Y:S01]  /*18a00*/  ISETP.GT.U32.AND P6, PT, R251.reuse, R200, PT ;  /* 0x000000c8fb00720c */ /* 0x040fe20003fc4070 */
[----:B------:R-:W-:Y:S01]  /*18a10*/  @!P5 IMAD.MOV R195, RZ, RZ, -R195 ;  /* 0x000000ffffc3d224 */ /* 0x000fe200078e0ac3 */
[C---:B------:R-:W-:Y:S01]  /*18a20*/  ISETP.GT.U32.AND P5, PT, R251.reuse, R199, PT ;  /* 0x000000c7fb00720c */ /* 0x040fe20003fa4070 */
[----:B------:R-:W-:Y:S01]  /*18a30*/  @!P4 IMAD.IADD R198, R198, 0x1, -R251 ;  /* 0x00000001c6c6c824 */ /* 0x000fe200078e0afb */
[----:B------:R-:W-:Y:S01]  /*18a40*/  ISETP.GE.AND P4, PT, R0, RZ, PT ;  /* 0x000000ff0000720c */ /* 0x000fe20003f86270 */
[----:B------:R-:W-:Y:S01]  /*18a50*/  IMAD.MOV R204, RZ, RZ, -R204 ;  /* 0x000000ffffcc7224 */ /* 0x000fe200078e0acc */
[----:B---3--:R-:W-:Y:S01]  /*18a60*/  IADD3 R0, R248, 0x1d6, RZ ;  /* 0x000001d6f8007810 */ /* 0x008fe20007ffe0ff */
[----:B------:R-:W-:Y:S01]  /*18a70*/  IMAD.MOV R203, RZ, RZ, -R203 ;  /* 0x000000ffffcb7224 */ /* 0x000fe200078e0acb */
[----:B------:R1:W-:Y:S01]  /*18a80*/  STL [R1+0x2260], R7 ;  /* 0x0022600701007387 */ /* 0x0003e20000100800 */
[C---:B------:R-:W-:Y:S01]  /*18a90*/  IMAD R201, R251.reuse, R204, R201 ;  /* 0x000000ccfbc97224 */ /* 0x040fe200078e02c9 */
[----:B------:R-:W-:Y:S01]  /*18aa0*/  IABS R204, R8 ;  /* 0x0000000800cc7213 */ /* 0x000fe20000000000 */
[----:B------:R-:W-:Y:S01]  /*18ab0*/  IMAD R202, R251, R203, R202 ;  /* 0x000000cbfbca7224 */ /* 0x000fe200078e02ca */
[----:B------:R-:W-:Y:S01]  /*18ac0*/  IABS R203, R9 ;  /* 0x0000000900cb7213 */ /* 0x000fe20000000000 */
[--C-:B------:R-:W-:Y:S01]  /*18ad0*/  @!P0 IMAD.IADD R197, R197, 0x1, -R251.reuse ;  /* 0x00000001c5c58824 */ /* 0x100fe200078e0afb */
[----:B------:R-:W-:Y:S01]  /*18ae0*/  ISETP.GT.U32.AND P0, PT, R251, R201, PT ;  /* 0x000000c9fb00720c */ /* 0x000fe20003f04070 */
[--C-:B------:R-:W-:Y:S01]  /*18af0*/  @!P6 IMAD.IADD R200, R200, 0x1, -R251.reuse ;  /* 0x00000001c8c8e824 */ /* 0x100fe200078e0afb */
[----:B------:R-:W-:Y:S01]  /*18b00*/  ISETP.GE.AND P6, PT, R10, RZ, PT ;  /* 0x000000ff0a00720c */ /* 0x000fe20003fc6270 */
[----:B------:R-:W-:Y:S01]  /*18b10*/  IMAD.HI.U32 R206, R95, R203, RZ ;  /* 0x000000cb5fce7227 */ /* 0x000fe200078e00ff */
[C---:B----4-:R-:W-:Y:S01]  /*18b20*/  IADD3 R10, R248.reuse, 0x1da, RZ ;  /* 0x000001daf80a7810 */ /* 0x050fe20007ffe0ff */
[----:B------:R2:W-:Y:S02]  /*18b30*/  STL [R1+0x225c], R2 ;  /* 0x00225c0201007387 */ /* 0x0005e40000100800 */
[----:B------:R-:W-:Y:S01]  /*18b40*/  @!P5 IMAD.IADD R199, R199, 0x1, -R251 ;  /* 0x00000001c7c7d824 */ /* 0x000fe200078e0afb */
[----:B------:R-:W-:Y:S01]  /*18b50*/  ISETP.GE.AND P5, PT, R11, RZ, PT ;  /* 0x000000ff0b00720c */ /* 0x000fe20003fa6270 */
[----:B------:R-:W-:Y:S01]  /*18b60*/  @!P4 IMAD.MOV R197, RZ, RZ, -R197 ;  /* 0x000000ffffc5c224 */ /* 0x000fe200078e0ac5 */
[----:B------:R-:W-:Y:S01]  /*18b70*/  ISETP.GT.U32.AND P4, PT, R251, R200, PT ;  /* 0x000000c8fb00720c */ /* 0x000fe20003f84070 */
[----:B------:R-:W-:Y:S01]  /*18b80*/  IMAD.HI.U32 R207, R95, R204, RZ ;  /* 0x000000cc5fcf7227 */ /* 0x000fe200078e00ff */
[----:B------:R3:W-:Y:S01]  /*18b90*/  STL [R1+0x2258], R0 ;  /* 0x0022580001007387 */ /* 0x0007e20000100800 */
[----:B------:R-:W-:-:S02]  /*18ba0*/  IADD3 R11, R248, 0x1f6, RZ ;  /* 0x000001f6f80b7810 */ /* 0x000fc40007ffe0ff */
[----:B------:R-:W-:Y:S02]  /*18bb0*/  IMAD.MOV R208, RZ, RZ, -R206 ;  /* 0x000000ffffd07224 */ /* 0x000fe400078e0ace */
[----:B------:R-:W-:Y:S02]  /*18bc0*/  IMAD.MOV R207, RZ, RZ, -R207 ;  /* 0x000000ffffcf7224 */ /* 0x000fe400078e0acf */
[C---:B------:R-:W-:Y:S02]  /*18bd0*/  IMAD R203, R251.reuse, R208, R203 ;  /* 0x000000d0fbcb7224 */ /* 0x040fe400078e02cb */
[----:B------:R-:W-:Y:S01]  /*18be0*/  IMAD R204, R251, R207, R204 ;  /* 0x000000cffbcc7224 */ /* 0x000fe200078e02cc */
[----:B------:R-:W-:Y:S01]  /*18bf0*/  IABS R207, R2 ;  /* 0x0000000200cf7213 */ /* 0x000fe20000000000 */
[----:B------:R-:W-:Y:S02]  /*18c00*/  @!P0 IMAD.IADD R201, R201, 0x1, -R251 ;  /* 0x00000001c9c98824 */ /* 0x000fe400078e0afb */
[----:B------:R-:W-:Y:S01]  /*18c10*/  @!P6 IMAD.MOV R199, RZ, RZ, -R199 ;  /* 0x000000ffffc7e224 */ /* 0x000fe200078e0ac7 */
        /* <DEDUP_REMOVED lines=11> */
[--C-:B------:R-:W-:Y:S02]  /*18cd0*/  @!P6 IMAD.IADD R203, R203, 0x1, -R251.reuse ;  /* 0x00000001cbcbe824 */ /* 0x100fe400078e0afb */
[--C-:B------:R-:W-:Y:S01]  /*18ce0*/  @!P0 IMAD.IADD R201, R201, 0x1, -R251.reuse ;  /* 0x00000001c9c98824 */ /* 0x100fe200078e0afb */
[----:B------:R-:W-:Y:S01]  /*18cf0*/  ISETP.GE.AND P0, PT, R6, RZ, PT ;  /* 0x000000ff0600720c */ /* 0x000fe20003f06270 */
[--C-:B------:R-:W-:Y:S01]  /*18d00*/  @!P5 IMAD.IADD R202, R202, 0x1, -R251.reuse ;  /* 0x00000001cacad824 */ /* 0x100fe200078e0afb */
[----:B------:R-:W-:Y:S01]  /*18d10*/  ISETP.GE.AND P5, PT, R5, RZ, PT ;  /* 0x000000ff0500720c */ /* 0x000fe20003fa6270 */
[----:B------:R-:W-:Y:S01]  /*18d20*/  @!P4 IMAD.IADD R204, R204, 0x1, -R251 ;  /* 0x00000001ccccc824 */ /* 0x000fe200078e0afb */
[----:B------:R-:W-:Y:S01]  /*18d30*/  ISETP.GT.U32.AND P4, PT, R251, R203, PT ;  /* 0x000000cbfb00720c */ /* 0x000fe20003f84070 */
[----:B------:R-:W-:Y:S01]  /*18d40*/  IMAD.HI.U32 R208, R95, R206, RZ ;  /* 0x000000ce5fd07227 */ /* 0x000fe200078e00ff */
[----:B------:R-:W-:-:S02]  /*18d50*/  ISETP.GT.U32.AND P6, PT, R251, R202, PT ;  /* 0x000000cafb00720c */ /* 0x000fc40003fc4070 */
[C---:B------:R-:W-:Y:S01]  /*18d60*/  IADD3 R6, R248.reuse, 0x1d7, RZ ;  /* 0x000001d7f8067810 */ /* 0x040fe20007ffe0ff */
[----:B------:R-:W-:Y:S01]  /*18d70*/  IMAD.MOV R208, RZ, RZ, -R208 ;  /* 0x000000ffffd07224 */ /* 0x000fe200078e0ad0 */
[----:B------:R-:W-:Y:S01]  /*18d80*/  IADD3 R5, R248, 0x1d8, RZ ;  /* 0x000001d8f8057810 */ /* 0x000fe20007ffe0ff */
[----:B------:R-:W-:Y:S01]  /*18d90*/  IMAD.MOV R209, RZ, RZ, -R209 ;  /* 0x000000ffffd17224 */ /* 0x000fe200078e0ad1 */
[----:B------:R-:W-:Y:S01]  /*18da0*/  IABS R210, R6 ;  /* 0x0000000600d27213 */ /* 0x000fe20000000000 */
[C---:B------:R-:W-:Y:S01]  /*18db0*/  IMAD R206, R251.reuse, R208, R206 ;  /* 0x000000d0fbce7224 */ /* 0x040fe200078e02ce */
[----:B------:R-:W-:Y:S01]  /*18dc0*/  IABS R208, R0 ;  /* 0x0000000000d07213 */ /* 0x000fe20000000000 */
[----:B------:R-:W-:Y:S01]  /*18dd0*/  @!P0 IMAD.MOV R200, RZ, RZ, -R200 ;  /* 0x000000ffffc88224 */ /* 0x000fe200078e0ac8 */
[C---:B------:R-:W-:Y:S01]  /*18de0*/  ISETP.GT.U32.AND P0, PT, R251.reuse, R204, PT ;  /* 0x000000ccfb00720c */ /* 0x040fe20003f04070 */
[----:B------:R-:W-:Y:S01]  /*18df0*/  @!P5 IMAD.MOV R201, RZ, RZ, -R201 ;  /* 0x000000ffffc9d224 */ /* 0x000fe200078e0ac9 */
[----:B------:R-:W-:Y:S01]  /*18e00*/  ISETP.GT.U32.AND P5, PT, R251, R205, PT ;  /* 0x000000cdfb00720c */ /* 0x000fe20003fa4070 */
[--C-:B------:R-:W-:Y:S01]  /*18e10*/  @!P4 IMAD.IADD R203, R203, 0x1, -R251.reuse ;  /* 0x00000001cbcbc824 */ /* 0x100fe200078e0afb */
[C---:B------:R-:W-:Y:S01]  /*18e20*/  ISETP.GT.U32.AND P4, PT, R251.reuse, R206, PT ;  /* 0x000000cefb00720c */ /* 0x040fe20003f84070 */
[----:B------:R-:W-:Y:S01]  /*18e30*/  @!P6 IMAD.IADD R202, R202, 0x1, -R251 ;  /* 0x00000001cacae824 */ /* 0x000fe200078e0afb */
[----:B------:R-:W-:Y:S01]  /*18e40*/  ISETP.GE.AND P6, PT, R4, RZ, PT ;  /* 0x000000ff0400720c */ /* 0x000fe20003fc6270 */
[----:B------:R-:W-:Y:S01]  /*18e50*/  IMAD R207, R251, R209, R207 ;  /* 0x000000d1fbcf7224 */ /* 0x000fe200078e02cf */
[----:B------:R-:W-:Y:S01]  /*18e60*/  IADD3 R4, R248, 0x1d9, RZ ;  /* 0x000001d9f8047810 */ /* 0x000fe20007ffe0ff */
[----:B------:R-:W-:Y:S01]  /*18e70*/  IMAD.HI.U32 R209, R95, R208, RZ ;  /* 0x000000d05fd17227 */ /* 0x000fe200078e00ff */
[----:B------:R4:W-:Y:S02]  /*18e80*/  STL [R1+0x2254], R6 ;  /* 0x0022540601007387 */ /* 0x0009e40000100800 */
[----:B------:R-:W-:Y:S01]  /*18e90*/  IABS R211, R4 ;  /* 0x0000000400d37213 */ /* 0x000fe20000000000 */
[--C-:B------:R-:W-:Y:S01]  /*18ea0*/  @!P0 IMAD.IADD R204, R204, 0x1, -R251.reuse ;  /* 0x00000001cccc8824 */ /* 0x100fe200078e0afb */
[----:B------:R-:W-:Y:S01]  /*18eb0*/  ISETP.GE.AND P0, PT, R9, RZ, PT ;  /* 0x000000ff0900720c */ /* 0x000fe20003f06270 */
[--C-:B------:R-:W-:Y:S01]  /*18ec0*/  @!P5 IMAD.IADD R205, R205, 0x1, -R251.reuse ;  /* 0x00000001cdcdd824 */ /* 0x100fe200078e0afb */
[----:B------:R-:W-:Y:S01]  /*18ed0*/  ISETP.GE.AND P5, PT, R8, RZ, PT ;  /* 0x000000ff0800720c */ /* 0x000fe20003fa6270 */
[----:B------:R-:W-:Y:S01]  /*18ee0*/  @!P4 IMAD.IADD R206, R206, 0x1, -R251 ;  /* 0x00000001cecec824 */ /* 0x000fe200078e0afb */
[C---:B------:R-:W-:Y:S01]  /*18ef0*/  IADD3 R9, R248.reuse, 0x1db, RZ ;  /* 0x000001dbf8097810 */ /* 0x040fe20007ffe0ff */
[----:B------:R-:W-:Y:S01]  /*18f00*/  @!P6 IMAD.MOV R202, RZ, RZ, -R202 ;  /* 0x000000ffffcae224 */ /* 0x000fe200078e0aca */
[C---:B------:R-:W-:Y:S01]  /*18f10*/  ISETP.GT.U32.AND P6, PT, R251.reuse, R205, PT ;  /* 0x000000cdfb00720c */ /* 0x040fe20003fc4070 */
[----:B------:R-:W-:Y:S01]  /*18f20*/  IMAD.MOV R209, RZ, RZ, -R209 ;  /* 0x000000ffffd17224 */ /* 0x000fe200078e0ad1 */
[C---:B------:R-:W-:Y:S01]  /*18f30*/  ISETP.GT.U32.AND P4, PT, R251.reuse, R206, PT ;  /* 0x000000cefb00720c */ /* 0x040fe20003f84070 */
[----:B------:R1:W-:Y:S01]  /*18f40*/  STL [R1+0x2250], R5 ;  /* 0x0022500501007387 */ /* 0x0003e20000100800 */
[----:B------:R-:W-:Y:S01]  /*18f50*/  IADD3 R8, R248, 0x1df, RZ ;  /* 0x000001dff8087810 */ /* 0x000fe20007ffe0ff */
[----:B------:R-:W-:-:S02]  /*18f60*/  IMAD R208, R251, R209, R208 ;  /* 0x000000d1fbd07224 */ /* 0x000fc400078e02d0 */
[----:B------:R-:W-:Y:S01]  /*18f70*/  @!P0 IMAD.MOV R203, RZ, RZ, -R203 ;  /* 0x000000ffffcb8224 */ /* 0x000fe200078e0acb */
[C---:B------:R-:W-:Y:S01]  /*18f80*/  ISETP.GT.U32.AND P0, PT, R251.reuse, R207, PT ;  /* 0x000000cffb00720c */ /* 0x040fe20003f04070 */
[----:B------:R-:W-:Y:S01]  /*18f90*/  @!P5 IMAD.MOV R204, RZ, RZ, -R204 ;  /* 0x000000ffffccd224 */ /* 0x000fe200078e0acc */
[----:B------:R-:W-:Y:S01]  /*18fa0*/  ISETP.GT.U32.AND P5, PT, R251, R208, PT ;  /* 0x000000d0fb00720c */ /* 0x000fe20003fa4070 */
[----:B------:R-:W-:Y:S01]  /*18fb0*/  IMAD.MOV.U32 R209, RZ, RZ, R210 ;  /* 0x000000ffffd17224 */ /* 0x000fe200078e00d2 */
[----:B------:R-:W-:Y:S01]  /*18fc0*/  IABS R210, R5 ;  /* 0x0000000500d27213 */ /* 0x000fe20000000000 */
[--C-:B------:R-:W-:Y:S01]  /*18fd0*/  @!P6 IMAD.IADD R205, R205, 0x1, -R251.reuse ;  /* 0x00000001cdcde824 */ /* 0x100fe200078e0afb */
[----:B------:R-:W-:Y:S01]  /*18fe0*/  ISETP.GE.AND P6, PT, R3, RZ, PT ;  /* 0x000000ff0300720c */ /* 0x000fe20003fc6270 */
[--C-:B------:R-:W-:Y:S01]  /*18ff0*/  @!P4 IMAD.IADD R206, R206, 0x1, -R251.reuse ;  /* 0x00000001cecec824 */ /* 0x100fe200078e0afb */
[----:B------:R-:W-:Y:S01]  /*19000*/  ISETP.GE.AND P4, PT, R7, RZ, PT ;  /* 0x000000ff0700720c */ /* 0x000fe20003f86270 */
[----:B------:R-:W-:Y:S01]  /*19010*/  IMAD.HI.U32 R212, R95, R209, RZ ;  /* 0x000000d15fd47227 */ /* 0x000fe200078e00ff */
[C---:B------:R-:W-:Y:S01]  /*19020*/  IADD3 R3, R248.reuse, 0x1dc, RZ ;  /* 0x000001dcf8037810 */ /* 0x040fe20007ffe0ff */
[----:B------:R3:W-:Y:S01]  /*19030*/  STL [R1+0x224c], R4 ;  /* 0x00224c0401007387 */ /* 0x0007e20000100800 */
[----:B-1----:R-:W-:Y:S01]  /*19040*/  IADD3 R7, R248, 0x1e0, RZ ;  /* 0x000001e0f8077810 */ /* 0x002fe20007ffe0ff */
[----:B------:R-:W-:Y:S01]  /*19050*/  IMAD.MOV R212, RZ, RZ, -R212 ;  /* 0x000000ffffd47224 */ /* 0x000fe200078e0ad4 */
[----:B------:R-:W-:Y:S01]  /*19060*/  IABS R214, R3 ;  /* 0x0000000300d67213 */ /* 0x000fe20000000000 */
[----:B------:R-:W-:Y:S01]  /*19070*/  @!P0 IMAD.IADD R207, R207, 0x1, -R251 ;  /* 0x00000001cfcf8824 */ /* 0x000fe200078e0afb */
[----:B------:R-:W-:Y:S01]  /*19080*/  ISETP.GE.AND P0, PT, R2, RZ, PT ;  /* 0x000000ff0200720c */ /* 0x000fe20003f06270 */
[C---:B------:R-:W-:Y:S01]  /*19090*/  IMAD R209, R251.reuse, R212, R209 ;  /* 0x000000d4fbd17224 */ /* 0x040fe200078e02d1 */
[----:B--2---:R-:W-:Y:S01]  /*190a0*/  IADD3 R2, R248, 0x1dd, RZ ;  /* 0x000001ddf8027810 */ /* 0x004fe20007ffe0ff */
[----:B------:R-:W-:Y:S01]  /*190b0*/  @!P5 IMAD.IADD R208, R208, 0x1, -R251 ;  /* 0x00000001d0d0d824 */ /* 0x000fe200078e0afb */
[----:B------:R-:W-:Y:S01]  /*190c0*/  STL [R1+0x2248], R10 ;  /* 0x0022480a01007387 */ /* 0x000fe20000100800 */
[----:B------:R-:W-:Y:S01]  /*190d0*/  @!P6 IMAD.MOV R205, RZ, RZ, -R205 ;  /* 0x000000ffffcde224 */ /* 0x000fe200078e0acd */
[C---:B------:R-:W-:Y:S01]  /*190e0*/  ISETP.GT.U32.AND P6, PT, R251.reuse, R207, PT ;  /* 0x000000cffb00720c */ /* 0x040fe20003fc4070 */
[----:B------:R-:W-:Y:S01]  /*190f0*/  @!P4 IMAD.MOV R206, RZ, RZ, -R206 ;  /* 0x000000ffffcec224 */ /* 0x000fe200078e0ace */
[----:B------:R-:W-:Y:S01]  /*19100*/  ISETP.GT.U32.AND P5, PT, R251, R208, PT ;  /* 0x000000d0fb00720c */ /* 0x000fe20003fa4070 */
[----:B------:R-:W-:Y:S01]  /*19110*/  IMAD.HI.U32 R213, R95, R210, RZ ;  /* 0x000000d25fd57227 */ /* 0x000fe200078e00ff */
[----:B------:R-:W-:Y:S01]  /*19120*/  ISETP.GT.U32.AND P4, PT, R251, R209, PT ;  /* 0x000000d1fb00720c */ /* 0x000fe20003f84070 */
[----:B------:R1:W-:Y:S02]  /*19130*/  STL [R1+0x2244], R9 ;  /* 0x0022440901007387 */ /* 0x0003e40000100800 */
[----:B------:R-:W-:-:S02]  /*19140*/  IMAD.HI.U32 R212, R95, R211, RZ ;  /* 0x000000d35fd47227 */ /* 0x000fc400078e00ff */
[----:B------:R2:W-:Y:S02]  /*19150*/  STL [R1+0x2240], R3 ;  /* 0x0022400301007387 */ /* 0x0005e40000100800 */
[----:B------:R-:W-:Y:S02]  /*19160*/  IMAD.MOV R213, RZ, RZ, -R213 ;  /* 0x000000ffffd57224 */ /* 0x000fe400078e0ad5 */
[----:B------:R-:W-:Y:S01]  /*19170*/  IMAD.MOV R212, RZ, RZ, -R212 ;  /* 0x000000ffffd47224 */ /* 0x000fe200078e0ad4 */
[----:B------:R1:W-:Y:S01]  /*19180*/  STL [R1+0x223c], R2 ;  /* 0x00223c0201007387 */ /* 0x0003e20000100800 */
[C---:B------:R-:W-:Y:S01]  /*19190*/  IMAD R210, R251.reuse, R213, R210 ;  /* 0x000000d5fbd27224 */ /* 0x040fe200078e02d2 */
[----:B------:R-:W-:Y:S01]  /*191a0*/  IABS R213, R9 ;  /* 0x0000000900d57213 */ /* 0x000fe20000000000 */
[----:B------:R-:W-:Y:S01]  /*191b0*/  IMAD R211, R251, R212, R211 ;  /* 0x000000d4fbd37224 */ /* 0x000fe200078e02d3 */
[----:B------:R-:W-:Y:S01]  /*191c0*/  IABS R212, R10 ;  /* 0x0000000a00d47213 */ /* 0x000fe20000000000 */
[--C-:B------:R-:W-:Y:S01]  /*191d0*/  @!P6 IMAD.IADD R207, R207, 0x1, -R251.reuse ;  /* 0x00000001cfcfe824 */ /* 0x100fe200078e0afb */
[C---:B------:R-:W-:Y:S01]  /*191e0*/  ISETP.GT.U32.AND P6, PT, R251.reuse, R210, PT ;  /* 0x000000d2fb00720c */ /* 0x040fe20003fc4070 */
[--C-:B------:R-:W-:Y:S01]  /*191f0*/  @!P5 IMAD.IADD R208, R208, 0x1, -R251.reuse ;  /* 0x00000001d0d0d824 */ /* 0x100fe200078e0afb */
[----:B------:R-:W-:Y:S01]  /*19200*/  ISETP.GT.U32.AND P5, PT, R251, R211, PT ;  /* 0x000000d3fb00720c */ /* 0x000fe20003fa4070 */
[----:B------:R-:W-:Y:S01]  /*19210*/  @!P4 IMAD.IADD R209, R209, 0x1, -R251 ;  /* 0x00000001d1d1c824 */ /* 0x000fe200078e0afb */
[----:B------:R-:W-:Y:S01]  /*19220*/  ISETP.GE.AND P4, PT, R0, RZ, PT ;  /* 0x000000ff0000720c */ /* 0x000fe20003f86270 */
[----:B------:R-:W-:Y:S01]  /*19230*/  @!P0 IMAD.MOV R207, RZ, RZ, -R207 ;  /* 0x000000ffffcf8224 */ /* 0x000fe200078e0acf */
[----:B---3--:R-:W-:Y:S01]  /*19240*/  IADD3 R0, R248, 0x1de, RZ ;  /* 0x000001def8007810 */ /* 0x008fe20007ffe0ff */
[----:B------:R-:W-:Y:S01]  /*19250*/  IMAD.HI.U32 R216, R95, R213, RZ ;  /* 0x000000d55fd87227 */ /* 0x000fe200078e00ff */
[----:B------:R-:W-:-:S03]  /*19260*/  ISETP.GT.U32.AND P0, PT, R251, R209, PT ;  /* 0x000000d1fb00720c */ /* 0x000fc60003f04070 */
[----:B------:R-:W-:Y:S01]  /*19270*/  IMAD.HI.U32 R215, R95, R212, RZ ;  /* 0x000000d45fd77227 */ /* 0x000fe200078e00ff */
[----:B------:R-:W-:Y:S03]  /*19280*/  STL [R1+0x2238], R0 ;  /* 0x0022380001007387 */ /* 0x000fe60000100800 */
[----:B------:R-:W-:Y:S01]  /*19290*/  IMAD.MOV R216, RZ, RZ, -R216 ;  /* 0x000000ffffd87224 */ /* 0x000fe200078e0ad8 */
[----:B------:R3:W-:Y:S01]  /*192a0*/  STL [R1+0x2234], R8 ;  /* 0x0022340801007387 */ /* 0x0007e20000100800 */
[----:B------:R-:W-:Y:S02]  /*192b0*/  IMAD.MOV R215, RZ, RZ, -R215 ;  /* 0x000000ffffd77224 */ /* 0x000fe400078e0ad7 */
[----:B------:R-:W-:Y:S01]  /*192c0*/  IMAD R213, R251, R216, R213 ;  /* 0x000000d8fbd57224 */ /* 0x000fe200078e02d5 */
[----:B------:R-:W-:Y:S01]  /*192d0*/  IABS R216, R0 ;  /* 0x0000000000d87213 */ /* 0x000fe20000000000 */
[--C-:B------:R-:W-:Y:S01]  /*192e0*/  @!P6 IMAD.IADD R210, R210, 0x1, -R251.reuse ;  /* 0x00000001d2d2e824 */ /* 0x100fe200078e0afb */
[----:B------:R-:W-:Y:S01]  /*192f0*/  STL [R1+0x2230], R7 ;  /* 0x0022300701007387 */ /* 0x000fe20000100800 */
[----:B------:R-:W-:-:S02]  /*19300*/  @!P5 IMAD.IADD R211, R211, 0x1, -R251 ;  /* 0x00000001d3d3d824 */ /* 0x000fc400078e0afb */
[C---:B------:R-:W-:Y:S01]  /*19310*/  IMAD R212, R251.reuse, R215, R212 ;  /* 0x000000d7fbd47224 */ /* 0x040fe200078e02d4 */
[----:B------:R-:W-:Y:S01]  /*19320*/  ISETP.GT.U32.AND P6, PT, R251, R210, PT ;  /* 0x000000d2fb00720c */ /* 0x000fe20003fc4070 */
[----:B------:R-:W-:Y:S01]  /*19330*/  @!P0 IMAD.IADD R209, R209, 0x1, -R251 ;  /* 0x00000001d1d18824 */ /* 0x000fe200078e0afb */
[----:B------:R-:W-:Y:S01]  /*19340*/  ISETP.GT.U32.AND P5, PT, R251, R211, PT ;  /* 0x000000d3fb00720c */ /* 0x000fe20003fa4070 */
[----:B------:R-:W-:Y:S01]  /*19350*/  IMAD.HI.U32 R217, R95, R214, RZ ;  /* 0x000000d65fd97227 */ /* 0x000fe200078e00ff */
[C---:B------:R-:W-:Y:S02]  /*19360*/  ISETP.GT.U32.AND P0, PT, R251.reuse, R213, PT ;  /* 0x000000d5fb00720c */ /* 0x040fe40003f04070 */
[----:B------:R-:W-:Y:S01]  /*19370*/  IABS R215, R2 ;  /* 0x0000000200d77213 */ /* 0x000fe20000000000 */
[----:B------:R-:W-:Y:S01]  /*19380*/  @!P4 IMAD.MOV R208, RZ, RZ, -R208 ;  /* 0x000000ffffd0c224 */ /* 0x000fe200078e0ad0 */
[----:B------:R-:W-:Y:S01]  /*19390*/  ISETP.GT.U32.AND P4, PT, R251, R212, PT ;  /* 0x000000d4fb00720c */ /* 0x000fe20003f84070 */
[----:B------:R-:W-:-:S02]  /*193a0*/  IMAD.MOV R217, RZ, RZ, -R217 ;  /* 0x000000ffffd97224 */ /* 0x000fc400078e0ad9 */
[----:B------:R-:W-:-:S04]  /*193b0*/  IMAD.HI.U32 R218, R95, R215, RZ ;  /* 0x000000d75fda7227 */ /* 0x000fc800078e00ff */
[----:B------:R-:W-:Y:S01]  /*193c0*/  IMAD R214, R251, R217, R214 ;  /* 0x000000d9fbd67224 */ /* 0x000fe200078e02d6 */
[----:B------:R-:W-:Y:S01]  /*193d0*/  IABS R217, R8 ;  /* 0x0000000800d97213 */ /* 0x000fe20000000000 */
        /* <DEDUP_REMOVED lines=8> */
[----:B------:R-:W-:Y:S01]  /*19460*/  IMAD.MOV R218, RZ, RZ, -R218 ;  /* 0x000000ffffda7224 */ /* 0x000fe200078e0ada */
[C---:B----4-:R-:W-:Y:S01]  /*19470*/  IADD3 R6, R248.reuse, 0x1e1, RZ ;  /* 0x000001e1f8067810 */ /* 0x050fe20007ffe0ff */
[----:B------:R-:W-:Y:S01]  /*19480*/  IMAD.HI.U32 R219, R95, R216, RZ ;  /* 0x000000d85fdb7227 */ /* 0x000fe200078e00ff */
[----:B------:R-:W-:-:S02]  /*19490*/  IADD3 R5, R248, 0x1e2, RZ ;  /* 0x000001e2f8057810 */ /* 0x000fc40007ffe0ff */
[----:B------:R-:W-:Y:S01]  /*194a0*/  IADD3 R4, R248, 0x1e3, RZ ;  /* 0x000001e3f8047810 */ /* 0x000fe20007ffe0ff */
[C---:B------:R-:W-:Y:S01]  /*194b0*/  IMAD R215, R251.reuse, R218, R215 ;  /* 0x000000dafbd77224 */ /* 0x040fe200078e02d7 */
[----:B------:R-:W-:Y:S01]  /*194c0*/  IABS R220, R5 ;  /* 0x0000000500dc7213 */ /* 0x000fe20000000000 */
[----:B------:R-:W-:Y:S01]  /*194d0*/  @!P5 IMAD.IADD R214, R214, 0x1, -R251 ;  /* 0x00000001d6d6d824 */ /* 0x000fe200078e0afb */
[C---:B------:R-:W-:Y:S01]  /*194e0*/  ISETP.GT.U32.AND P5, PT, R251.reuse, R212, PT ;  /* 0x000000d4fb00720c */ /* 0x040fe20003fa4070 */
[----:B------:R-:W-:Y:S01]  /*194f0*/  @!P6 IMAD.MOV R209, RZ, RZ, -R209 ;  /* 0x000000ffffd1e224 */ /* 0x000fe200078e0ad1 */
[C---:B------:R-:W-:Y:S01]  /*19500*/  ISETP.GT.U32.AND P6, PT, R251.reuse, R213, PT ;  /* 0x000000d5fb00720c */ /* 0x040fe20003fc4070 */
[----:B------:R-:W-:Y:S01]  /*19510*/  @!P0 IMAD.MOV R211, RZ, RZ, -R211 ;  /* 0x000000ffffd38224 */ /* 0x000fe200078e0ad3 */
[----:B------:R-:W-:Y:S01]  /*19520*/  ISETP.GT.U32.AND P0, PT, R251, R215, PT ;  /* 0x000000d7fb00720c */ /* 0x000fe20003f04070 */
[----:B------:R-:W-:Y:S01]  /*19530*/  IMAD.HI.U32 R218, R95, R217, RZ ;  /* 0x000000d95fda7227 */ /* 0x000fe200078e00ff */
[----:B------:R-:W-:Y:S01]  /*19540*/  IABS R221, R4 ;  /* 0x0000000400dd7213 */ /* 0x000fe20000000000 */
[----:B------:R4:W-:Y:S02]  /*19550*/  STL [R1+0x222c], R6 ;  /* 0x00222c0601007387 */ /* 0x0009e40000100800 */
[----:B------:R-:W-:Y:S01]  /*19560*/  @!P4 IMAD.MOV R210, RZ, RZ, -R210 ;  /* 0x000000ffffd2c224 */ /* 0x000fe200078e0ad2 */
[----:B------:R-:W-:Y:S01]  /*19570*/  ISETP.GT.U32.AND P4, PT, R251, R214, PT ;  /* 0x000000d6fb00720c */ /* 0x000fe20003f84070 */
[----:B------:R-:W-:Y:S01]  /*19580*/  IMAD.MOV R219, RZ, RZ, -R219 ;  /* 0x000000ffffdb7224 */ /* 0x000fe200078e0adb */
[----:B------:R1:W-:Y:S01]  /*19590*/  STL [R1+0x2228], R5 ;  /* 0x0022280501007387 */ /* 0x0003e20000100800 */
[----:B------:R-:W-:-:S02]  /*195a0*/  IMAD.MOV R218, RZ, RZ, -R218 ;  /* 0x000000ffffda7224 */ /* 0x000fc400078e0ada */
[C---:B------:R-:W-:Y:S01]  /*195b0*/  IMAD R216, R251.reuse, R219, R216 ;  /* 0x000000dbfbd87224 */ /* 0x040fe200078e02d8 */
[----:B------:R-:W-:Y:S01]  /*195c0*/  IABS R219, R6 ;  /* 0x0000000600db7213 */ /* 0x000fe20000000000 */
[----:B------:R-:W-:Y:S01]  /*195d0*/  IMAD R217, R251, R218, R217 ;  /* 0x000000dafbd97224 */ /* 0x000fe200078e02d9 */
[----:B------:R-:W-:Y:S01]  /*195e0*/  IABS R218, R7 ;  /* 0x0000000700da7213 */ /* 0x000fe20000000000 */
[--C-:B------:R-:W-:Y:S01]  /*195f0*/  @!P6 IMAD.IADD R213, R213, 0x1, -R251.reuse ;  /* 0x00000001d5d5e824 */ /* 0x100fe200078e0afb */
[----:B------:R-:W-:Y:S01]  /*19600*/  ISETP.GT.U32.AND P6, PT, R251, R216, PT ;  /* 0x000000d8fb00720c */ /* 0x000fe20003fc4070 */
[--C-:B------:R-:W-:Y:S01]  /*19610*/  @!P0 IMAD.IADD R215, R215, 0x1, -R251.reuse ;  /* 0x00000001d7d78824 */ /* 0x100fe200078e0afb */
[----:B------:R-:W-:Y:S01]  /*19620*/  ISETP.GT.U32.AND P0, PT, R251, R217, PT ;  /* 0x000000d9fb00720c */ /* 0x000fe20003f04070 */
[----:B------:R-:W-:Y:S01]  /*19630*/  @!P4 IMAD.IADD R214, R214, 0x1, -R251 ;  /* 0x00000001d6d6c824 */ /* 0x000fe200078e0afb */
[----:B------:R-:W-:Y:S01]  /*19640*/  ISETP.GE.AND P4, PT, R9, RZ, PT ;  /* 0x000000ff0900720c */ /* 0x000fe20003f86270 */
[C---:B------:R-:W-:Y:S01]  /*19650*/  IMAD.HI.U32 R224, R95.reuse, R219, RZ ;  /* 0x000000db5fe07227 */ /* 0x040fe200078e00ff */
[----:B-1----:R-:W-:Y:S01]  /*19660*/  IADD3 R9, R248, 0x1e8, RZ ;  /* 0x000001e8f8097810 */ /* 0x002fe20007ffe0ff */
[----:B------:R1:W-:Y:S02]  /*19670*/  STL [R1+0x2224], R4 ;  /* 0x0022240401007387 */ /* 0x0003e40000100800 */
[----:B------:R-:W-:-:S04]  /*19680*/  IMAD.HI.U32 R222, R95, R218, RZ ;  /* 0x000000da5fde7227 */ /* 0x000fc800078e00ff */
[--C-:B------:R-:W-:Y:S01]  /*19690*/  @!P6 IMAD.IADD R216, R216, 0x1, -R251.reuse ;  /* 0x00000001d8d8e824 */ /* 0x100fe200078e0afb */
[----:B------:R-:W-:Y:S01]  /*196a0*/  ISETP.GE.AND P6, PT, R3, RZ, PT ;  /* 0x000000ff0300720c */ /* 0x000fe20003fc6270 */
[----:B------:R-:W-:Y:S01]  /*196b0*/  @!P0 IMAD.IADD R217, R217, 0x1, -R251 ;  /* 0x00000001d9d98824 */ /* 0x000fe200078e0afb */
[C---:B------:R-:W-:Y:S01]  /*196c0*/  ISETP.GT.U32.AND P0, PT, R251.reuse, R215, PT ;  /* 0x000000d7fb00720c */ /* 0x040fe20003f04070 */
[----:B------:R-:W-:Y:S01]  /*196d0*/  @!P4 IMAD.MOV R213, RZ, RZ, -R213 ;  /* 0x000000ffffd5c224 */ /* 0x000fe200078e0ad5 */
[C---:B------:R-:W-:Y:S01]  /*196e0*/  ISETP.GT.U32.AND P4, PT, R251.reuse, R216, PT ;  /* 0x000000d8fb00720c */ /* 0x040fe20003f84070 */
[----:B------:R-:W-:Y:S01]  /*196f0*/  IMAD.MOV R224, RZ, RZ, -R224 ;  /* 0x000000ffffe07224 */ /* 0x000fe200078e0ae0 */
[----:B--2---:R-:W-:Y:S01]  /*19700*/  IADD3 R3, R248, 0x1e4, RZ ;  /* 0x000001e4f8037810 */ /* 0x004fe20007ffe0ff */
[----:B------:R-:W-:Y:S02]  /*19710*/  IMAD.MOV R222, RZ, RZ, -R222 ;  /* 0x000000ffffde7224 */ /* 0x000fe400078e0ade */
[----:B------:R-:W-:-:S02]  /*19720*/  IMAD R219, R251, R224, R219 ;  /* 0x000000e0fbdb7224 */ /* 0x000fc400078e02db */
[--C-:B------:R-:W-:Y:S01]  /*19730*/  @!P5 IMAD.IADD R212, R212, 0x1, -R251.reuse ;  /* 0x00000001d4d4d824 */ /* 0x100fe200078e0afb */
[----:B------:R-:W-:Y:S01]  /*19740*/  ISETP.GE.AND P5, PT, R10, RZ, PT ;  /* 0x000000ff0a00720c */ /* 0x000fe20003fa6270 */
[----:B------:R-:W-:Y:S01]  /*19750*/  IMAD R218, R251, R222, R218 ;  /* 0x000000defbda7224 */ /* 0x000fe200078e02da */
[----:B------:R-:W-:Y:S01]  /*19760*/  IADD3 R10, R248, 0x1e7, RZ ;  /* 0x000001e7f80a7810 */ /* 0x000fe20007ffe0ff */
[--C-:B------:R-:W-:Y:S01]  /*19770*/  @!P0 IMAD.IADD R215, R215, 0x1, -R251.reuse ;  /* 0x00000001d7d78824 */ /* 0x100fe200078e0afb */
[C---:B------:R-:W-:Y:S01]  /*19780*/  ISETP.GT.U32.AND P0, PT, R251.reuse, R219, PT ;  /* 0x000000dbfb00720c */ /* 0x040fe20003f04070 */
[----:B------:R-:W-:Y:S01]  /*19790*/  @!P6 IMAD.MOV R214, RZ, RZ, -R214 ;  /* 0x000000ffffd6e224 */ /* 0x000fe200078e0ad6 */
[----:B------:R-:W-:Y:S01]  /*197a0*/  ISETP.GT.U32.AND P6, PT, R251, R218, PT ;  /* 0x000000dafb00720c */ /* 0x000fe20003fc4070 */
[--C-:B------:R-:W-:Y:S01]  /*197b0*/  @!P4 IMAD.IADD R216, R216, 0x1, -R251.reuse ;  /* 0x00000001d8d8c824 */ /* 0x100fe200078e0afb */
[----:B------:R-:W-:Y:S01]  /*197c0*/  ISETP.GE.AND P4, PT, R2, RZ, PT ;  /* 0x000000ff0200720c */ /* 0x000fe20003f86270 */
[----:B------:R-:W-:Y:S01]  /*197d0*/  IMAD.HI.U32 R223, R95, R220, RZ ;  /* 0x000000dc5fdf7227 */ /* 0x000fe200078e00ff */
[----:B------:R-:W-:Y:S01]  /*197e0*/  IADD3 R2, R248, 0x1e5, RZ ;  /* 0x000001e5f8027810 */ /* 0x000fe20007ffe0ff */
[----:B------:R2:W-:Y:S02]  /*197f0*/  STL [R1+0x2220], R3 ;  /* 0x0022200301007387 */ /* 0x0005e40000100800 */
[----:B------:R-:W-:Y:S01]  /*19800*/  @!P5 IMAD.MOV R212, RZ, RZ, -R212 ;  /* 0x000000ffffd4d224 */ /* 0x000fe200078e0ad4 */
[----:B------:R-:W-:Y:S01]  /*19810*/  ISETP.GT.U32.AND P5, PT, R251, R217, PT ;  /* 0x000000d9fb00720c */ /* 0x000fe20003fa4070 */
[----:B------:R-:W-:Y:S01]  /*19820*/  IMAD.HI.U32 R222, R95, R221, RZ ;  /* 0x000000dd5fde7227 */ /* 0x000fe200078e00ff */
[----:B------:R1:W-:Y:S03]  /*19830*/  STL [R1+0x221c], R2 ;  /* 0x00221c0201007387 */ /* 0x0003e60000100800 */
[----:B------:R-:W-:-:S02]  /*19840*/  @!P0 IMAD.IADD R219, R219, 0x1, -R251 ;  /* 0x00000001dbdb8824 */ /* 0x000fc400078e0afb */
[----:B------:R-:W-:Y:S01]  /*19850*/  @!P6 IMAD.IADD R218, R218, 0x1, -R251 ;  /* 0x00000001dadae824 */ /* 0x000fe200078e0afb */
[----:B------:R-:W-:Y:S01]  /*19860*/  ISETP.GE.AND P6, PT, R8, RZ, PT ;  /* 0x000000ff0800720c */ /* 0x000fe20003fc6270 */
[----:B------:R-:W-:Y:S01]  /*19870*/  @!P4 IMAD.MOV R215, RZ, RZ, -R215 ;  /* 0x000000ffffd7c224 */ /* 0x000fe200078e0ad7 */
[C---:B------:R-:W-:Y:S01]  /*19880*/  ISETP.GT.U32.AND P4, PT, R251.reuse, R219, PT ;  /* 0x000000dbfb00720c */ /* 0x040fe20003f84070 */
[----:B------:R-:W-:Y:S01]  /*19890*/  IMAD.MOV R223, RZ, RZ, -R223 ;  /* 0x000000ffffdf7224 */ /* 0x000fe200078e0adf */
[C---:B------:R-:W-:Y:S01]  /*198a0*/  ISETP.GT.U32.AND P0, PT, R251.reuse, R218, PT ;  /* 0x000000dafb00720c */ /* 0x040fe20003f04070 */
[----:B------:R-:W-:Y:S01]  /*198b0*/  IMAD.MOV R222, RZ, RZ, -R222 ;  /* 0x000000ffffde7224 */ /* 0x000fe200078e0ade */
[----:B---3--:R-:W-:Y:S01]  /*198c0*/  IADD3 R8, R248, 0x1e9, RZ ;  /* 0x000001e9f8087810 */ /* 0x008fe20007ffe0ff */
[----:B------:R-:W-:Y:S01]  /*198d0*/  IMAD R220, R251, R223, R220 ;  /* 0x000000dffbdc7224 */ /* 0x000fe200078e02dc */
[----:B------:R-:W-:Y:S01]  /*198e0*/  IABS R223, R2 ;  /* 0x0000000200df7213 */ /* 0x000fe20000000000 */
[----:B------:R-:W-:Y:S01]  /*198f0*/  @!P5 IMAD.IADD R217, R217, 0x1, -R251 ;  /* 0x00000001d9d9d824 */ /* 0x000fe200078e0afb */
[----:B------:R-:W-:Y:S01]  /*19900*/  ISETP.GE.AND P5, PT, R0, RZ, PT ;  /* 0x000000ff0000720c */ /* 0x000fe20003fa6270 */
[C---:B------:R-:W-:Y:S01]  /*19910*/  IMAD R221, R251.reuse, R222, R221 ;  /* 0x000000defbdd7224 */ /* 0x040fe200078e02dd */
[----:B------:R-:W-:Y:S01]  /*19920*/  IABS R222, R3 ;  /* 0x0000000300de7213 */ /* 0x000fe20000000000 */
[----:B------:R-:W-:Y:S01]  /*19930*/  @!P6 IMAD.MOV R217, RZ, RZ, -R217 ;  /* 0x000000ffffd9e224 */ /* 0x000fe200078e0ad9 */
[----:B------:R-:W-:Y:S01]  /*19940*/  ISETP.GT.U32.AND P6, PT, R251, R220, PT ;  /* 0x000000dcfb00720c */ /* 0x000fe20003fc4070 */
[--C-:B------:R-:W-:Y:S01]  /*19950*/  @!P4 IMAD.IADD R219, R219, 0x1, -R251.reuse ;  /* 0x00000001dbdbc824 */ /* 0x100fe200078e0afb */
[----:B------:R-:W-:Y:S01]  /*19960*/  ISETP.GT.U32.AND P4, PT, R251, R221, PT ;  /* 0x000000ddfb00720c */ /* 0x000fe20003f84070 */
[----:B------:R-:W-:Y:S01]  /*19970*/  @!P0 IMAD.IADD R218, R218, 0x1, -R251 ;  /* 0x00000001dada8824 */ /* 0x000fe200078e0afb */
[----:B------:R-:W-:Y:S01]  /*19980*/  ISETP.GE.AND P0, PT, R6, RZ, PT ;  /* 0x000000ff0600720c */ /* 0x000fe20003f06270 */
[----:B------:R-:W-:Y:S01]  /*19990*/  IMAD.HI.U32 R225, R95, R222, RZ ;  /* 0x000000de5fe17227 */ /* 0x000fe200078e00ff */
[----:B------:R-:W-:-:S02]  /*199a0*/  IADD3 R0, R248, 0x1e6, RZ ;  /* 0x000001e6f8007810 */ /* 0x000fc40007ffe0ff */
[----:B----4-:R-:W-:Y:S01]  /*199b0*/  IADD3 R6, R248, 0x1eb, RZ ;  /* 0x000001ebf8067810 */ /* 0x010fe20007ffe0ff */
[----:B------:R-:W-:Y:S01]  /*199c0*/  IMAD.MOV R227, RZ, RZ, -R225 ;  /* 0x000000ffffe37224 */ /* 0x000fe200078e0ae1 */
[----:B------:R-:W-:Y:S01]  /*199d0*/  IABS R224, R0 ;  /* 0x0000000000e07213 */ /* 0x000fe20000000000 */
[----:B------:R-:W-:Y:S01]  /*199e0*/  IMAD.HI.U32 R226, R95, R223, RZ ;  /* 0x000000df5fe27227 */ /* 0x000fe200078e00ff */
[----:B------:R3:W-:Y:S03]  /*199f0*/  STL [R1+0x2218], R0 ;  /* 0x0022180001007387 */ /* 0x0007e60000100800 */
[--C-:B------:R-:W-:Y:S01]  /*19a00*/  @!P6 IMAD.IADD R220, R220, 0x1, -R251.reuse ;  /* 0x00000001dcdce824 */ /* 0x100fe200078e0afb */
[----:B------:R4:W-:Y:S01]  /*19a10*/  STL [R1+0x2214], R10 ;  /* 0x0022140a01007387 */ /* 0x0009e20000100800 */
[----:B------:R-:W-:Y:S02]  /*19a20*/  @!P4 IMAD.IADD R221, R221, 0x1, -R251 ;  /* 0x00000001ddddc824 */ /* 0x000fe400078e0afb */
[C---:B------:R-:W-:Y:S01]  /*19a30*/  IMAD R222, R251.reuse, R227, R222 ;  /* 0x000000e3fbde7224 */ /* 0x040fe200078e02de */
[C---:B------:R-:W-:Y:S01]  /*19a40*/  ISETP.GT.U32.AND P6, PT, R251.reuse, R220, PT ;  /* 0x000000dcfb00720c */ /* 0x040fe20003fc4070 */
[----:B------:R-:W-:Y:S01]  /*19a50*/  @!P0 IMAD.MOV R219, RZ, RZ, -R219 ;  /* 0x000000ffffdb8224 */ /* 0x000fe200078e0adb */
[----:B------:R-:W-:Y:S01]  /*19a60*/  ISETP.GT.U32.AND P4, PT, R251, R221, PT ;  /* 0x000000ddfb00720c */ /* 0x000fe20003f84070 */
[----:B------:R-:W-:Y:S01]  /*19a70*/  IMAD.HI.U32 R228, R95, R224, RZ ;  /* 0x000000e05fe47227 */ /* 0x000fe200078e00ff */
[----:B------:R-:W-:Y:S01]  /*19a80*/  ISETP.GE.AND P0, PT, R5, RZ, PT ;  /* 0x000000ff0500720c */ /* 0x000fe20003f06270 */
[----:B------:R1:W-:Y:S01]  /*19a90*/  STL [R1+0x2210], R9 ;  /* 0x0022100901007387 */ /* 0x0003e20000100800 */
[----:B------:R-:W-:Y:S01]  /*19aa0*/  IABS R227, R8 ;  /* 0x0000000800e37213 */ /* 0x000fe20000000000 */
[----:B------:R-:W-:Y:S01]  /*19ab0*/  IMAD.MOV R225, RZ, RZ, -R226 ;  /* 0x000000ffffe17224 */ /* 0x000fe200078e0ae2 */
[----:B------:R-:W-:Y:S01]  /*19ac0*/  IADD3 R5, R248, 0x1ec, RZ ;  /* 0x000001ecf8057810 */ /* 0x000fe20007ffe0ff */
[----:B------:R-:W-:Y:S01]  /*19ad0*/  IMAD.MOV R226, RZ, RZ, -R228 ;  /* 0x000000ffffe27224 */ /* 0x000fe200078e0ae4 */
[----:B------:R1:W-:Y:S01]  /*19ae0*/  STL [R1+0x220c], R8 ;  /* 0x00220c0801007387 */ /* 0x0003e20000100800 */
[C---:B------:R-:W-:Y:S01]  /*19af0*/  IMAD R223, R251.reuse, R225, R223 ;  /* 0x000000e1fbdf7224 */ /* 0x040fe200078e02df */
[----:B------:R-:W-:Y:S01]  /*19b00*/  IABS R225, R10 ;  /* 0x0000000a00e17213 */ /* 0x000fe20000000000 */
[--C-:B------:R-:W-:Y:S01]  /*19b10*/  @!P6 IMAD.IADD R220, R220, 0x1, -R251.reuse ;  /* 0x00000001dcdce824 */ /* 0x100fe200078e0afb */
[----:B------:R-:W-:Y:S01]  /*19b20*/  ISETP.GT.U32.AND P6, PT, R251, R222, PT ;  /* 0x000000defb00720c */ /* 0x000fe20003fc4070 */
[----:B------:R-:W-:Y:S01]  /*19b30*/  @!P4 IMAD.IADD R221, R221, 0x1, -R251 ;  /* 0x00000001ddddc824 */ /* 0x000fe200078e0afb */
[----:B------:R-:W-:Y:S01]  /*19b40*/  ISETP.GE.AND P4, PT, R4, RZ, PT ;  /* 0x000000ff0400720c */ /* 0x000fe20003f86270 */
[C---:B------:R-:W-:Y:S01]  /*19b50*/  IMAD R224, R251.reuse, R226, R224 ;  /* 0x000000e2fbe07224 */ /* 0x040fe200078e02e0 */
[----:B------:R-:W-:Y:S01]  /*19b60*/  IABS R226, R9 ;  /* 0x0000000900e27213 */ /* 0x000fe20000000000 */
[----:B------:R-:W-:Y:S01]  /*19b70*/  @!P0 IMAD.MOV R220, RZ, RZ, -R220 ;  /* 0x000000ffffdc8224 */ /* 0x000fe200078e0adc */
[----:B------:R-:W-:Y:S01]  /*19b80*/  ISETP.GT.U32.AND P0, PT, R251, R223, PT ;  /* 0x000000dffb00720c */ /* 0x000fe20003f04070 */
[----:B------:R-:W-:Y:S01]  /*19b90*/  @!P5 IMAD.MOV R216, RZ, RZ, -R216 ;  /* 0x000000ffffd8d224 */ /* 0x000fe200078e0ad8 */
[----:B------:R-:W-:Y:S01]  /*19ba0*/  ISETP.GE.AND P5, PT, R7, RZ, PT ;  /* 0x000000ff0700720c */ /* 0x000fe20003fa6270 */
[----:B------:R-:W-:Y:S01]  /*19bb0*/  IMAD.MOV.U32 R19, RZ, RZ, c[0x0][0x180] ;  /* 0x00006000ff137624 */ /* 0x000fe200078e00ff */
[C---:B------:R-:W-:Y:S01]  /*19bc0*/  IADD3 R7, R248.reuse, 0x1ea, RZ ;  /* 0x000001eaf8077810 */ /* 0x040fe20007ffe0ff */
[----:B------:R-:W-:Y:S01]  /*19bd0*/  IMAD.HI.U32 R231, R95, R226, RZ ;  /* 0x000000e25fe77227 */ /* 0x000fe200078e00ff */
[----:B-1----:R-:W-:-:S02]  /*19be0*/  IADD3 R4, R248, 0x1ed, RZ ;  /* 0x000001edf8047810 */ /* 0x002fc40007ffe0ff */
[----:B------:R-:W-:Y:S01]  /*19bf0*/  IADD3 R229, R19, -0x1, RZ ;  /* 0xffffffff13e57810 */ /* 0x000fe20007ffe0ff */
[----:B------:R-:W-:Y:S01]  /*19c00*/  @!P6 IMAD.IADD R222, R222, 0x1, -R251 ;  /* 0x00000001dedee824 */ /* 0x000fe200078e0afb */
[----:B------:R-:W-:Y:S01]  /*19c10*/  IABS R228, R7 ;  /* 0x0000000700e47213 */ /* 0x000fe20000000000 */
[----:B------:R-:W-:Y:S01]  /*19c20*/  @!P4 IMAD.MOV R221, RZ, RZ, -R221 ;  /* 0x000000ffffddc224 */ /* 0x000fe200078e0add */
[----:B------:R-:W-:Y:S01]  /*19c30*/  ISETP.GT.U32.AND P4, PT, R251, R224, PT ;  /* 0x000000e0fb00720c */ /* 0x000fe20003f84070 */
[----:B------:R-:W-:Y:S01]  /*19c40*/  @!P0 IMAD.IADD R223, R223, 0x1, -R251 ;  /* 0x00000001dfdf8824 */ /* 0x000fe200078e0afb */
[----:B------:R-:W-:Y:S01]  /*19c50*/  ISETP.GT.U32.AND P6, PT, R251, R222, PT ;  /* 0x000000defb00720c */ /* 0x000fe20003fc4070 */
[----:B------:R-:W-:Y:S01]  /*19c60*/  @!P5 IMAD.MOV R218, RZ, RZ, -R218 ;  /* 0x000000ffffdad224 */ /* 0x000fe200078e0ada */
[----:B------:R-:W-:Y:S01]  /*19c70*/  ISETP.GE.U32.AND P5, PT, R229, 0x7fffff80, PT ;  /* 0x7fffff80e500780c */ /* 0x000fe20003fa6070 */
[----:B------:R-:W-:Y:S01]  /*19c80*/  IMAD.HI.U32 R229, R95, R225, RZ ;  /* 0x000000e15fe57227 */ /* 0x000fe200078e00ff */
[----:B------:R-:W-:Y:S01]  /*19c90*/  ISETP.GT.U32.AND P0, PT, R251, R223, PT ;  /* 0x000000dffb00720c */ /* 0x000fe20003f04070 */
[----:B------:R1:W-:Y:S02]  /*19ca0*/  STL [R1+0x2208], R7 ;  /* 0x0022080701007387 */ /* 0x0003e40000100800 */
[----:B------:R-:W-:-:S02]  /*19cb0*/  IMAD.MOV R230, RZ, RZ, -R229 ;  /* 0x000000ffffe67224 */ /* 0x000fc400078e0ae5 */
[----:B------:R-:W-:Y:S01]  /*19cc0*/  IMAD.MOV R229, RZ, RZ, -R231 ;  /* 0x000000ffffe57224 */ /* 0x000fe200078e0ae7 */
[----:B------:R1:W-:Y:S01]  /*19cd0*/  STL [R1+0x2204], R6 ;  /* 0x0022040601007387 */ /* 0x0003e20000100800 */
[--C-:B------:R-:W-:Y:S02]  /*19ce0*/  @!P4 IMAD.IADD R224, R224, 0x1, -R251.reuse ;  /* 0x00000001e0e0c824 */ /* 0x100fe400078e0afb */
[----:B------:R-:W-:Y:S01]  /*19cf0*/  @!P6 IMAD.IADD R222, R222, 0x1, -R251 ;  /* 0x00000001dedee824 */ /* 0x000fe200078e0afb */
[----:B------:R-:W-:Y:S01]  /*19d00*/  ISETP.GE.AND P6, PT, R3, RZ, PT ;  /* 0x000000ff0300720c */ /* 0x000fe20003fc6270 */
[C---:B------:R-:W-:Y:S01]  /*19d10*/  IMAD R225, R251.reuse, R230, R225 ;  /* 0x000000e6fbe17224 */ /* 0x040fe200078e02e1 */
[C---:B------:R-:W-:Y:S01]  /*19d20*/  ISETP.GT.U32.AND P4, PT, R251.reuse, R224, PT ;  /* 0x000000e0fb00720c */ /* 0x040fe20003f84070 */
[----:B------:R-:W-:Y:S01]  /*19d30*/  IMAD R226, R251, R229, R226 ;  /* 0x000000e5fbe27224 */ /* 0x000fe200078e02e2 */
[----:B------:R-:W-:Y:S01]  /*19d40*/  IABS R229, R6 ;  /* 0x0000000600e57213 */ /* 0x000fe20000000000 */
[----:B------:R-:W-:Y:S01]  /*19d50*/  @!P0 IMAD.IADD R223, R223, 0x1, -R251 ;  /* 0x00000001dfdf8824 */ /* 0x000fe200078e0afb */
[----:B------:R-:W-:Y:S01]  /*19d60*/  ISETP.GT.U32.AND P0, PT, R251, R225, PT ;  /* 0x000000e1fb00720c */ /* 0x000fe20003f04070 */
[----:B------:R-:W-:Y:S01]  /*19d70*/  IMAD.HI.U32 R233, R95, R227, RZ ;  /* 0x000000e35fe97227 */ /* 0x000fe200078e00ff */
[----:B------:R-:W-:Y:S01]  /*19d80*/  IABS R230, R5 ;  /* 0x0000000500e67213 */ /* 0x000fe20000000000 */
[----:B------:R1:W-:Y:S01]  /*19d90*/  STL [R1+0x2200], R5 ;  /* 0x0022000501007387 */ /* 0x0003e20000100800 */
[----:B--2---:R-:W-:Y:S01]  /*19da0*/  IADD3 R3, R248, 0x1ee, RZ ;  /* 0x000001eef8037810 */ /* 0x004fe20007ffe0ff */
[----:B------:R-:W-:-:S02]  /*19db0*/  IMAD.MOV R231, RZ, RZ, -R233 ;  /* 0x000000ffffe77224 */ /* 0x000fc400078e0ae9 */
[----:B------:R-:W-:Y:S01]  /*19dc0*/  @!P6 IMAD.MOV R222, RZ, RZ, -R222 ;  /* 0x000000ffffdee224 */ /* 0x000fe200078e0ade */
[----:B------:R-:W-:Y:S01]  /*19dd0*/  ISETP.GE.AND P6, PT, R2, RZ, PT ;  /* 0x000000ff0200720c */ /* 0x000fe20003fc6270 */
[--C-:B------:R-:W-:Y:S01]  /*19de0*/  @!P4 IMAD.IADD R224, R224, 0x1, -R251.reuse ;  /* 0x00000001e0e0c824 */ /* 0x100fe200078e0afb */
[----:B------:R-:W-:Y:S01]  /*19df0*/  ISETP.GT.U32.AND P4, PT, R251, R226, PT ;  /* 0x000000e2fb00720c */ /* 0x000fe20003f84070 */
[----:B------:R-:W-:Y:S01]  /*19e00*/  IMAD.HI.U32 R232, R95, R228, RZ ;  /* 0x000000e45fe87227 */ /* 0x000fe200078e00ff */
[----:B------:R-:W-:Y:S01]  /*19e10*/  IABS R234, R3 ;  /* 0x0000000300ea7213 */ /* 0x000fe20000000000 */
[----:B------:R2:W-:Y:S01]  /*19e20*/  STL [R1+0x21fc], R4 ;  /* 0x0021fc0401007387 */ /* 0x0005e20000100800 */
[----:B------:R-:W-:Y:S01]  /*19e30*/  IADD3 R2, R248, 0x1ef, RZ ;  /* 0x000001eff8027810 */ /* 0x000fe20007ffe0ff */
[----:B------:R-:W-:Y:S01]  /*19e40*/  @!P0 IMAD.IADD R225, R225, 0x1, -R251 ;  /* 0x00000001e1e18824 */ /* 0x000fe200078e0afb */
[----:B------:R-:W-:Y:S01]  /*19e50*/  ISETP.GE.AND P0, PT, R0, RZ, PT ;  /* 0x000000ff0000720c */ /* 0x000fe20003f06270 */
[C---:B------:R-:W-:Y:S01]  /*19e60*/  IMAD R227, R251.reuse, R231, R227 ;  /* 0x000000e7fbe37224 */ /* 0x040fe200078e02e3 */
[----:B------:R-:W-:Y:S01]  /*19e70*/  IABS R231, R4 ;  /* 0x0000000400e77213 */ /* 0x000fe20000000000 */
[----:B------:R-:W-:Y:S01]  /*19e80*/  IMAD.MOV R232, RZ, RZ, -R232 ;  /* 0x000000ffffe87224 */ /* 0x000fe200078e0ae8 */
[----:B---3--:R-:W-:Y:S01]  /*19e90*/  IADD3 R0, R248, 0x1f1, RZ ;  /* 0x000001f1f8007810 */ /* 0x008fe20007ffe0ff */
[----:B------:R-:W-:Y:S01]  /*19ea0*/  @!P6 IMAD.MOV R223, RZ, RZ, -R223 ;  /* 0x000000ffffdfe224 */ /* 0x000fe200078e0adf */
[C---:B------:R-:W-:Y:S01]  /*19eb0*/  ISETP.GT.U32.AND P6, PT, R251.reuse, R225, PT ;  /* 0x000000e1fb00720c */ /* 0x040fe20003fc4070 */
[----:B------:R-:W-:Y:S01]  /*19ec0*/  @!P4 IMAD.IADD R226, R226, 0x1, -R251 ;  /* 0x00000001e2e2c824 */ /* 0x000fe200078e0afb */
[----:B------:R3:W-:Y:S01]  /*19ed0*/  STL [R1+0x21f8], R3 ;  /* 0x0021f80301007387 */ /* 0x0007e20000100800 */
[----:B------:R-:W-:-:S02]  /*19ee0*/  IMAD R228, R251, R232, R228 ;  /* 0x000000e8fbe47224 */ /* 0x000fc400078e02e4 */
[----:B------:R-:W-:Y:S01]  /*19ef0*/  IMAD.HI.U32 R233, R95, R229, RZ ;  /* 0x000000e55fe97227 */ /* 0x000fe200078e00ff */
[C---:B------:R-:W-:Y:S01]  /*19f00*/  ISETP.GT.U32.AND P4, PT, R251.reuse, R226, PT ;  /* 0x000000e2fb00720c */ /* 0x040fe20003f84070 */
[----:B------:R1:W-:Y:S02]  /*19f10*/  STL [R1+0x21f4], R2 ;  /* 0x0021f40201007387 */ /* 0x0003e40000100800 */
[----:B------:R-:W-:Y:S01]  /*19f20*/  @!P0 IMAD.MOV R224, RZ, RZ, -R224 ;  /* 0x000000ffffe08224 */ /* 0x000fe200078e0ae0 */
[----:B------:R-:W-:Y:S01]  /*19f30*/  ISETP.GT.U32.AND P0, PT, R251, R227, PT ;  /* 0x000000e3fb00720c */ /* 0x000fe20003f04070 */
[----:B------:R-:W-:Y:S01]  /*19f40*/  IMAD.MOV R235, RZ, RZ, -R233 ;  /* 0x000000ffffeb7224 */ /* 0x000fe200078e0ae9 */
[----:B------:R1:W-:Y:S01]  /*19f50*/  STL [R1+0x21f0], R16 ;  /* 0x0021f01001007387 */ /* 0x0003e20000100800 */
[----:B------:R-:W-:Y:S01]  /*19f60*/  @!P6 IMAD.IADD R225, R225, 0x1, -R251 ;  /* 0x00000001e1e1e824 */ /* 0x000fe200078e0afb */
[----:B------:R-:W-:Y:S01]  /*19f70*/  ISETP.GE.AND P6, PT, R10, RZ, PT ;  /* 0x000000ff0a00720c */ /* 0x000fe20003fc6270 */
[----:B------:R-:W-:Y:S01]  /*19f80*/  IMAD R229, R251, R235, R229 ;  /* 0x000000ebfbe57224 */ /* 0x000fe200078e02e5 */
[----:B------:R-:W-:Y:S01]  /*19f90*/  IABS R235, R2 ;  /* 0x0000000200eb7213 */ /* 0x000fe20000000000 */
[----:B------:R-:W-:Y:S01]  /*19fa0*/  IMAD.HI.U32 R232, R95, R230, RZ ;  /* 0x000000e65fe87227 */ /* 0x000fe200078e00ff */
[----:B----4-:R-:W-:Y:S01]  /*19fb0*/  IADD3 R10, R248, 0x1f7, RZ ;  /* 0x000001f7f80a7810 */ /* 0x010fe20007ffe0ff */
[----:B------:R4:W-:Y:S02]  /*19fc0*/  STL [R1+0x21ec], R0 ;  /* 0x0021ec0001007387 */ /* 0x0009e40000100800 */
[--C-:B------:R-:W-:Y:S01]  /*19fd0*/  @!P4 IMAD.IADD R226, R226, 0x1, -R251.reuse ;  /* 0x00000001e2e2c824 */ /* 0x100fe200078e0afb */
[----:B------:R-:W-:Y:S01]  /*19fe0*/  ISETP.GT.U32.AND P4, PT, R251, R228, PT ;  /* 0x000000e4fb00720c */ /* 0x000fe20003f84070 */
[----:B------:R-:W-:Y:S01]  /*19ff0*/  @!P0 IMAD.IADD R227, R227, 0x1, -R251 ;  /* 0x00000001e3e38824 */ /* 0x000fe200078e0afb */
[----:B------:R-:W-:Y:S01]  /*1a000*/  ISETP.GE.AND P0, PT, R9, RZ, PT ;  /* 0x000000ff0900720c */ /* 0x000fe20003f06270 */
[----:B------:R-:W-:Y:S01]  /*1a010*/  IMAD.MOV R233, RZ, RZ, -R232 ;  /* 0x000000ffffe97224 */ /* 0x000fe200078e0ae8 */
[----:B------:R-:W-:Y:S01]  /*1a020*/  IADD3 R9, R248, 0x1f8, RZ ;  /* 0x000001f8f8097810 */ /* 0x000fe20007ffe0ff */
[----:B------:R-:W-:Y:S01]  /*1a030*/  @!P6 IMAD.MOV R225, RZ, RZ, -R225 ;  /* 0x000000ffffe1e224 */ /* 0x000fe200078e0ae1 */
[C---:B------:R-:W-:Y:S01]  /*1a040*/  ISETP.GT.U32.AND P6, PT, R251.reuse, R227, PT ;  /* 0x000000e3fb00720c */ /* 0x040fe20003fc4070 */
[----:B------:R-:W-:Y:S01]  /*1a050*/  IMAD R230, R251, R233, R230 ;  /* 0x000000e9fbe67224 */ /* 0x000fe200078e02e6 */
[----:B------:R-:W-:Y:S01]  /*1a060*/  STL [R1+0x21e8], R15 ;  /* 0x0021e80f01007387 */ /* 0x000fe20000100800 */
[----:B------:R-:W-:-:S03]  /*1a070*/  IMAD.HI.U32 R233, R95, R231, RZ ;  /* 0x000000e75fe97227 */ /* 0x000fc600078e00ff */
[----:B------:R-:W-:Y:S01]  /*1a080*/  STL [R1+0x21e4], R14 ;  /* 0x0021e40e01007387 */ /* 0x000fe20000100800 */
[--C-:B------:R-:W-:Y:S02]  /*1a090*/  @!P4 IMAD.IADD R228, R228, 0x1, -R251.reuse ;  /* 0x00000001e4e4c824 */ /* 0x100fe400078e0afb */
[----:B------:R-:W-:Y:S01]  /*1a0a0*/  @!P0 IMAD.MOV R226, RZ, RZ, -R226 ;  /* 0x000000ffffe28224 */ /* 0x000fe200078e0ae2 */
[C---:B------:R-:W-:Y:S01]  /*1a0b0*/  ISETP.GT.U32.AND P0, PT, R251.reuse, R229, PT ;  /* 0x000000e5fb00720c */ /* 0x040fe20003f04070 */
[----:B------:R-:W-:Y:S01]  /*1a0c0*/  IMAD.MOV.U32 R232, RZ, RZ, R234 ;  /* 0x000000ffffe87224 */ /* 0x000fe200078e00ea */
[----:B------:R-:W-:Y:S01]  /*1a0d0*/  ISETP.GT.U32.AND P4, PT, R251, R228, PT ;  /* 0x000000e4fb00720c */ /* 0x000fe20003f84070 */
[----:B------:R-:W-:Y:S01]  /*1a0e0*/  @!P6 IMAD.IADD R227, R227, 0x1, -R251 ;  /* 0x00000001e3e3e824 */ /* 0x000fe200078e0afb */
[----:B------:R-:W-:Y:S01]  /*1a0f0*/  ISETP.GE.AND P6, PT, R8, RZ, PT ;  /* 0x000000ff0800720c */ /* 0x000fe20003fc6270 */
[----:B------:R-:W-:Y:S01]  /*1a100*/  IMAD.MOV R233, RZ, RZ, -R233 ;  /* 0x000000ffffe97224 */ /* 0x000fe200078e0ae9 */
[----:B------:R-:W-:Y:S01]  /*1a110*/  IADD3 R8, R248, 0x1f9, RZ ;  /* 0x000001f9f8087810 */ /* 0x000fe20007ffe0ff */
[----:B------:R-:W-:Y:S01]  /*1a120*/  IMAD.HI.U32 R234, R95, R232, RZ ;  /* 0x000000e85fea7227 */ /* 0x000fe200078e00ff */
[----:B------:R-:W-:Y:S02]  /*1a130*/  STL [R1+0x21e0], R13 ;  /* 0x0021e00d01007387 */ /* 0x000fe40000100800 */
[----:B------:R-:W-:Y:S01]  /*1a140*/  IABS R244, R8 ;  /* 0x0000000800f47213 */ /* 0x000fe20000000000 */
[----:B------:R-:W-:Y:S01]  /*1a150*/  IMAD R231, R251, R233, R231 ;  /* 0x000000e9fbe77224 */ /* 0x000fe200078e02e7 */
[----:B------:R-:W-:Y:S01]  /*1a160*/  STL [R1+0x21dc], R12 ;  /* 0x0021dc0c01007387 */ /* 0x000fe20000100800 */
[----:B------:R-:W-:-:S02]  /*1a170*/  @!P0 IMAD.IADD R229, R229, 0x1, -R251 ;  /* 0x00000001e5e58824 */ /* 0x000fc400078e0afb */
[----:B------:R-:W-:Y:S01]  /*1a180*/  @!P4 IMAD.IADD R228, R228, 0x1, -R251 ;  /* 0x00000001e4e4c824 */ /* 0x000fe200078e0afb */
[----:B------:R-:W-:Y:S01]  /*1a190*/  ISETP.GE.AND P4, PT, R7, RZ, PT ;  /* 0x000000ff0700720c */ /* 0x000fe20003f86270 */
[----:B------:R-:W-:Y:S01]  /*1a1a0*/  @!P6 IMAD.MOV R227, RZ, RZ, -R227 ;  /* 0x000000ffffe3e224 */ /* 0x000fe200078e0ae3 */
[C---:B------:R-:W-:Y:S01]  /*1a1b0*/  ISETP.GT.U32.AND P6, PT, R251.reuse, R230, PT ;  /* 0x000000e6fb00720c */ /* 0x040fe20003fc4070 */
[----:B------:R-:W-:Y:S01]  /*1a1c0*/  IMAD.MOV R234, RZ, RZ, -R234 ;  /* 0x000000ffffea7224 */ /* 0x000fe200078e0aea */
[C---:B------:R-:W-:Y:S01]  /*1a1d0*/  ISETP.GT.U32.AND P0, PT, R251.reuse, R229, PT ;  /* 0x000000e5fb00720c */ /* 0x040fe20003f04070 */
[----:B------:R-:W-:Y:S01]  /*1a1e0*/  IMAD.MOV.U32 R233, RZ, RZ, R235 ;  /* 0x000000ffffe97224 */ /* 0x000fe200078e00eb */
[----:B------:R-:W-:Y:S01]  /*1a1f0*/  IABS R235, R0 ;  /* 0x0000000000eb7213 */ /* 0x000fe20000000000 */
[----:B------:R-:W-:Y:S01]  /*1a200*/  IMAD R232, R251, R234, R232 ;  /* 0x000000eafbe87224 */ /* 0x000fe200078e02e8 */
[----:B-1----:R-:W-:Y:S01]  /*1a210*/  IADD3 R7, R248, 0x1fa, RZ ;  /* 0x000001faf8077810 */ /* 0x002fe20007ffe0ff */
[----:B------:R-:W-:Y:S01]  /*1a220*/  IMAD.HI.U32 R234, R95, R233, RZ ;  /* 0x000000e95fea7227 */ /* 0x000fe200078e00ff */
[----:B------:R-:W-:Y:S02]  /*1a230*/  STL [R1+0x21d8], R11 ;  /* 0x0021d80b01007387 */ /* 0x000fe40000100800 */
[----:B------:R-:W-:Y:S01]  /*1a240*/  IABS R245, R7 ;  /* 0x0000000700f57213 */ /* 0x000fe20000000000 */
[----:B------:R-:W-:Y:S01]  /*1a250*/  @!P4 IMAD.MOV R228, RZ, RZ, -R228 ;  /* 0x000000ffffe4c224 */ /* 0x000fe200078e0ae4 */
[----:B------:R-:W-:Y:S01]  /*1a260*/  ISETP.GE.AND P4, PT, R6, RZ, PT ;  /* 0x000000ff0600720c */ /* 0x000fe20003f86270 */
[--C-:B------:R-:W-:Y:S01]  /*1a270*/  @!P6 IMAD.IADD R230, R230, 0x1, -R251.reuse ;  /* 0x00000001e6e6e824 */ /* 0x100fe200078e0afb */
[----:B------:R-:W-:Y:S01]  /*1a280*/  IADD3 R6, R248, 0x1ff, RZ ;  /* 0x000001fff8067810 */ /* 0x000fe20007ffe0ff */
[----:B------:R-:W-:Y:S01]  /*1a290*/  @!P0 IMAD.IADD R229, R229, 0x1, -R251 ;  /* 0x00000001e5e58824 */ /* 0x000fe200078e0afb */
[C---:B------:R-:W-:Y:S01]  /*1a2a0*/  ISETP.GT.U32.AND P0, PT, R251.reuse, R231, PT ;  /* 0x000000e7fb00720c */ /* 0x040fe20003f04070 */
[----:B------:R-:W-:Y:S01]  /*1a2b0*/  IMAD.MOV R234, RZ, RZ, -R234 ;  /* 0x000000ffffea7224 */ /* 0x000fe200078e0aea */
[C---:B------:R-:W-:Y:S01]  /*1a2c0*/  ISETP.GT.U32.AND P6, PT, R251.reuse, R230, PT ;  /* 0x000000e6fb00720c */ /* 0x040fe20003fc4070 */
[----:B------:R-:W-:Y:S01]  /*1a2d0*/  IMAD.MOV.U32 R252, RZ, RZ, R249 ;  /* 0x000000fffffc7224 */ /* 0x000fe200078e00f9 */
[----:B------:R-:W-:Y:S01]  /*1a2e0*/  IABS R249, R6 ;  /* 0x0000000600f97213 */ /* 0x000fe20000000000 */
[----:B------:R-:W-:Y:S01]  /*1a2f0*/  IMAD R233, R251, R234, R233 ;  /* 0x000000eafbe97224 */ /* 0x000fe200078e02e9 */
[----:B------:R-:W-:Y:S01]  /*1a300*/  STL [R1+0x21d4], R10 ;  /* 0x0021d40a01007387 */ /* 0x000fe20000100800 */
[----:B------:R-:W-:-:S02]  /*1a310*/  IMAD.MOV.U32 R234, RZ, RZ, R236 ;  /* 0x000000ffffea7224 */ /* 0x000fc400078e00ec */
[----:B------:R-:W-:Y:S01]  /*1a320*/  @!P4 IMAD.MOV R229, RZ, RZ, -R229 ;  /* 0x000000ffffe5c224 */ /* 0x000fe200078e0ae5 */
[----:B------:R-:W-:Y:S01]  /*1a330*/  ISETP.GE.AND P4, PT, R5, RZ, PT ;  /* 0x000000ff0500720c */ /* 0x000fe20003f86270 */
[----:B------:R-:W-:Y:S01]  /*1a340*/  IMAD.HI.U32 R238, R95, R234, RZ ;  /* 0x000000ea5fee7227 */ /* 0x000fe200078e00ff */
[----:B------:R-:W-:Y:S01]  /*1a350*/  IADD3 R5, R248, 0x1fc, RZ ;  /* 0x000001fcf8057810 */ /* 0x000fe20007ffe0ff */
[----:B------:R-:W-:Y:S02]  /*1a360*/  STL [R1+0x21d0], R9 ;  /* 0x0021d00901007387 */ /* 0x000fe40000100800 */
[--C-:B------:R-:W-:Y:S01]  /*1a370*/  @!P6 IMAD.IADD R230, R230, 0x1, -R251.reuse ;  /* 0x00000001e6e6e824 */ /* 0x100fe200078e0afb */
[----:B------:R-:W-:Y:S01]  /*1a380*/  ISETP.GT.U32.AND P6, PT, R251, R232, PT ;  /* 0x000000e8fb00720c */ /* 0x000fe20003fc4070 */
[----:B------:R-:W-:Y:S01]  /*1a390*/  @!P0 IMAD.IADD R231, R231, 0x1, -R251 ;  /* 0x00000001e7e78824 */ /* 0x000fe200078e0afb */
[----:B------:R-:W-:Y:S01]  /*1a3a0*/  STL [R1+0x21cc], R8 ;  /* 0x0021cc0801007387 */ /* 0x000fe20000100800 */
[----:B------:R-:W-:-:S02]  /*1a3b0*/  IMAD.MOV R239, RZ, RZ, -R238 ;  /* 0x000000ffffef7224 */ /* 0x000fc400078e0aee */
[----:B------:R-:W-:Y:S01]  /*1a3c0*/  IMAD.MOV.U32 R236, RZ, RZ, R237 ;  /* 0x000000ffffec7224 */ /* 0x000fe200078e00ed */
[C---:B------:R-:W-:Y:S01]  /*1a3d0*/  ISETP.GT.U32.AND P0, PT, R251.reuse, R231, PT ;  /* 0x000000e7fb00720c */ /* 0x040fe20003f04070 */
[----:B------:R-:W-:Y:S01]  /*1a3e0*/  @!P4 IMAD.MOV R230, RZ, RZ, -R230 ;  /* 0x000000ffffe6c224 */ /* 0x000fe200078e0ae6 */
[C---:B------:R-:W-:Y:S01]  /*1a3f0*/  ISETP.GT.U32.AND P4, PT, R251.reuse, R233, PT ;  /* 0x000000e9fb00720c */ /* 0x040fe20003f84070 */
[----:B------:R-:W-:Y:S01]  /*1a400*/  IMAD R234, R251, R239, R234 ;  /* 0x000000effbea7224 */ /* 0x000fe200078e02ea */
[----:B------:R-:W-:Y:S01]  /*1a410*/  IABS R239, R12 ;  /* 0x0000000c00ef7213 */ /* 0x000fe20000000000 */
[----:B------:R-:W-:Y:S01]  /*1a420*/  IMAD.HI.U32 R237, R95, R235, RZ ;  /* 0x000000eb5fed7227 */ /* 0x000fe200078e00ff */
[----:B------:R-:W-:Y:S03]  /*1a430*/  STL [R1+0x21c8], R7 ;  /* 0x0021c80701007387 */ /* 0x000fe60000100800 */
[----:B------:R-:W-:-:S02]  /*1a440*/  @!P6 IMAD.IADD R232, R232, 0x1, -R251 ;  /* 0x00000001e8e8e824 */ /* 0x000fc400078e0afb */
[----:B------:R-:W-:Y:S02]  /*1a450*/  IMAD.MOV R237, RZ, RZ, -R237 ;  /* 0x000000ffffed7224 */ /* 0x000fe400078e0aed */
[--C-:B------:R-:W-:Y:S01]  /*1a460*/  @!P0 IMAD.IADD R231, R231, 0x1, -R251.reuse ;  /* 0x00000001e7e78824 */ /* 0x100fe200078e0afb */
[----:B------:R-:W-:Y:S01]  /*1a470*/  ISETP.GE.AND P0, PT, R4, RZ, PT ;  /* 0x000000ff0400720c */ /* 0x000fe20003f06270 */
[----:B------:R-:W-:Y:S01]  /*1a480*/  @!P4 IMAD.IADD R233, R233, 0x1, -R251 ;  /* 0x00000001e9e9c824 */ /* 0x000fe200078e0afb */
[C---:B------:R-:W-:Y:S01]  /*1a490*/  ISETP.GT.U32.AND P6, PT, R251.reuse, R232, PT ;  /* 0x000000e8fb00720c */ /* 0x040fe20003fc4070 */
[----:B------:R-:W-:Y:S01]  /*1a4a0*/  IMAD R235, R251, R237, R235 ;  /* 0x000000edfbeb7224 */ /* 0x000fe200078e02eb */
[----:B------:R-:W-:Y:S01]  /*1a4b0*/  IABS R237, R14 ;  /* 0x0000000e00ed7213 */ /* 0x000fe20000000000 */
[----:B------:R-:W-:Y:S01]  /*1a4c0*/  IMAD.HI.U32 R240, R95, R236, RZ ;  /* 0x000000ec5ff07227 */ /* 0x000fe200078e00ff */
[----:B------:R-:W-:Y:S02]  /*1a4d0*/  ISETP.GT.U32.AND P4, PT, R251, R233, PT ;  /* 0x000000e9fb00720c */ /* 0x000fe40003f84070 */
[----:B--2---:R-:W-:Y:S01]  /*1a4e0*/  IADD3 R4, R248, 0x1fb, RZ ;  /* 0x000001fbf8047810 */ /* 0x004fe20007ffe0ff */
[----:B------:R-:W-:Y:S01]  /*1a4f0*/  IMAD.MOV R238, RZ, RZ, -R240 ;  /* 0x000000ffffee7224 */ /* 0x000fe200078e0af0 */
[----:B------:R-:W-:Y:S01]  /*1a500*/  IABS R240, R11 ;  /* 0x0000000b00f07213 */ /* 0x000fe20000000000 */
[----:B------:R-:W-:-:S02]  /*1a510*/  IMAD.HI.U32 R241, R95, R237, RZ ;  /* 0x000000ed5ff17227 */ /* 0x000fc400078e00ff */
[----:B------:R-:W-:Y:S02]  /*1a520*/  STL [R1+0x21c4], R4 ;  /* 0x0021c40401007387 */ /* 0x000fe40000100800 */
[----:B------:R-:W-:Y:S01]  /*1a530*/  @!P0 IMAD.MOV R231, RZ, RZ, -R231 ;  /* 0x000000ffffe78224 */ /* 0x000fe200078e0ae7 */
[----:B------:R-:W-:Y:S01]  /*1a540*/  ISETP.GT.U32.AND P0, PT, R251, R234, PT ;  /* 0x000000eafb00720c */ /* 0x000fe20003f04070 */
[--C-:B------:R-:W-:Y:S01]  /*1a550*/  @!P6 IMAD.IADD R232, R232, 0x1, -R251.reuse ;  /* 0x00000001e8e8e824 */ /* 0x100fe200078e0afb */
[----:B------:R-:W-:Y:S01]  /*1a560*/  ISETP.GE.AND P6, PT, R3, RZ, PT ;  /* 0x000000ff0300720c */ /* 0x000fe20003fc6270 */
[----:B------:R-:W-:Y:S01]  /*1a570*/  @!P4 IMAD.IADD R233, R233, 0x1, -R251 ;  /* 0x00000001e9e9c824 */ /* 0x000fe200078e0afb */
[----:B------:R-:W-:Y:S01]  /*1a580*/  ISETP.GE.AND P4, PT, R2, RZ, PT ;  /* 0x000000ff0200720c */ /* 0x000fe20003f86270 */
[C---:B------:R-:W-:Y:S01]  /*1a590*/  IMAD R236, R251.reuse, R238, R236 ;  /* 0x000000eefbec7224 */ /* 0x040fe200078e02ec */
[----:B------:R-:W-:Y:S01]  /*1a5a0*/  IABS R238, R13 ;  /* 0x0000000d00ee7213 */ /* 0x000fe20000000000 */
[----:B------:R-:W-:Y:S01]  /*1a5b0*/  IMAD.MOV R242, RZ, RZ, -R241 ;  /* 0x000000fffff27224 */ /* 0x000fe200078e0af1 */
[C---:B---3--:R-:W-:Y:S01]  /*1a5c0*/  IADD3 R3, R248.reuse, 0x1fd, RZ ;  /* 0x000001fdf8037810 */ /* 0x048fe20007ffe0ff */
[----:B------:R-:W-:Y:S01]  /*1a5d0*/  STL [R1+0x21c0], R5 ;  /* 0x0021c00501007387 */ /* 0x000fe20000100800 */
[----:B------:R-:W-:Y:S01]  /*1a5e0*/  IADD3 R2, R248, 0x1fe, RZ ;  /* 0x000001fef8027810 */ /* 0x000fe20007ffe0ff */
[----:B------:R-:W-:-:S02]  /*1a5f0*/  IMAD R237, R251, R242, R237 ;  /* 0x000000f2fbed7224 */ /* 0x000fc400078e02ed */
[----:B------:R-:W-:Y:S01]  /*1a600*/  @!P0 IMAD.IADD R234, R234, 0x1, -R251 ;  /* 0x00000001eaea8824 */ /* 0x000fe200078e0afb */
[----:B------:R-:W-:Y:S01]  /*1a610*/  ISETP.GE.AND P0, PT, R16, RZ, PT ;  /* 0x000000ff1000720c */ /* 0x000fe20003f06270 */
[----:B------:R-:W-:Y:S01]  /*1a620*/  @!P6 IMAD.MOV R232, RZ, RZ, -R232 ;  /* 0x000000ffffe8e224 */ /* 0x000fe200078e0ae8 */
[----:B------:R-:W-:Y:S01]  /*1a630*/  IABS R248, R2 ;  /* 0x0000000200f87213 */ /* 0x000fe20000000000 */
[----:B------:R-:W-:Y:S01]  /*1a640*/  @!P4 IMAD.MOV R233, RZ, RZ, -R233 ;  /* 0x000000ffffe9c224 */ /* 0x000fe200078e0ae9 */
[----:B------:R-:W-:Y:S01]  /*1a650*/  ISETP.GT.U32.AND P4, PT, R251, R235, PT ;  /* 0x000000ebfb00720c */ /* 0x000fe20003f84070 */
[----:B------:R-:W-:Y:S01]  /*1a660*/  IMAD.HI.U32 R243, R95, R238, RZ ;  /* 0x000000ee5ff37227 */ /* 0x000fe200078e00ff */
[----:B------:R-:W-:Y:S01]  /*1a670*/  ISETP.GT.U32.AND P6, PT, R251, R234, PT ;  /* 0x000000eafb00720c */ /* 0x000fe20003fc4070 */
[----:B------:R-:W-:Y:S02]  /*1a680*/  STL [R1+0x21bc], R3 ;  /* 0x0021bc0301007387 */ /* 0x000fe40000100800 */
[----:B------:R-:W-:-:S02]  /*1a690*/  IMAD.MOV R241, RZ, RZ, -R243 ;  /* 0x000000fffff17224 */ /* 0x000fc400078e0af3 */
[----:B------:R-:W-:Y:S01]  /*1a6a0*/  IMAD.HI.U32 R242, R95, R239, RZ ;  /* 0x000000ef5ff27227 */ /* 0x000fe200078e00ff */
[----:B------:R-:W-:Y:S03]  /*1a6b0*/  STL [R1+0x21b8], R2 ;  /* 0x0021b80201007387 */ /* 0x000fe60000100800 */
[----:B------:R-:W-:Y:S01]  /*1a6c0*/  IMAD R238, R251, R241, R238 ;  /* 0x000000f1fbee7224 */ /* 0x000fe200078e02ee */
[----:B------:R-:W-:Y:S01]  /*1a6d0*/  STL [R1+0x21b4], R6 ;  /* 0x0021b40601007387 */ /* 0x000fe20000100800 */
[--C-:B------:R-:W-:Y:S02]  /*1a6e0*/  @!P4 IMAD.IADD R235, R235, 0x1, -R251.reuse ;  /* 0x00000001ebebc824 */ /* 0x100fe400078e0afb */
[----:B------:R-:W-:Y:S01]  /*1a6f0*/  @!P6 IMAD.IADD R234, R234, 0x1, -R251 ;  /* 0x00000001eaeae824 */ /* 0x000fe200078e0afb */
[----:B------:R-:W-:Y:S01]  /*1a700*/  ISETP.GE.AND P6, PT, R252, RZ, PT ;  /* 0x000000fffc00720c */ /* 0x000fe20003fc6270 */
[----:B------:R-:W-:Y:S01]  /*1a710*/  IMAD.MOV R241, RZ, RZ, -R242 ;  /* 0x000000fffff17224 */ /* 0x000fe200078e0af2 */
[C---:B------:R-:W-:Y:S01]  /*1a720*/  ISETP.GT.U32.AND P4, PT, R251.reuse, R235, PT ;  /* 0x000000ebfb00720c */ /* 0x040fe20003f84070 */
[----:B------:R-:W-:Y:S01]  /*1a730*/  @!P0 IMAD.MOV R234, RZ, RZ, -R234 ;  /* 0x000000ffffea8224 */ /* 0x000fe200078e0aea */
[C---:B------:R-:W-:Y:S01]  /*1a740*/  ISETP.GT.U32.AND P0, PT, R251.reuse, R236, PT ;  /* 0x000000ecfb00720c */ /* 0x040fe20003f04070 */
[----:B------:R-:W-:Y:S01]  /*1a750*/  IMAD R239, R251, R241, R239 ;  /* 0x000000f1fbef7224 */ /* 0x000fe200078e02ef */
[----:B------:R-:W-:Y:S01]  /*1a760*/  IABS R241, R10 ;  /* 0x0000000a00f17213 */ /* 0x000fe20000000000 */
[----:B------:R-:W-:-:S04]  /*1a770*/  IMAD.HI.U32 R243, R95, R240, RZ ;  /* 0x000000f05ff37227 */ /* 0x000fc800078e00ff */
[----:B------:R-:W-:Y:S02]  /*1a780*/  IMAD.MOV R242, RZ, RZ, -R243 ;  /* 0x000000fffff27224 */ /* 0x000fe400078e0af3 */
[----:B------:R-:W-:Y:S02]  /*1a790*/  @!P6 IMAD.MOV R94, RZ, RZ, -R94 ;  /* 0x000000ffff5ee224 */ /* 0x000fe400078e0a5e */
[--C-:B------:R-:W-:Y:S01]  /*1a7a0*/  @!P4 IMAD.IADD R235, R235, 0x1, -R251.reuse ;  /* 0x00000001ebebc824 */ /* 0x100fe200078e0afb */
[----:B------:R-:W-:Y:S01]  /*1a7b0*/  ISETP.GE.AND P4, PT, R0, RZ, PT ;  /* 0x000000ff0000720c */ /* 0x000fe20003f86270 */
[----:B------:R-:W-:Y:S01]  /*1a7c0*/  @!P0 IMAD.IADD R236, R236, 0x1, -R251 ;  /* 0x00000001ecec8824 */ /* 0x000fe200078e0afb */
[----:B------:R-:W-:Y:S01]  /*1a7d0*/  ISETP.NE.AND P0, PT, RZ, c[0x0][0x178], PT ;  /* 0x00005e00ff007a0c */ /* 0x000fe20003f05270 */
[----:B------:R-:W-:Y:S01]  /*1a7e0*/  IMAD R240, R251, R242, R240 ;  /* 0x000000f2fbf07224 */ /* 0x000fe200078e02f0 */
[----:B------:R-:W-:Y:S01]  /*1a7f0*/  IABS R242, R9 ;  /* 0x0000000900f27213 */ /* 0x000fe20000000000 */
[----:B------:R-:W-:Y:S01]  /*1a800*/  IMAD.HI.U32 R243, R95, R241, RZ ;  /* 0x000000f15ff37227 */ /* 0x000fe200078e00ff */
[----:B------:R-:W-:-:S03]  /*1a810*/  ISETP.GT.U32.AND P6, PT, R251, R236, PT ;  /* 0x000000ecfb00720c */ /* 0x000fc60003fc4070 */
[----:B------:R-:W-:Y:S02]  /*1a820*/  IMAD.MOV R246, RZ, RZ, -R243 ;  /* 0x000000fffff67224 */ /* 0x000fe400078e0af3 */
[----:B------:R-:W-:Y:S02]  /*1a830*/  IMAD.MOV.U32 R243, RZ, RZ, R244 ;  /* 0x000000fffff37224 */ /* 0x000fe400078e00f4 */
[----:B------:R-:W-:Y:S01]  /*1a840*/  @!P4 IMAD.MOV R235, RZ, RZ, -R235 ;  /* 0x000000ffffebc224 */ /* 0x000fe200078e0aeb */
[C---:B------:R-:W-:Y:S01]  /*1a850*/  ISETP.GT.U32.AND P4, PT, R251.reuse, R237, PT ;  /* 0x000000edfb00720c */ /* 0x040fe20003f84070 */
[----:B------:R-:W-:Y:S01]  /*1a860*/  IMAD R241, R251, R246, R241 ;  /* 0x000000f6fbf17224 */ /* 0x000fe200078e02f1 */
[----:B------:R-:W-:Y:S01]  /*1a870*/  @!P0 LOP3.LUT R94, RZ, c[0x0][0x178], RZ, 0x33, !PT ;  /* 0x00005e00ff5e8a12 */ /* 0x000fe200078e33ff */
[----:B------:R-:W-:Y:S02]  /*1a880*/  IMAD.MOV.U32 R244, RZ, RZ, R245 ;  /* 0x000000fffff47224 */ /* 0x000fe400078e00f5 */
[----:B------:R-:W-:Y:S01]  /*1a890*/  @!P6 IMAD.IADD R236, R236, 0x1, -R251 ;  /* 0x00000001ecece824 */ /* 0x000fe200078e0afb */
[----:B------:R-:W-:Y:S01]  /*1a8a0*/  ISETP.GE.AND P6, PT, R15, RZ, PT ;  /* 0x000000ff0f00720c */ /* 0x000fe20003fc6270 */
[----:B------:R-:W-:-:S04]  /*1a8b0*/  IMAD.HI.U32 R245, R95, R242, RZ ;  /* 0x000000f25ff57227 */ /* 0x000fc800078e00ff */
[----:B------:R-:W-:Y:S02]  /*1a8c0*/  IMAD.MOV R245, RZ, RZ, -R245 ;  /* 0x000000fffff57224 */ /* 0x000fe400078e0af5 */
[----:B------:R-:W-:Y:S02]  /*1a8d0*/  @!P4 IMAD.IADD R237, R237, 0x1, -R251 ;  /* 0x00000001ededc824 */ /* 0x000fe400078e0afb */
[----:B------:R-:W-:Y:S01]  /*1a8e0*/  IMAD R242, R251, R245, R242 ;  /* 0x000000f5fbf27224 */ /* 0x000fe200078e02f2 */
[----:B------:R-:W-:Y:S01]  /*1a8f0*/  IABS R245, R4 ;  /* 0x0000000400f57213 */ /* 0x000fe20000000000 */
[----:B------:R-:W-:Y:S01]  /*1a900*/  IMAD.HI.U32 R246, R95, R243, RZ ;  /* 0x000000f35ff67227 */ /* 0x000fe200078e00ff */
[----:B------:R-:W-:-:S03]  /*1a910*/  ISETP.GT.U32.AND P4, PT, R251, R237, PT ;  /* 0x000000edfb00720c */ /* 0x000fc60003f84070 */
[----:B------:R-:W-:Y:S01]  /*1a920*/  @!P6 IMAD.MOV R236, RZ, RZ, -R236 ;  /* 0x000000ffffece224 */ /* 0x000fe200078e0aec */
[----:B------:R-:W-:Y:S01]  /*1a930*/  ISETP.GT.U32.AND P6, PT, R251, R238, PT ;  /* 0x000000eefb00720c */ /* 0x000fe20003fc4070 */
[----:B------:R-:W-:Y:S02]  /*1a940*/  IMAD.MOV R246, RZ, RZ, -R246 ;  /* 0x000000fffff67224 */ /* 0x000fe400078e0af6 */
[----:B------:R-:W-:-:S04]  /*1a950*/  IMAD.HI.U32 R247, R95, R244, RZ ;  /* 0x000000f45ff77227 */ /* 0x000fc800078e00ff */
[----:B------:R-:W-:Y:S01]  /*1a960*/  IMAD R243, R251, R246, R243 ;  /* 0x000000f6fbf37224 */ /* 0x000fe200078e02f3 */
[----:B------:R-:W-:Y:S01]  /*1a970*/  IABS R246, R5 ;  /* 0x0000000500f67213 */ /* 0x000fe20000000000 */
[----:B------:R-:W-:Y:S01]  /*1a980*/  @!P4 IMAD.IADD R237, R237, 0x1, -R251 ;  /* 0x00000001ededc824 */ /* 0x000fe200078e0afb */
[----:B------:R-:W-:Y:S01]  /*1a990*/  ISETP.GE.AND P4, PT, R14, RZ, PT ;  /* 0x000000ff0e00720c */ /* 0x000fe20003f86270 */
[----:B------:R-:W-:Y:S02]  /*1a9a0*/  IMAD.MOV R247, RZ, RZ, -R247 ;  /* 0x000000fffff77224 */ /* 0x000fe400078e0af7 */
[----:B------:R-:W-:Y:S02]  /*1a9b0*/  @!P6 IMAD.IADD R238, R238, 0x1, -R251 ;  /* 0x00000001eeeee824 */ /* 0x000fe400078e0afb */
[----:B------:R-:W-:Y:S01]  /*1a9c0*/  IMAD R244, R251, R247, R244 ;  /* 0x000000f7fbf47224 */ /* 0x000fe200078e02f4 */
[----:B------:R-:W-:Y:S01]  /*1a9d0*/  IABS R247, R3 ;  /* 0x0000000300f77213 */ /* 0x000fe20000000000 */
[----:B------:R-:W-:Y:S01]  /*1a9e0*/  IMAD.HI.U32 R20, R95, R245, RZ ;  /* 0x000000f55f147227 */ /* 0x000fe200078e00ff */
[----:B------:R-:W-:-:S03]  /*1a9f0*/  ISETP.GT.U32.AND P6, PT, R251, R238, PT ;  /* 0x000000eefb00720c */ /* 0x000fc60003fc4070 */
[----:B------:R-:W-:Y:S02]  /*1aa00*/  IMAD.MOV R20, RZ, RZ, -R20 ;  /* 0x000000ffff147224 */ /* 0x000fe400078e0a14 */
[----:B------:R-:W-:Y:S01]  /*1aa10*/  @!P4 IMAD.MOV R237, RZ, RZ, -R237 ;  /* 0x000000ffffedc224 */ /* 0x000fe200078e0aed */
[C---:B------:R-:W-:Y:S01]  /*1aa20*/  ISETP.GT.U32.AND P4, PT, R251.reuse, R239, PT ;  /* 0x000000effb00720c */ /* 0x040fe20003f84070 */
[----:B------:R-:W-:Y:S02]  /*1aa30*/  IMAD R245, R251, R20, R245 ;  /* 0x00000014fbf57224 */ /* 0x000fe400078e02f5 */
[----:B------:R-:W-:-:S04]  /*1aa40*/  IMAD.HI.U32 R18, R95, R246, RZ ;  /* 0x000000f65f127227 */ /* 0x000fc800078e00ff */
[----:B------:R-:W-:Y:S01]  /*1aa50*/  @!P6 IMAD.IADD R238, R238, 0x1, -R251 ;  /* 0x00000001eeeee824 */ /* 0x000fe200078e0afb */
[----:B------:R-:W-:Y:S01]  /*1aa60*/  ISETP.GE.AND P6, PT, R13, RZ, PT ;  /* 0x000000ff0d00720c */ /* 0x000fe20003fc6270 */
[----:B------:R-:W-:Y:S02]  /*1aa70*/  IMAD.MOV R18, RZ, RZ, -R18 ;  /* 0x000000ffff127224 */ /* 0x000fe400078e0a12 */
[----:B------:R-:W-:-:S04]  /*1aa80*/  IMAD.HI.U32 R17, R95, R247, RZ ;  /* 0x000000f75f117227 */ /* 0x000fc800078e00ff */
[----:B------:R-:W-:Y:S02]  /*1aa90*/  @!P4 IMAD.IADD R239, R239, 0x1, -R251 ;  /* 0x00000001efefc824 */ /* 0x000fe400078e0afb */
[C---:B------:R-:W-:Y:S02]  /*1aaa0*/  IMAD R246, R251.reuse, R18, R246 ;  /* 0x00000012fbf67224 */ /* 0x040fe400078e02f6 */
[----:B------:R-:W-:Y:S01]  /*1aab0*/  IMAD.MOV R17, RZ, RZ, -R17 ;  /* 0x000000ffff117224 */ /* 0x000fe200078e0a11 */
[C---:B------:R-:W-:Y:S01]  /*1aac0*/  ISETP.GT.U32.AND P4, PT, R251.reuse, R239, PT ;  /* 0x000000effb00720c */ /* 0x040fe20003f84070 */
[----:B------:R-:W-:Y:S01]  /*1aad0*/  @!P6 IMAD.MOV R238, RZ, RZ, -R238 ;  /* 0x000000ffffeee224 */ /* 0x000fe200078e0aee */
[----:B------:R-:W-:Y:S01]  /*1aae0*/  ISETP.GT.U32.AND P6, PT, R251, R240, PT ;  /* 0x000000f0fb00720c */ /* 0x000fe20003fc4070 */
[----:B------:R-:W-:-:S04]  /*1aaf0*/  IMAD.HI.U32 R16, R95, R248, RZ ;  /* 0x000000f85f107227 */ /* 0x000fc800078e00ff */
[----:B------:R-:W-:Y:S02]  /*1ab00*/  IMAD R247, R251, R17, R247 ;  /* 0x00000011fbf77224 */ /* 0x000fe400078e02f7 */
[----:B------:R-:W-:Y:S02]  /*1ab10*/  IMAD.MOV R16, RZ, RZ, -R16 ;  /* 0x000000ffff107224 */ /* 0x000fe400078e0a10 */
[----:B------:R-:W-:-:S04]  /*1ab20*/  IMAD.HI.U32 R95, R95, R249, RZ ;  /* 0x000000f95f5f7227 */ /* 0x000fc800078e00ff */
[--C-:B------:R-:W-:Y:S01]  /*1ab30*/  @!P4 IMAD.IADD R239, R239, 0x1, -R251.reuse ;  /* 0x00000001efefc824 */ /* 0x100fe200078e0afb */
[----:B------:R-:W-:Y:S01]  /*1ab40*/  ISETP.GE.AND P4, PT, R12, RZ, PT ;  /* 0x000000ff0c00720c */ /* 0x000fe20003f86270 */
[----:B------:R-:W-:Y:S02]  /*1ab50*/  @!P6 IMAD.IADD R240, R240, 0x1, -R251 ;  /* 0x00000001f0f0e824 */ /* 0x000fe400078e0afb */
[C---:B------:R-:W-:Y:S02]  /*1ab60*/  IMAD R248, R251.reuse, R16, R248 ;  /* 0x00000010fbf87224 */ /* 0x040fe400078e02f8 */
[----:B------:R-:W-:Y:S01]  /*1ab70*/  IMAD.MOV R95, RZ, RZ, -R95 ;  /* 0x000000ffff5f7224 */ /* 0x000fe200078e0a5f */
[C---:B------:R-:W-:Y:S01]  /*1ab80*/  ISETP.GT.U32.AND P6, PT, R251.reuse, R240, PT ;  /* 0x000000f0fb00720c */ /* 0x040fe20003fc4070 */
[----:B----4-:R-:W-:Y:S02]  /*1ab90*/  IMAD.MOV.U32 R0, RZ, RZ, c[0x0][0x188] ;  /* 0x00006200ff007624 */ /* 0x010fe400078e00ff */
[----:B------:R-:W-:-:S02]  /*1aba0*/  IMAD R249, R251, R95, R249 ;  /* 0x0000005ffbf97224 */ /* 0x000fc400078e02f9 */
[----:B------:R-:W-:Y:S02]  /*1abb0*/  IMAD R95, R94, c[0x0][0x184], RZ ;  /* 0x000061005e5f7a24 */ /* 0x000fe400078e02ff */
[----:B------:R-:W-:Y:S01]  /*1abc0*/  @!P4 IMAD.MOV R239, RZ, RZ, -R239 ;  /* 0x000000ffffefc224 */ /* 0x000fe200078e0aef */
[----:B------:R-:W-:Y:S01]  /*1abd0*/  ISETP.GT.U32.AND P4, PT, R251, R241, PT ;  /* 0x000000f1fb00720c */ /* 0x000fe20003f84070 */
[C---:B------:R-:W-:Y:S02]  /*1abe0*/  IMAD R184, R0.reuse, 0x1fc, RZ ;  /* 0x000001fc00b87824 */ /* 0x040fe400078e02ff */
[----:B------:R-:W-:Y:S02]  /*1abf0*/  IMAD R183, R0, 0x1ec, RZ ;  /* 0x000001ec00b77824 */ /* 0x000fe400078e02ff */
[----:B------:R-:W-:Y:S01]  /*1ac00*/  @!P6 IMAD.IADD R240, R240, 0x1, -R251 ;  /* 0x00000001f0f0e824 */ /* 0x000fe200078e0afb */
[----:B------:R-:W-:Y:S01]  /*1ac10*/  ISETP.GE.AND P6, PT, R11, RZ, PT ;  /* 0x000000ff0b00720c */ /* 0x000fe20003fc6270 */
[----:B------:R-:W-:-:S02]  /*1ac20*/  IMAD R181, R0, 0x7f, RZ ;  /* 0x0000007f00b57824 */ /* 0x000fc400078e02ff */
[C---:B------:R-:W-:Y:S02]  /*1ac30*/  IMAD R182, R0.reuse, 0x1dc, RZ ;  /* 0x000001dc00b67824 */ /* 0x040fe400078e02ff */
[C---:B------:R-:W-:Y:S02]  /*1ac40*/  IMAD R179, R0.reuse, 0x7b, RZ ;  /* 0x0000007b00b37824 */ /* 0x040fe400078e02ff */
[----:B------:R-:W-:Y:S02]  /*1ac50*/  @!P4 IMAD.IADD R241, R241, 0x1, -R251 ;  /* 0x00000001f1f1c824 */ /* 0x000fe400078e0afb */
[C---:B------:R-:W-:Y:S02]  /*1ac60*/  IMAD R180, R0.reuse, 0x1cc, RZ ;  /* 0x000001cc00b47824 */ /* 0x040fe400078e02ff */
[C---:B------:R-:W-:Y:S01]  /*1ac70*/  IMAD R177, R0.reuse, 0x77, RZ ;  /* 0x0000007700b17824 */ /* 0x040fe200078e02ff */
[C---:B------:R-:W-:Y:S01]  /*1ac80*/  ISETP.GT.U32.AND P4, PT, R251.reuse, R241, PT ;  /* 0x000000f1fb00720c */ /* 0x040fe20003f84070 */
[----:B------:R-:W-:Y:S01]  /*1ac90*/  @!P6 IMAD.MOV R240, RZ, RZ, -R240 ;  /* 0x000000fffff0e224 */ /* 0x000fe200078e0af0 */
[----:B------:R-:W-:Y:S01]  /*1aca0*/  ISETP.GT.U32.AND P6, PT, R251, R242, PT ;  /* 0x000000f2fb00720c */ /* 0x000fe20003fc4070 */
[----:B------:R-:W-:-:S02]  /*1acb0*/  IMAD R178, R0, 0x1bc, RZ ;  /* 0x000001bc00b27824 */ /* 0x000fc400078e02ff */
[C---:B------:R-:W-:Y:S02]  /*1acc0*/  IMAD R175, R0.reuse, 0x73, RZ ;  /* 0x0000007300af7824 */ /* 0x040fe400078e02ff */
[C---:B------:R-:W-:Y:S02]  /*1acd0*/  IMAD R176, R0.reuse, 0x1ac, RZ ;  /* 0x000001ac00b07824 */ /* 0x040fe400078e02ff */
[C---:B------:R-:W-:Y:S02]  /*1ace0*/  IMAD R173, R0.reuse, 0x6f, RZ ;  /* 0x0000006f00ad7824 */ /* 0x040fe400078e02ff */
[----:B------:R-:W-:Y:S02]  /*1acf0*/  IMAD R174, R0, 0x19c, RZ ;  /* 0x0000019c00ae7824 */ /* 0x000fe400078e02ff */
[--C-:B------:R-:W-:Y:S01]  /*1ad00*/  @!P4 IMAD.IADD R241, R241, 0x1, -R251.reuse ;  /* 0x00000001f1f1c824 */ /* 0x100fe200078e0afb */
[----:B------:R-:W-:Y:S01]  /*1ad10*/  ISETP.GE.AND P4, PT, R10, RZ, PT ;  /* 0x000000ff0a00720c */ /* 0x000fe20003f86270 */
[----:B------:R-:W-:-:S02]  /*1ad20*/  @!P6 IMAD.IADD R242, R242, 0x1, -R251 ;  /* 0x00000001f2f2e824 */ /* 0x000fc400078e0afb */
[C---:B------:R-:W-:Y:S02]  /*1ad30*/  IMAD R171, R0.reuse, 0x6b, RZ ;  /* 0x0000006b00ab7824 */ /* 0x040fe400078e02ff */
[C---:B------:R-:W-:Y:S01]  /*1ad40*/  IMAD R172, R0.reuse, 0x18c, RZ ;  /* 0x0000018c00ac7824 */ /* 0x040fe200078e02ff */
[C---:B------:R-:W-:Y:S01]  /*1ad50*/  ISETP.GT.U32.AND P6, PT, R251.reuse, R242, PT ;  /* 0x000000f2fb00720c */ /* 0x040fe20003fc4070 */
[C---:B------:R-:W-:Y:S02]  /*1ad60*/  IMAD R169, R0.reuse, 0x67, RZ ;  /* 0x0000006700a97824 */ /* 0x040fe400078e02ff */
[C---:B------:R-:W-:Y:S02]  /*1ad70*/  IMAD R170, R0.reuse, 0x17c, RZ ;  /* 0x0000017c00aa7824 */ /* 0x040fe400078e02ff */
[C---:B------:R-:W-:Y:S02]  /*1ad80*/  IMAD R167, R0.reuse, 0x63, RZ ;  /* 0x0000006300a77824 */ /* 0x040fe400078e02ff */
[----:B------:R-:W-:Y:S01]  /*1ad90*/  @!P4 IMAD.MOV R241, RZ, RZ, -R241 ;  /* 0x000000fffff1c224 */ /* 0x000fe200078e0af1 */
[----:B------:R-:W-:Y:S01]  /*1ada0*/  ISETP.GT.U32.AND P4, PT, R251, R243, PT ;  /* 0x000000f3fb00720c */ /* 0x000fe20003f84070 */
[----:B------:R-:W-:-:S02]  /*1adb0*/  IMAD R168, R0, 0x16c, RZ ;  /* 0x0000016c00a87824 */ /* 0x000fc400078e02ff */
[----:B------:R-:W-:Y:S02]  /*1adc0*/  IMAD R165, R0, 0x5f, RZ ;  /* 0x0000005f00a57824 */ /* 0x000fe400078e02ff */
[--C-:B------:R-:W-:Y:S01]  /*1add0*/  @!P6 IMAD.IADD R242, R242, 0x1, -R251.reuse ;  /* 0x00000001f2f2e824 */ /* 0x100fe200078e0afb */
[----:B------:R-:W-:Y:S01]  /*1ade0*/  ISETP.GE.AND P6, PT, R9, RZ, PT ;  /* 0x000000ff0900720c */ /* 0x000fe20003fc6270 */
[C---:B------:R-:W-:Y:S02]  /*1adf0*/  IMAD R166, R0.reuse, 0x15c, RZ ;  /* 0x0000015c00a67824 */ /* 0x040fe400078e02ff */
[C---:B------:R-:W-:Y:S02]  /*1ae00*/  IMAD R163, R0.reuse, 0x5b, RZ ;  /* 0x0000005b00a37824 */ /* 0x040fe400078e02ff */
[----:B------:R-:W-:Y:S02]  /*1ae10*/  IMAD R164, R0, 0x14c, RZ ;  /* 0x0000014c00a47824 */ /* 0x000fe400078e02ff */
[----:B------:R-:W-:-:S02]  /*1ae20*/  @!P4 IMAD.IADD R243, R243, 0x1, -R251 ;  /* 0x00000001f3f3c824 */ /* 0x000fc400078e0afb */
[C---:B------:R-:W-:Y:S02]  /*1ae30*/  IMAD R161, R0.reuse, 0x57, RZ ;  /* 0x0000005700a17824 */ /* 0x040fe400078e02ff */
[C---:B------:R-:W-:Y:S01]  /*1ae40*/  IMAD R162, R0.reuse, 0x13c, RZ ;  /* 0x0000013c00a27824 */ /* 0x040fe200078e02ff */
[C---:B------:R-:W-:Y:S01]  /*1ae50*/  ISETP.GT.U32.AND P4, PT, R251.reuse, R243, PT ;  /* 0x000000f3fb00720c */ /* 0x040fe20003f84070 */
[----:B------:R-:W-:Y:S01]  /*1ae60*/  @!P6 IMAD.MOV R242, RZ, RZ, -R242 ;  /* 0x000000fffff2e224 */ /* 0x000fe200078e0af2 */
[----:B------:R-:W-:Y:S01]  /*1ae70*/  ISETP.GT.U32.AND P6, PT, R251, R244, PT ;  /* 0x000000f4fb00720c */ /* 0x000fe20003fc4070 */
[C---:B------:R-:W-:Y:S02]  /*1ae80*/  IMAD R159, R0.reuse, 0x53, RZ ;  /* 0x00000053009f7824 */ /* 0x040fe400078e02ff */
[C---:B------:R-:W-:Y:S02]  /*1ae90*/  IMAD R160, R0.reuse, 0x12c, RZ ;  /* 0x0000012c00a07824 */ /* 0x040fe400078e02ff */
[----:B------:R-:W-:-:S02]  /*1aea0*/  IMAD R157, R0, 0x4f, RZ ;  /* 0x0000004f009d7824 */ /* 0x000fc400078e02ff */
[C---:B------:R-:W-:Y:S02]  /*1aeb0*/  IMAD R158, R0.reuse, 0x11c, RZ ;  /* 0x0000011c009e7824 */ /* 0x040fe400078e02ff */
[----:B------:R-:W-:Y:S02]  /*1aec0*/  IMAD R155, R0, 0x4b, RZ ;  /* 0x0000004b009b7824 */ /* 0x000fe400078e02ff */
[--C-:B------:R-:W-:Y:S01]  /*1aed0*/  @!P4 IMAD.IADD R243, R243, 0x1, -R251.reuse ;  /* 0x00000001f3f3c824 */ /* 0x100fe200078e0afb */
[----:B------:R-:W-:Y:S01]  /*1aee0*/  ISETP.GE.AND P4, PT, R8, RZ, PT ;  /* 0x000000ff0800720c */ /* 0x000fe20003f86270 */
[----:B------:R-:W-:Y:S02]  /*1aef0*/  @!P6 IMAD.IADD R244, R244, 0x1, -R251 ;  /* 0x00000001f4f4e824 */ /* 0x000fe400078e0afb */
[C---:B------:R-:W-:Y:S02]  /*1af00*/  IMAD R156, R0.reuse, 0x10c, RZ ;  /* 0x0000010c009c7824 */ /* 0x040fe400078e02ff */
[C---:B------:R-:W-:Y:S01]  /*1af10*/  IMAD R153, R0.reuse, 0x47, RZ ;  /* 0x0000004700997824 */ /* 0x040fe200078e02ff */
[----:B------:R-:W-:Y:S01]  /*1af20*/  ISETP.GT.U32.AND P6, PT, R251, R244, PT ;  /* 0x000000f4fb00720c */ /* 0x000fe20003fc4070 */
[----:B------:R-:W-:-:S02]  /*1af30*/  IMAD R154, R0, 0xfc, RZ ;  /* 0x000000fc009a7824 */ /* 0x000fc400078e02ff */
[C---:B------:R-:W-:Y:S02]  /*1af40*/  IMAD R151, R0.reuse, 0x43, RZ ;  /* 0x0000004300977824 */ /* 0x040fe400078e02ff */
[C---:B------:R-:W-:Y:S02]  /*1af50*/  IMAD R152, R0.reuse, 0xec, RZ ;  /* 0x000000ec00987824 */ /* 0x040fe400078e02ff */
        /* <DEDUP_REMOVED lines=34> */
[----:B------:R-:W-:Y:S01]  /*1b180*/  ISETP.GT.U32.AND P6, PT, R251, R248, PT ;  /* 0x000000f8fb00720c */ /* 0x000fe20003fc4070 */
[C---:B------:R-:W-:Y:S02]  /*1b190*/  IMAD R132, R0.reuse, 0x4c, RZ ;  /* 0x0000004c00847824 */ /* 0x040fe400078e02ff */
[C---:B------:R-:W-:Y:S02]  /*1b1a0*/  IMAD R129, R0.reuse, 0x17, RZ ;  /* 0x0000001700817824 */ /* 0x040fe400078e02ff */
[C---:B------:R-:W-:Y:S02]  /*1b1b0*/  IMAD R130, R0.reuse, 0x3c, RZ ;  /* 0x0000003c00827824 */ /* 0x040fe400078e02ff */
[----:B------:R-:W-:Y:S01]  /*1b1c0*/  @!P4 IMAD.IADD R247, R247, 0x1, -R251 ;  /* 0x00000001f7f7c824 */ /* 0x000fe200078e0afb */
[----:B------:R-:W-:Y:S01]  /*1b1d0*/  ISETP.GE.AND P4, PT, R5, RZ, PT ;  /* 0x000000ff0500720c */ /* 0x000fe20003f86270 */
[----:B------:R-:W-:-:S02]  /*1b1e0*/  IMAD R127, R0, 0x13, RZ ;  /* 0x00000013007f7824 */ /* 0x000fc400078e02ff */
[----:B------:R-:W-:Y:S01]  /*1b1f0*/  IMAD R128, R0, 0x2c, RZ ;  /* 0x0000002c00807824 */ /* 0x000fe200078e02ff */
[C---:B------:R-:W-:Y:S01]  /*1b200*/  ISETP.GT.U32.AND P0, PT, R251.reuse, R247, PT ;  /* 0x000000f7fb00720c */ /* 0x040fe20003f04070 */
[----:B------:R-:W-:Y:S02]  /*1b210*/  @!P6 IMAD.IADD R248, R248, 0x1, -R251 ;  /* 0x00000001f8f8e824 */ /* 0x000fe400078e0afb */
[C---:B------:R-:W-:Y:S02]  /*1b220*/  IMAD R125, R0.reuse, 0xf, RZ ;  /* 0x0000000f007d7824 */ /* 0x040fe400078e02ff */
[C---:B------:R-:W-:Y:S01]  /*1b230*/  IMAD R126, R0.reuse, 0x1c, RZ ;  /* 0x0000001c007e7824 */ /* 0x040fe200078e02ff */
[----:B------:R-:W-:Y:S01]  /*1b240*/  ISETP.GT.U32.AND P6, PT, R251, R248, PT ;  /* 0x000000f8fb00720c */ /* 0x000fe20003fc4070 */
[C---:B------:R-:W-:Y:S02]  /*1b250*/  IMAD R123, R0.reuse, 0xb, RZ ;  /* 0x0000000b007b7824 */ /* 0x040fe400078e02ff */
[----:B------:R-:W-:Y:S01]  /*1b260*/  @!P4 IMAD.MOV R246, RZ, RZ, -R246 ;  /* 0x000000fffff6c224 */ /* 0x000fe200078e0af6 */
[----:B------:R-:W-:Y:S01]  /*1b270*/  ISETP.GE.AND P4, PT, R3, RZ, PT ;  /* 0x000000ff0300720c */ /* 0x000fe20003f86270 */
[----:B------:R-:W-:-:S02]  /*1b280*/  IMAD R124, R0, 0xc, RZ ;  /* 0x0000000c007c7824 */ /* 0x000fc400078e02ff */
[--C-:B------:R-:W-:Y:S01]  /*1b290*/  @!P0 IMAD.IADD R247, R247, 0x1, -R251.reuse ;  /* 0x00000001f7f78824 */ /* 0x100fe200078e0afb */
[----:B------:R-:W-:Y:S01]  /*1b2a0*/  ISETP.GE.AND P0, PT, R2, RZ, PT ;  /* 0x000000ff0200720c */ /* 0x000fe20003f06270 */
[C---:B------:R-:W-:Y:S02]  /*1b2b0*/  IMAD R121, R0.reuse, 0x7, RZ ;  /* 0x0000000700797824 */ /* 0x040fe400078e02ff */
[----:B------:R-:W-:Y:S02]  /*1b2c0*/  IMAD R122, R0, 0x1f8, RZ ;  /* 0x000001f8007a7824 */ /* 0x000fe400078e02ff */
[----:B------:R-:W-:Y:S01]  /*1b2d0*/  @!P6 IMAD.IADD R248, R248, 0x1, -R251 ;  /* 0x00000001f8f8e824 */ /* 0x000fe200078e0afb */
[C---:B------:R-:W-:Y:S01]  /*1b2e0*/  LEA R94, P6, R95.reuse, c[0x0][0x160], 0x2 ;  /* 0x000058005f5e7a11 */ /* 0x040fe200078c10ff */
[C---:B------:R-:W-:Y:S02]  /*1b2f0*/  IMAD R119, R0.reuse, 0x3, RZ ;  /* 0x0000000300777824 */ /* 0x040fe400078e02ff */
[----:B------:R-:W-:Y:S01]  /*1b300*/  @!P4 IMAD.MOV R247, RZ, RZ, -R247 ;  /* 0x000000fffff7c224 */ /* 0x000fe200078e0af7 */
[----:B------:R-:W-:Y:S01]  /*1b310*/  LEA.HI.X.SX32 R95, R95, c[0x0][0x164], 0x2, P6 ;  /* 0x000059005f5f7a11 */ /* 0x000fe200030f16ff */
[----:B------:R-:W-:Y:S01]  /*1b320*/  IMAD R120, R0, 0x1e8, RZ ;  /* 0x000001e800787824 */ /* 0x000fe200078e02ff */
[-C--:B------:R-:W-:Y:S01]  /*1b330*/  IADD3 R186, P4, R184, R94.reuse, RZ ;  /* 0x0000005eb8ba7210 */ /* 0x080fe20007f9e0ff */
[----:B------:R-:W-:Y:S01]  /*1b340*/  @!P0 IMAD.MOV R248, RZ, RZ, -R248 ;  /* 0x000000fffff88224 */ /* 0x000fe200078e0af8 */
[-C--:B------:R-:W-:Y:S01]  /*1b350*/  IADD3 R184, P6, R183, R94.reuse, RZ ;  /* 0x0000005eb7b87210 */ /* 0x080fe20007fde0ff */
[----:B------:R-:W-:Y:S01]  /*1b360*/  IMAD R117, R0, 0x7e, RZ ;  /* 0x0000007e00757824 */ /* 0x000fe200078e02ff */
[-C--:B------:R-:W-:Y:S01]  /*1b370*/  IADD3 R182, P0, R182, R94.reuse, RZ ;  /* 0x0000005eb6b67210 */ /* 0x080fe20007f1e0ff */
[C---:B------:R-:W-:Y:S01]  /*1b380*/  IMAD R118, R0.reuse, 0x1d8, RZ ;  /* 0x000001d800767824 */ /* 0x040fe200078e02ff */
[-C--:B------:R-:W-:Y:S01]  /*1b390*/  LEA.HI.X.SX32 R187, R181, R95.reuse, 0x2, P4 ;  /* 0x0000005fb5bb7211 */ /* 0x080fe200020f16ff */
[----:B------:R-:W-:Y:S01]  /*1b3a0*/  IMAD R115, R0, 0x7a, RZ ;  /* 0x0000007a00737824 */ /* 0x000fe200078e02ff */
[-C--:B------:R-:W-:Y:S01]  /*1b3b0*/  IADD3 R180, P4, R180, R94.reuse, RZ ;  /* 0x0000005eb4b47210 */ /* 0x080fe20007f9e0ff */
[----:B------:R-:W-:Y:S01]  /*1b3c0*/  IMAD R116, R0, 0x1c8, RZ ;  /* 0x000001c800747824 */ /* 0x000fe200078e02ff */
[-C--:B------:R-:W-:Y:S01]  /*1b3d0*/  LEA.HI.X.SX32 R185, R179, R95.reuse, 0x2, P6 ;  /* 0x0000005fb3b97211 */ /* 0x080fe200030f16ff */
[----:B------:R1:W-:Y:S01]  /*1b3e0*/  STL.64 [R1+0x1038], R186 ;  /* 0x001038ba01007387 */ /* 0x0003e20000100a00 */
[-C--:B------:R-:W-:Y:S01]  /*1b3f0*/  IADD3 R178, P6, R178, R94.reuse, RZ ;  /* 0x0000005eb2b27210 */ /* 0x080fe20007fde0ff */
[C---:B------:R-:W-:Y:S01]  /*1b400*/  IMAD R113, R0.reuse, 0x76, RZ ;  /* 0x0000007600717824 */ /* 0x040fe200078e02ff */
[-C--:B------:R-:W-:Y:S01]  /*1b410*/  LEA.HI.X.SX32 R183, R177, R95.reuse, 0x2, P0 ;  /* 0x0000005fb1b77211 */ /* 0x080fe200000f16ff */
[----:B------:R-:W-:Y:S01]  /*1b420*/  IMAD R114, R0, 0x1b8, RZ ;  /* 0x000001b800727824 */ /* 0x000fe200078e02ff */
[-C--:B------:R-:W-:Y:S01]  /*1b430*/  IADD3 R176, P0, R176, R94.reuse, RZ ;  /* 0x0000005eb0b07210 */ /* 0x080fe20007f1e0ff */
[C---:B------:R-:W-:Y:S01]  /*1b440*/  IMAD R111, R0.reuse, 0x72, RZ ;  /* 0x00000072006f7824 */ /* 0x040fe200078e02ff */
[-C--:B------:R-:W-:Y:S01]  /*1b450*/  LEA.HI.X.SX32 R181, R175, R95.reuse, 0x2, P4 ;  /* 0x0000005fafb57211 */ /* 0x080fe200020f16ff */
[----:B------:R-:W-:Y:S01]  /*1b460*/  IMAD R112, R0, 0x1a8, RZ ;  /* 0x000001a800707824 */ /* 0x000fe200078e02ff */
[----:B------:R-:W-:Y:S01]  /*1b470*/  IADD3 R174, P4, R174, R94, RZ ;  /* 0x0000005eaeae7210 */ /* 0x000fe20007f9e0ff */
[C---:B------:R-:W-:Y:S01]  /*1b480*/  IMAD R109, R0.reuse, 0x6e, RZ ;  /* 0x0000006e006d7824 */ /* 0x040fe200078e02ff */
[----:B-1----:R-:W2:Y:S01]  /*1b490*/  LDL.LU.64 R186, [R1+0x2df0] ;  /* 0x002df00001ba7983 */ /* 0x002ea20000300a00 */
[----:B------:R-:W-:Y:S01]  /*1b4a0*/  LEA.HI.X.SX32 R179, R173, R95, 0x2, P6 ;  /* 0x0000005fadb37211 */ /* 0x000fe200030f16ff */
[----:B------:R-:W-:-:S02]  /*1b4b0*/  IMAD R110, R0, 0x198, RZ ;  /* 0x00000198006e7824 */ /* 0x000fc400078e02ff */
[----:B------:R1:W-:Y:S01]  /*1b4c0*/  STL.64 [R1+0x1030], R184 ;  /* 0x001030b801007387 */ /* 0x0003e20000100a00 */
[-C--:B------:R-:W-:Y:S01]  /*1b4d0*/  IADD3 R172, P6, R172, R94.reuse, RZ ;  /* 0x0000005eacac7210 */ /* 0x080fe20007fde0ff */
[C---:B------:R-:W-:Y:S01]  /*1b4e0*/  IMAD R107, R0.reuse, 0x6a, RZ ;  /* 0x0000006a006b7824 */ /* 0x040fe200078e02ff */
[-C--:B------:R-:W-:Y:S01]  /*1b4f0*/  LEA.HI.X.SX32 R177, R171, R95.reuse, 0x2, P0 ;  /* 0x0000005fabb17211 */ /* 0x080fe200000f16ff */
[----:B------:R-:W-:Y:S01]  /*1b500*/  IMAD R108, R0, 0x188, RZ ;  /* 0x00000188006c7824 */ /* 0x000fe200078e02ff */
[----:B------:R-:W-:Y:S01]  /*1b510*/  IADD3 R170, P0, R170, R94, RZ ;  /* 0x0000005eaaaa7210 */ /* 0x000fe20007f1e0ff */
[C---:B------:R-:W-:Y:S01]  /*1b520*/  IMAD R105, R0.reuse, 0x66, RZ ;  /* 0x0000006600697824 */ /* 0x040fe200078e02ff */
[----:B------:R-:W-:Y:S01]  /*1b530*/  LEA.HI.X.SX32 R175, R169, R95, 0x2, P4 ;  /* 0x0000005fa9af7211 */ /* 0x000fe200020f16ff */
[C---:B------:R-:W-:Y:S02]  /*1b540*/  IMAD R106, R0.reuse, 0x178, RZ ;  /* 0x00000178006a7824 */ /* 0x040fe400078e02ff */
[C---:B------:R-:W-:Y:S01]  /*1b550*/  IMAD R103, R0.reuse, 0x62, RZ ;  /* 0x0000006200677824 */ /* 0x040fe200078e02ff */
[----:B-1----:R-:W3:Y:S01]  /*1b560*/  LDL.LU.64 R184, [R1+0x2de8] ;  /* 0x002de80001b87983 */ /* 0x002ee20000300a00 */
[----:B------:R-:W-:-:S02]  /*1b570*/  IMAD R104, R0, 0x168, RZ ;  /* 0x0000016800687824 */ /* 0x000fc400078e02ff */
[----:B------:R-:W-:Y:S01]  /*1b580*/  IMAD R101, R0, 0x5e, RZ ;  /* 0x0000005e00657824 */ /* 0x000fe200078e02ff */
[----:B------:R1:W-:Y:S01]  /*1b590*/  STL.64 [R1+0x1028], R182 ;  /* 0x001028b601007387 */ /* 0x0003e20000100a00 */
[-C--:B------:R-:W-:Y:S01]  /*1b5a0*/  IADD3 R168, P4, R168, R94.reuse, RZ ;  /* 0x0000005ea8a87210 */ /* 0x080fe20007f9e0ff */
[C---:B------:R-:W-:Y:S01]  /*1b5b0*/  IMAD R102, R0.reuse, 0x158, RZ ;  /* 0x0000015800667824 */ /* 0x040fe200078e02ff */
[----:B------:R-:W-:Y:S01]  /*1b5c0*/  LEA.HI.X.SX32 R173, R167, R95, 0x2, P6 ;  /* 0x0000005fa7ad7211 */ /* 0x000fe200030f16ff */
[----:B------:R-:W-:Y:S01]  /*1b5d0*/  IMAD R99, R0, 0x5a, RZ ;  /* 0x0000005a00637824 */ /* 0x000fe200078e02ff */
[----:B------:R-:W-:Y:S01]  /*1b5e0*/  IADD3 R166, P6, R166, R94, RZ ;  /* 0x0000005ea6a67210 */ /* 0x000fe20007fde0ff */
[C---:B------:R-:W-:Y:S02]  /*1b5f0*/  IMAD R100, R0.reuse, 0x148, RZ ;  /* 0x0000014800647824 */ /* 0x040fe400078e02ff */
[C---:B------:R-:W-:Y:S02]  /*1b600*/  IMAD R97, R0.reuse, 0x56, RZ ;  /* 0x0000005600617824 */ /* 0x040fe400078e02ff */
[C---:B------:R-:W-:Y:S01]  /*1b610*/  IMAD R98, R0.reuse, 0x138, RZ ;  /* 0x0000013800627824 */ /* 0x040fe200078e02ff */
[----:B-1----:R-:W4:Y:S01]  /*1b620*/  LDL.LU.64 R182, [R1+0x2de0] ;  /* 0x002de00001b67983 */ /* 0x002f220000300a00 */
[----:B------:R-:W-:-:S02]  /*1b630*/  IMAD R93, R0, 0x52, RZ ;  /* 0x00000052005d7824 */ /* 0x000fc400078e02ff */
[C---:B------:R-:W-:Y:S01]  /*1b640*/  IMAD R96, R0.reuse, 0x128, RZ ;  /* 0x0000012800607824 */ /* 0x040fe200078e02ff */
[----:B------:R1:W-:Y:S01]  /*1b650*/  STL.64 [R1+0x1020], R180 ;  /* 0x001020b401007387 */ /* 0x0003e20000100a00 */
[-C--:B------:R-:W-:Y:S01]  /*1b660*/  LEA.HI.X.SX32 R171, R165, R95.reuse, 0x2, P0 ;  /* 0x0000005fa5ab7211 */ /* 0x080fe200000f16ff */
[----:B------:R-:W-:Y:S01]  /*1b670*/  IMAD R91, R0, 0x4e, RZ ;  /* 0x0000004e005b7824 */ /* 0x000fe200078e02ff */
[----:B------:R-:W-:Y:S01]  /*1b680*/  IADD3 R164, P0, R164, R94, RZ ;  /* 0x0000005ea4a47210 */ /* 0x000fe20007f1e0ff */
[C---:B------:R-:W-:Y:S01]  /*1b690*/  IMAD R92, R0.reuse, 0x118, RZ ;  /* 0x00000118005c7824 */ /* 0x040fe200078e02ff */
[----:B------:R-:W-:Y:S01]  /*1b6a0*/  LEA.HI.X.SX32 R169, R163, R95, 0x2, P4 ;  /* 0x0000005fa3a97211 */ /* 0x000fe200020f16ff */
[C---:B------:R-:W-:Y:S02]  /*1b6b0*/  IMAD R89, R0.reuse, 0x4a, RZ ;  /* 0x0000004a00597824 */ /* 0x040fe400078e02ff */
[C---:B------:R-:W-:Y:S02]  /*1b6c0*/  IMAD R90, R0.reuse, 0x108, RZ ;  /* 0x00000108005a7824 */ /* 0x040fe400078e02ff */
[C---:B------:R-:W-:Y:S01]  /*1b6d0*/  IMAD R87, R0.reuse, 0x46, RZ ;  /* 0x0000004600577824 */ /* 0x040fe200078e02ff */
[----:B-1----:R-:W2:Y:S01]  /*1b6e0*/  LDL.LU.64 R180, [R1+0x2dd8] ;  /* 0x002dd80001b47983 */ /* 0x002ea20000300a00 */
[----:B------:R-:W-:-:S02]  /*1b6f0*/  IMAD R88, R0, 0xf8, RZ ;  /* 0x000000f800587824 */ /* 0x000fc400078e02ff */
[----:B------:R-:W-:Y:S01]  /*1b700*/  IMAD R85, R0, 0x42, RZ ;  /* 0x0000004200557824 */ /* 0x000fe200078e02ff */
[----:B------:R1:W-:Y:S01]  /*1b710*/  STL.64 [R1+0x1018], R178 ;  /* 0x001018b201007387 */ /* 0x0003e20000100a00 */
[----:B------:R-:W-:Y:S01]  /*1b720*/  IADD3 R162, P4, R162, R94, RZ ;  /* 0x0000005ea2a27210 */ /* 0x000fe20007f9e0ff */
[C---:B------:R-:W-:Y:S01]  /*1b730*/  IMAD R86, R0.reuse, 0xe8, RZ ;  /* 0x000000e800567824 */ /* 0x040fe200078e02ff */
[----:B------:R-:W-:Y:S01]  /*1b740*/  LEA.HI.X.SX32 R167, R161, R95, 0x2, P6 ;  /* 0x0000005fa1a77211 */ /* 0x000fe200030f16ff */
[C---:B------:R-:W-:Y:S02]  /*1b750*/  IMAD R83, R0.reuse, 0x3e, RZ ;  /* 0x0000003e00537824 */ /* 0x040fe400078e02ff */
        /* <DEDUP_REMOVED lines=43> */
[C---:B------:R-:W-:Y:S02]  /*1ba10*/  IMAD.SHL.U32 R55, R0.reuse, 0x2, RZ ;  /* 0x0000000200377824 */ /* 0x040fe400078e00ff */
        /* <DEDUP_REMOVED lines=84> */
[-C--:B------:R-:W-:Y:S02]  /*1bf60*/  IADD3 R138, P4, R138, R94.reuse, RZ ;  /* 0x0000005e8a8a7210 */ /* 0x080fe40007f9e0ff */
[----:B------:R-:W-:Y:S01]  /*1bf70*/  LEA.HI.X.SX32 R143, R137, R95, 0x2, P6 ;  /* 0x0000005f898f7211 */ /* 0x000fe200030f16ff */
[----:B-1----:R-:W2:Y:S04]  /*1bf80*/  LDL.LU.64 R154, [R1+0x2d70] ;  /* 0x002d7000019a7983 */ /* 0x002ea80000300a00 */
[----:B------:R1:W-:Y:S01]  /*1bf90*/  STL.64 [R1+0xfa8], R152 ;  /* 0x000fa89801007387 */ /* 0x0003e20000100a00 */
[----:B------:R-:W-:-:S02]  /*1bfa0*/  IADD3 R136, P6, R136, R94, RZ ;  /* 0x0000005e88887210 */ /* 0x000fc40007fde0ff */
[-C--:B------:R-:W-:Y:S01]  /*1bfb0*/  LEA.HI.X.SX32 R141, R135, R95.reuse, 0x2, P0 ;  /* 0x0000005f878d7211 */ /* 0x080fe200000f16ff */
[----:B-1----:R-:W2:Y:S04]  /*1bfc0*/  LDL.LU.64 R152, [R1+0x2d68] ;  /* 0x002d680001987983 */ /* 0x002ea80000300a00 */
        /* <DEDUP_REMOVED lines=135> */
[----:B------:R-:W-:Y:S01]  /*1c840*/  IMAD R61, R0, 0xe, RZ ;  /* 0x0000000e003d7824 */ /* 0x000fe200078e02ff */
[----:B-1----:R-:W2:Y:S04]  /*1c850*/  LDL.LU.64 R82, [R1+0x2c58] ;  /* 0x002c580001527983 */ /* 0x002ea80000300a00 */
[----:B------:R1:W-:Y:S01]  /*1c860*/  STL.64 [R1+0xe88], R80 ;  /* 0x000e885001007387 */ /* 0x0003e20000100a00 */
[----:B------:R-:W-:Y:S02]  /*1c870*/  IADD3 R60, P4, R60, R94, RZ ;  /* 0x0000005e3c3c7210 */ /* 0x000fe40007f9e0ff */
[-C--:B------:R-:W-:Y:S01]  /*1c880*/  LEA.HI.X.SX32 R69, R65, R95.reuse, 0x2, P6 ;  /* 0x0000005f41457211 */ /* 0x080fe200030f16ff */
[----:B-1----:R-:W2:Y:S04]  /*1c890*/  LDL.LU.64 R80, [R1+0x2c50] ;  /* 0x002c500001507983 */ /* 0x002ea80000300a00 */
[----:B------:R1:W-:Y:S01]  /*1c8a0*/  STL.64 [R1+0xe80], R78 ;  /* 0x000e804e01007387 */ /* 0x0003e20000100a00 */
[----:B------:R-:W-:-:S02]  /*1c8b0*/  LEA.HI.X.SX32 R67, R63, R95, 0x2, P0 ;  /* 0x0000005f3f437211 */ /* 0x000fc400000f16ff */
[----:B------:R-:W-:Y:S01]  /*1c8c0*/  LEA.HI.X.SX32 R61, R61, R95, 0x2, P4 ;  /* 0x0000005f3d3d7211 */ /* 0x000fe200020f16ff */
[----:B-1----:R-:W2:Y:S04]  /*1c8d0*/  LDL.LU.64 R78, [R1+0x2c48] ;  /* 0x002c4800014e7983 */ /* 0x002ea80000300a00 */
[----:B------:R1:W-:Y:S01]  /*1c8e0*/  STL.64 [R1+0xe78], R76 ;  /* 0x000e784c01007387 */ /* 0x0003e20000100a00 */
[----:B------:R-:W-:-:S03]  /*1c8f0*/  IADD3 R64, P6, R64, R94, RZ ;  /* 0x0000005e40407210 */ /* 0x000fc60007fde0ff */
[----:B-1----:R-:W2:Y:S04]  /*1c900*/  LDL.LU.64 R76, [R1+0x2c40] ;  /* 0x002c4000014c7983 */ /* 0x002ea80000300a00 */
[----:B------:R1:W-:Y:S01]  /*1c910*/  STL.64 [R1+0xe70], R74 ;  /* 0x000e704a01007387 */ /* 0x0003e20000100a00 */
[----:B------:R-:W-:-:S03]  /*1c920*/  IADD3 R62, P0, R62, R94, RZ ;  /* 0x0000005e3e3e7210 */ /* 0x000fc60007f1e0ff */
[----:B-1----:R-:W2:Y:S04]  /*1c930*/  LDL.LU.64 R74, [R1+0x2c38] ;  /* 0x002c3800014a7983 */ /* 0x002ea80000300a00 */
[----:B------:R1:W-:Y:S01]  /*1c940*/  STL.64 [R1+0xe68], R72 ;  /* 0x000e684801007387 */ /* 0x0003e20000100a00 */
[----:B------:R-:W-:-:S03]  /*1c950*/  LEA.HI.X.SX32 R65, R59, R95, 0x2, P6 ;  /* 0x0000005f3b417211 */ /* 0x000fc600030f16ff */
[----:B-1----:R-:W2:Y:S04]  /*1c960*/  LDL.LU.64 R72, [R1+0x2c30] ;  /* 0x002c300001487983 */ /* 0x002ea80000300a00 */
[----:B------:R1:W-:Y:S01]  /*1c970*/  STL.64 [R1+0xe60], R70 ;  /* 0x000e604601007387 */ /* 0x0003e20000100a00 */
[-C--:B------:R-:W-:Y:S02]  /*1c980*/  IADD3 R58, P6, R58, R94.reuse, RZ ;  /* 0x0000005e3a3a7210 */ /* 0x080fe40007fde0ff */
[----:B------:R-:W-:Y:S01]  /*1c990*/  LEA.HI.X.SX32 R63, R57, R95, 0x2, P0 ;  /* 0x0000005f393f7211 */ /* 0x000fe200000f16ff */
        /* <DEDUP_REMOVED lines=8> */
[----:B------:R-:W-:-:S03]  /*1ca20*/  IADD3 R52, P6, R52, R94, RZ ;  /* 0x0000005e34347210 */ /* 0x000fc60007fde0ff */
[----:B------:R3:W-:Y:S01]  /*1ca30*/  STL.64 [R1+0xe40], R64 ;  /* 0x000e404001007387 */ /* 0x0007e20000100a00 */
[----:B-1----:R-:W-:-:S04]  /*1ca40*/  LEA R60, P4, R0, R94, 0x3 ;  /* 0x0000005e003c7211 */ /* 0x002fc800078818ff */
[-C--:B------:R-:W-:Y:S01]  /*1ca50*/  LEA.HI.X.SX32 R61, R55, R95.reuse, 0x2, P4 ;  /* 0x0000005f373d7211 */ /* 0x080fe200020f16ff */
[----:B---3--:R-:W3:Y:S01]  /*1ca60*/  LDL.LU.64 R64, [R1+0x2c10] ;  /* 0x002c100001407983 */ /* 0x008ee20000300a00 */
[-C--:B------:R-:W-:Y:S02]  /*1ca70*/  IADD3 R54, P4, R54, R94.reuse, RZ ;  /* 0x0000005e36367210 */ /* 0x080fe40007f9e0ff */
[-C--:B------:R-:W-:Y:S01]  /*1ca80*/  LEA.HI.X.SX32 R57, R51, R95.reuse, 0x2, P0 ;  /* 0x0000005f33397211 */ /* 0x080fe200000f16ff */
[----:B------:R1:W-:Y:S01]  /*1ca90*/  STL.64 [R1+0xe38], R62 ;  /* 0x000e383e01007387 */ /* 0x0003e20000100a00 */
[-C--:B------:R-:W-:Y:S02]  /*1caa0*/  IADD3 R50, P0, R50, R94.reuse, RZ ;  /* 0x0000005e32327210 */ /* 0x080fe40007f1e0ff */
[----:B------:R-:W-:Y:S02]  /*1cab0*/  LEA.HI.X.SX32 R55, R49, R95, 0x2, P4 ;  /* 0x0000005f31377211 */ /* 0x000fe400020f16ff */
[----:B------:R-:W-:-:S02]  /*1cac0*/  IADD3 R48, P4, R48, R94, RZ ;  /* 0x0000005e30307210 */ /* 0x000fc40007f9e0ff */
[-C--:B------:R-:W-:Y:S01]  /*1cad0*/  LEA.HI.X.SX32 R53, R47, R95.reuse, 0x2, P6 ;  /* 0x0000005f2f357211 */ /* 0x080fe200030f16ff */
[----:B-1----:R-:W2:Y:S04]  /*1cae0*/  LDL.LU.64 R62, [R1+0x2c08] ;  /* 0x002c0800013e7983 */ /* 0x002ea80000300a00 */
[----:B------:R1:W-:Y:S01]  /*1caf0*/  STL.64 [R1+0xe30], R60 ;  /* 0x000e303c01007387 */ /* 0x0003e20000100a00 */
[-C--:B------:R-:W-:Y:S02]  /*1cb00*/  IADD3 R46, P6, R46, R94.reuse, RZ ;  /* 0x0000005e2e2e7210 */ /* 0x080fe40007fde0ff */
[-C--:B------:R-:W-:Y:S02]  /*1cb10*/  LEA.HI.X.SX32 R51, R45, R95.reuse, 0x2, P0 ;  /* 0x0000005f2d337211 */ /* 0x080fe400000f16ff */
[----:B------:R-:W-:Y:S01]  /*1cb20*/  IADD3 R44, P0, R44, R94, RZ ;  /* 0x0000005e2c2c7210 */ /* 0x000fe20007f1e0ff */
[----:B-1----:R-:W2:Y:S04]  /*1cb30*/  LDL.LU.64 R60, [R1+0x2c00] ;  /* 0x002c0000013c7983 */ /* 0x002ea80000300a00 */
[----:B------:R1:W-:Y:S01]  /*1cb40*/  STL.64 [R1+0xe28], R58 ;  /* 0x000e283a01007387 */ /* 0x0003e20000100a00 */
[----:B------:R-:W-:-:S02]  /*1cb50*/  LEA.HI.X.SX32 R49, R43, R95, 0x2, P4 ;  /* 0x0000005f2b317211 */ /* 0x000fc400020f16ff */
[-C--:B------:R-:W-:Y:S02]  /*1cb60*/  IADD3 R42, P4, R42, R94.reuse, RZ ;  /* 0x0000005e2a2a7210 */ /* 0x080fe40007f9e0ff */
        /* <DEDUP_REMOVED lines=34> */
[----:B------:R1:W-:Y:S04]  /*1cd90*/  STL.64 [R1+0xde0], R40 ;  /* 0x000de02801007387 */ /* 0x0003e80000100a00 */
        /* <DEDUP_REMOVED lines=9> */
[----:B------:R1:W-:Y:S01]  /*1ce30*/  STL.64 [R1+0xdb8], R30 ;  /* 0x000db81e01007387 */ /* 0x0003e20000100a00 */
[----:B------:R-:W-:-:S03]  /*1ce40*/  IADD3 R28, P4, R28, R94, RZ ;  /* 0x0000005e1c1c7210 */ /* 0x000fc60007f9e0ff */
[----:B-1----:R-:W2:Y:S04]  /*1ce50*/  LDL.LU.64 R30, [R1+0x2b88] ;  /* 0x002b8800011e7983 */ /* 0x002ea80000300a00 */
[----:B------:R1:W-:Y:S02]  /*1ce60*/  STL.64 [R1+0xdb0], R22 ;  /* 0x000db01601007387 */ /* 0x0003e40000100a00 */
[----:B-1----:R-:W-:-:S04]  /*1ce70*/  IADD3 R22, P6, R4, R94, RZ ;  /* 0x0000005e04167210 */ /* 0x002fc80007fde0ff */
[----:B------:R-:W-:-:S05]  /*1ce80*/  LEA.HI.X.SX32 R23, R25, R95, 0x2, P6 ;  /* 0x0000005f19177211 */ /* 0x000fca00030f16ff */
[----:B------:R1:W-:Y:S01]  /*1ce90*/  STL.64 [R1+0xda0], R22 ;  /* 0x000da01601007387 */ /* 0x0003e20000100a00 */
[----:B------:R-:W-:Y:S02]  /*1cea0*/  LEA.HI.X.SX32 R29, R27, R95, 0x2, P4 ;  /* 0x0000005f1b1d7211 */ /* 0x000fe400020f16ff */
[-C--:B------:R-:W-:Y:S02]  /*1ceb0*/  IADD3 R26, P4, R26, R94.reuse, RZ ;  /* 0x0000005e1a1a7210 */ /* 0x080fe40007f9e0ff */
[----:B------:R-:W-:Y:S02]  /*1cec0*/  ISETP.GT.U32.AND P0, PT, R251, R249, PT ;  /* 0x000000f9fb00720c */ /* 0x000fe40003f04070 */
[----:B-1----:R-:W-:-:S04]  /*1ced0*/  IADD3 R22, P6, R21, R94, RZ ;  /* 0x0000005e15167210 */ /* 0x002fc80007fde0ff */
[-C--:B------:R-:W-:Y:S01]  /*1cee0*/  LEA.HI.X.SX32 R23, R24, R95.reuse, 0x2, P6 ;  /* 0x0000005f18177211 */ /* 0x080fe200030f16ff */
[----:B------:R-:W-:Y:S01]  /*1cef0*/  STL.64 [R1+0xda8], R28 ;  /* 0x000da81c01007387 */ /* 0x000fe20000100a00 */
[-C--:B------:R-:W-:Y:S02]  /*1cf00*/  LEA.HI.X.SX32 R27, R17, R95.reuse, 0x2, P4 ;  /* 0x0000005f111b7211 */ /* 0x080fe400020f16ff */
[-C--:B------:R-:W-:Y:S01]  /*1cf10*/  IADD3 R16, P4, R16, R94.reuse, RZ ;  /* 0x0000005e10107210 */ /* 0x080fe20007f9e0ff */
[----:B------:R1:W-:Y:S03]  /*1cf20*/  STL.64 [R1+0xd90], R22 ;  /* 0x000d901601007387 */ /* 0x0003e60000100a00 */
[----:B------:R-:W-:Y:S01]  /*1cf30*/  LEA.HI.X.SX32 R17, R18, R95, 0x2, P4 ;  /* 0x0000005f12117211 */ /* 0x000fe200020f16ff */
[----:B------:R-:W-:Y:S01]  /*1cf40*/  STL.64 [R1+0xd98], R26 ;  /* 0x000d981a01007387 */ /* 0x000fe20000100a00 */
[----:B-1----:R-:W-:-:S04]  /*1cf50*/  IADD3 R22, P6, R20, R94, RZ ;  /* 0x0000005e14167210 */ /* 0x002fc80007fde0ff */
[-C--:B------:R-:W-:Y:S02]  /*1cf60*/  LEA.HI.X.SX32 R23, R11, R95.reuse, 0x2, P6 ;  /* 0x0000005f0b177211 */ /* 0x080fe400030f16ff */
[-C--:B------:R-:W-:Y:S01]  /*1cf70*/  IADD3 R10, P6, R10, R94.reuse, RZ ;  /* 0x0000005e0a0a7210 */ /* 0x080fe20007fde0ff */
[----:B------:R-:W-:Y:S01]  /*1cf80*/  @!P0 IMAD.IADD R249, R249, 0x1, -R251 ;  /* 0x00000001f9f98824 */ /* 0x000fe200078e0afb */
[----:B------:R1:W-:Y:S02]  /*1cf90*/  STL.64 [R1+0xd88], R16 ;  /* 0x000d881001007387 */ /* 0x0003e40000100a00 */
[----:B------:R-:W-:Y:S02]  /*1cfa0*/  LEA.HI.X.SX32 R11, R14, R95, 0x2, P6 ;  /* 0x0000005f0e0b7211 */ /* 0x000fe400030f16ff */
[----:B------:R-:W-:Y:S01]  /*1cfb0*/  STL.64 [R1+0xd80], R22 ;  /* 0x000d801601007387 */ /* 0x000fe20000100a00 */
[----:B------:R-:W-:Y:S01]  /*1cfc0*/  IMAD R4, R0, 0x44, RZ ;  /* 0x0000004400047824 */ /* 0x000fe200078e02ff */
[----:B-1----:R-:W-:-:S02]  /*1cfd0*/  IADD3 R16, P0, R15, R94, RZ ;  /* 0x0000005e0f107210 */ /* 0x002fc40007f1e0ff */
[----:B------:R1:W-:Y:S02]  /*1cfe0*/  STL.64 [R1+0xd70], R10 ;  /* 0x000d700a01007387 */ /* 0x0003e40000100a00 */
[----:B------:R-:W-:Y:S02]  /*1cff0*/  LEA.HI.X.SX32 R17, R13, R95, 0x2, P0 ;  /* 0x0000005f0d117211 */ /* 0x000fe400000f16ff */
[----:B------:R-:W-:-:S04]  /*1d000*/  IADD3 R12, P0, R12, R94, RZ ;  /* 0x0000005e0c0c7210 */ /* 0x000fc80007f1e0ff */
[-C--:B------:R-:W-:Y:S02]  /*1d010*/  LEA.HI.X.SX32 R13, R9, R95.reuse, 0x2, P0 ;  /* 0x0000005f090d7211 */ /* 0x080fe400000f16ff */
[-C--:B-1----:R-:W-:Y:S02]  /*1d020*/  IADD3 R10, P6, R2, R94.reuse, RZ ;  /* 0x0000005e020a7210 */ /* 0x082fe40007fde0ff */
[-C--:B------:R-:W-:Y:S02]  /*1d030*/  IADD3 R8, P0, R8, R94.reuse, RZ ;  /* 0x0000005e08087210 */ /* 0x080fe40007f1e0ff */
[-C--:B------:R-:W-:Y:S02]  /*1d040*/  LEA.HI.X.SX32 R11, R5, R95.reuse, 0x2, P6 ;  /* 0x0000005f050b7211 */ /* 0x080fe400030f16ff */
[----:B------:R-:W-:Y:S02]  /*1d050*/  IADD3 R4, P6, R4, R94, RZ ;  /* 0x0000005e04047210 */ /* 0x000fe40007fde0ff */
[-C--:B------:R-:W-:Y:S01]  /*1d060*/  LEA.HI.X.SX32 R9, R7, R95.reuse, 0x2, P0 ;  /* 0x0000005f07097211 */ /* 0x080fe200000f16ff */
[----:B------:R1:W-:Y:S01]  /*1d070*/  STL.64 [R1+0xd78], R16 ;  /* 0x000d781001007387 */ /* 0x0003e20000100a00 */
[----:B------:R-:W-:-:S03]  /*1d080*/  LEA.HI.X.SX32 R5, R3, R95, 0x2, P6 ;  /* 0x0000005f03057211 */ /* 0x000fc600030f16ff */
[----:B------:R1:W-:Y:S04]  /*1d090*/  STL.64 [R1+0xd68], R12 ;  /* 0x000d680c01007387 */ /* 0x0003e80000100a00 */
[----:B------:R1:W-:Y:S04]  /*1d0a0*/  STL.64 [R1+0xd60], R10 ;  /* 0x000d600a01007387 */ /* 0x0003e80000100a00 */
[----:B------:R1:W-:Y:S04]  /*1d0b0*/  STL.64 [R1+0xd58], R8 ;  /* 0x000d580801007387 */ /* 0x0003e80000100a00 */
[----:B------:R3:W-:Y:S04]  /*1d0c0*/  STL.64 [R1+0xd50], R4 ;  /* 0x000d500401007387 */ /* 0x0007e80000100a00 */
[----:B------:R-:W2:Y:S04]  /*1d0d0*/  LDL.LU R18, [R1+0xd8] ;  /* 0x0000d80001127983 */ /* 0x000ea80000300800 */
[----:B-1----:R-:W4:Y:S04]  /*1d0e0*/  LDL.LU R17, [R1+0xc4] ;  /* 0x0000c40001117983 */ /* 0x002f280000300800 */
[----:B------:R-:W4:Y:S04]  /*1d0f0*/  LDL.LU R16, [R1+0xc0] ;  /* 0x0000c00001107983 */ /* 0x000f280000300800 */
[----:B------:R-:W4:Y:S04]  /*1d100*/  LDL.LU R15, [R1+0xbc] ;  /* 0x0000bc00010f7983 */ /* 0x000f280000300800 */
[----:B------:R-:W4:Y:S04]  /*1d110*/  LDL.LU R14, [R1+0xb8] ;  /* 0x0000b800010e7983 */ /* 0x000f280000300800 */
[----:B------:R-:W4:Y:S04]  /*1d120*/  LDL.LU R13, [R1+0xb4] ;  /* 0x0000b400010d7983 */ /* 0x000f280000300800 */
[----:B------:R-:W4:Y:S01]  /*1d130*/  LDL.LU R12, [R1+0xb0] ;  /* 0x0000b000010c7983 */ /* 0x000f220000300800 */
[----:B------:R-:W-:-:S03]  /*1d140*/  IMAD R2, R0, 0x34, RZ ;  /* 0x0000003400027824 */ /* 0x000fc600078e02ff */
[----:B------:R-:W4:Y:S01]  /*1d150*/  LDL.LU R11, [R1+0xac] ;  /* 0x0000ac00010b7983 */ /* 0x000f220000300800 */
[----:B------:R-:W-:-:S03]  /*1d160*/  ISETP.GE.AND P0, PT, R6, RZ, PT ;  /* 0x000000ff0600720c */ /* 0x000fc60003f06270 */
[----:B------:R-:W4:Y:S04]  /*1d170*/  LDL.LU R10, [R1+0xa8] ;  /* 0x0000a800010a7983 */ /* 0x000f280000300800 */
[----:B------:R-:W4:Y:S04]  /*1d180*/  LDL.LU R9, [R1+0xa4] ;  /* 0x0000a40001097983 */ /* 0x000f280000300800 */
[----:B------:R-:W4:Y:S04]  /*1d190*/  LDL.LU R8, [R1+0xa0] ;  /* 0x0000a00001087983 */ /* 0x000f280000300800 */
[----:B------:R-:W4:Y:S01]  /*1d1a0*/  LDL.LU R7, [R1+0x9c] ;  /* 0x00009c0001077983 */ /* 0x000f220000300800 */
[----:B------:R-:W-:-:S03]  /*1d1b0*/  IADD3 R24, P6, R2, R94, RZ ;  /* 0x0000005e02187210 */ /* 0x000fc60007fde0ff */
[----:B------:R-:W4:Y:S01]  /*1d1c0*/  LDL.LU R6, [R1+0x98] ;  /* 0x0000980001067983 */ /* 0x000f220000300800 */
[----:B------:R-:W-:-:S03]  /*1d1d0*/  IMAD R21, R0, 0xd, RZ ;  /* 0x0000000d00157824 */ /* 0x000fc600078e02ff */
[----:B---3--:R-:W3:Y:S01]  /*1d1e0*/  LDL.LU R5, [R1+0x94] ;  /* 0x0000940001057983 */ /* 0x008ee20000300800 */
[----:B------:R-:W-:-:S03]  /*1d1f0*/  IMAD R20, R0, 0x24, RZ ;  /* 0x0000002400147824 */ /* 0x000fc600078e02ff */
[----:B------:R-:W3:Y:S01]  /*1d200*/  LDL.LU R4, [R1+0x90] ;  /* 0x0000900001047983 */ /* 0x000ee20000300800 */
[----:B------:R-:W-:-:S03]  /*1d210*/  IMAD R22, R0, 0x9, RZ ;  /* 0x0000000900167824 */ /* 0x000fc600078e02ff */
[----:B------:R-:W3:Y:S04]  /*1d220*/  LDL.LU R3, [R1+0x8c] ;  /* 0x00008c0001037983 */ /* 0x000ee80000300800 */
[----:B------:R-:W3:Y:S04]  /*1d230*/  LDL.LU R2, [R1+0x88] ;  /* 0x0000880001027983 */ /* 0x000ee80000300800 */
[----:B------:R-:W3:Y:S04]  /*1d240*/  LDL.LU R0, [R1+0x84] ;  /* 0x0000840001007983 */ /* 0x000ee80000300800 */
[----:B------:R-:W3:Y:S04]  /*1d250*/  LDL.LU R250, [R1+0x80] ;  /* 0x0000800001fa7983 */ /* 0x000ee80000300800 */
[----:B------:R-:W3:Y:S01]  /*1d260*/  LDL.LU R252, [R1+0x7c] ;  /* 0x00007c0001fc7983 */ /* 0x000ee20000300800 */
[----:B------:R-:W-:-:S02]  /*1d270*/  ISETP.GT.U32.AND P4, PT, R251, R249, PT ;  /* 0x000000f9fb00720c */ /* 0x000fc40003f84070 */
[----:B------:R-:W-:Y:S02]  /*1d280*/  LEA.HI.X.SX32 R25, R21, R95, 0x2, P6 ;  /* 0x0000005f15197211 */ /* 0x000fe400030f16ff */
[----:B------:R-:W-:-:S04]  /*1d290*/  IADD3 R20, P6, R20, R94, RZ ;  /* 0x0000005e14147210 */ /* 0x000fc80007fde0ff */
[----:B------:R-:W-:-:S05]  /*1d2a0*/  LEA.HI.X.SX32 R21, R22, R95, 0x2, P6 ;  /* 0x0000005f16157211 */ /* 0x000fca00030f16ff */
[----:B------:R-:W-:Y:S01]  /*1d2b0*/  @!P4 IMAD.IADD R249, R249, 0x1, -R251 ;  /* 0x00000001f9f9c824 */ /* 0x000fe200078e0afb */
[C---:B------:R-:W-:Y:S02]  /*1d2c0*/  IADD3 R251, R19.reuse, -0x5, RZ ;  /* 0xfffffffb13fb7810 */ /* 0x040fe40007ffe0ff */
[----:B------:R-:W-:Y:S02]  /*1d2d0*/  IADD3 R19, R19, -0x9, RZ ;  /* 0xfffffff713137810 */ /* 0x000fe40007ffe0ff */
[----:B------:R-:W-:Y:S02]  /*1d2e0*/  ISETP.GE.U32.AND P4, PT, R251, 0x7fffff7c, PT ;  /* 0x7fffff7cfb00780c */ /* 0x000fe40003f86070 */
[----:B------:R-:W-:Y:S02]  /*1d2f0*/  ISETP.NE.AND P6, PT, RZ, c[0x0][0x17c], PT ;  /* 0x00005f00ff007a0c */ /* 0x000fe40003fc5270 */
[----:B------:R-:W-:Y:S01]  /*1d300*/  LOP3.LUT R251, RZ, c[0x0][0x17c], RZ, 0x33, !PT ;  /* 0x00005f00fffb7a12 */ /* 0x000fe200078e33ff */
[----:B------:R-:W-:Y:S01]  /*1d310*/  STL.64 [R1+0xd48], R24 ;  /* 0x000d481801007387 */ /* 0x000fe20000100a00 */
[----:B------:R-:W-:Y:S01]  /*1d320*/  @!P0 IMAD.MOV R249, RZ, RZ, -R249 ;  /* 0x000000fffff98224 */ /* 0x000fe200078e0af9 */
[----:B------:R-:W-:-:S02]  /*1d330*/  ISETP.GE.U32.AND P0, PT, R19, 0x7fffff78, PT ;  /* 0x7fffff781300780c */ /* 0x000fc40003f06070 */
[----:B------:R2:W-:Y:S02]  /*1d340*/  STL.64 [R1+0xd40], R20 ;  /* 0x000d401401007387 */ /* 0x0005e40000100a00 */
[C---:B--2---:R-:W-:Y:S02]  /*1d350*/  SEL R20, R251.reuse, R18, !P6 ;  /* 0x00000012fb147207 */ /* 0x044fe40007000000 */
[----:B----4-:R-:W-:-:S03]  /*1d360*/  SEL R19, R251, R17, !P6 ;  /* 0x00000011fb137207 */ /* 0x010fc60007000000 */
[----:B------:R1:W-:Y:S01]  /*1d370*/  STL [R1+0x5ec], R20 ;  /* 0x0005ec1401007387 */ /* 0x0003e20000100800 */
[----:B------:R-:W-:-:S03]  /*1d380*/  SEL R18, R251, R16, !P6 ;  /* 0x00000010fb127207 */ /* 0x000fc60007000000 */
        /* <DEDUP_REMOVED lines=21> */
[----:B---3--:R-:W-:-:S03]  /*1d4e0*/  SEL R7, R251, R5, !P6 ;  /* 0x00000005fb077207 */ /* 0x008fc60007000000 */
        /* <DEDUP_REMOVED lines=12> */
[----:B------:R-:W3:Y:S04]  /*1d5b0*/  LDL.LU R29, [R1+0x78] ;  /* 0x00007800011d7983 */ /* 0x000ee80000300800 */
[----:B------:R1:W-:Y:S04]  /*1d5c0*/  STL [R1+0x6e4], R2 ;  /* 0x0006e40201007387 */ /* 0x0003e80000100800 */
[----:B------:R-:W3:Y:S04]  /*1d5d0*/  LDL.LU R28, [R1+0x74] ;  /* 0x00007400011c7983 */ /* 0x000ee80000300800 */
[----:B------:R1:W-:Y:S04]  /*1d5e0*/  STL [R1+0x6e0], R0 ;  /* 0x0006e00001007387 */ /* 0x0003e80000100800 */
[----:B------:R-:W3:Y:S04]  /*1d5f0*/  LDL.LU R27, [R1+0x70] ;  /* 0x00007000011b7983 */ /* 0x000ee80000300800 */
[----:B------:R-:W3:Y:S04]  /*1d600*/  LDL.LU R26, [R1+0x6c] ;  /* 0x00006c00011a7983 */ /* 0x000ee80000300800 */
[----:B------:R-:W3:Y:S04]  /*1d610*/  LDL.LU R25, [R1+0x68] ;  /* 0x0000680001197983 */ /* 0x000ee80000300800 */
[----:B------:R-:W3:Y:S04]  /*1d620*/  LDL.LU R24, [R1+0x64] ;  /* 0x0000640001187983 */ /* 0x000ee80000300800 */
[----:B------:R-:W3:Y:S04]  /*1d630*/  LDL.LU R23, [R1+0x60] ;  /* 0x0000600001177983 */ /* 0x000ee80000300800 */
[----:B------:R-:W3:Y:S04]  /*1d640*/  LDL.LU R22, [R1+0x5c] ;  /* 0x00005c0001167983 */ /* 0x000ee80000300800 */
[----:B------:R-:W3:Y:S04]  /*1d650*/  LDL.LU R21, [R1+0x58] ;  /* 0x0000580001157983 */ /* 0x000ee80000300800 */
[----:B-1----:R-:W3:Y:S04]  /*1d660*/  LDL.LU R20, [R1+0x54] ;  /* 0x0000540001147983 */ /* 0x002ee80000300800 */
[----:B--2---:R-:W2:Y:S04]  /*1d670*/  LDL.LU R19, [R1+0x50] ;  /* 0x0000500001137983 */ /* 0x004ea80000300800 */
[----:B----4-:R-:W4:Y:S04]  /*1d680*/  LDL.LU R18, [R1+0x4c] ;  /* 0x00004c0001127983 */ /* 0x010f280000300800 */
[----:B------:R-:W2:Y:S04]  /*1d690*/  LDL.LU R17, [R1+0x48] ;  /* 0x0000480001117983 */ /* 0x000ea80000300800 */
[----:B------:R-:W2:Y:S04]  /*1d6a0*/  LDL.LU R16, [R1+0x44] ;  /* 0x0000440001107983 */ /* 0x000ea80000300800 */
[----:B------:R-:W4:Y:S04]  /*1d6b0*/  LDL.LU R15, [R1+0x40] ;  /* 0x00004000010f7983 */ /* 0x000f280000300800 */
        /* <DEDUP_REMOVED lines=15> */
[----:B------:R-:W4:Y:S01]  /*1d7b0*/  LDL.LU R252, [R1] ;  /* 0x0000000001fc7983 */ /* 0x000f220000300800 */
[----:B---3--:R-:W-:-:S05]  /*1d7c0*/  SEL R29, R251, R29, !P6 ;  /* 0x0000001dfb1d7207 */ /* 0x008fca0007000000 */
[----:B------:R1:W-:Y:S01]  /*1d7d0*/  STL [R1+0x6dc], R29 ;  /* 0x0006dc1d01007387 */ /* 0x0003e20000100800 */
[----:B------:R-:W-:-:S03]  /*1d7e0*/  SEL R28, R251, R28, !P6 ;  /* 0x0000001cfb1c7207 */ /* 0x000fc60007000000 */
[----:B-1----:R-:W3:Y:S01]  /*1d7f0*/  LDL.LU R29, [R1+0x2b84] ;  /* 0x002b8400011d7983 */ /* 0x002ee20000300800 */
[----:B------:R-:W-:-:S03]  /*1d800*/  SEL R27, R251, R27, !P6 ;  /* 0x0000001bfb1b7207 */ /* 0x000fc60007000000 */
[----:B------:R1:W-:Y:S01]  /*1d810*/  STL [R1+0x6d8], R28 ;  /* 0x0006d81c01007387 */ /* 0x0003e20000100800 */
[C---:B------:R-:W-:Y:S02]  /*1d820*/  SEL R26, R251.reuse, R26, !P6 ;  /* 0x0000001afb1a7207 */ /* 0x040fe40007000000 */
[C---:B------:R-:W-:Y:S01]  /*1d830*/  SEL R25, R251.reuse, R25, !P6 ;  /* 0x00000019fb197207 */ /* 0x040fe20007000000 */
[----:B-1----:R-:W3:Y:S01]  /*1d840*/  LDL.LU R28, [R1+0x2b80] ;  /* 0x002b8000011c7983 */ /* 0x002ee20000300800 */
[----:B------:R-:W-:-:S03]  /*1d850*/  SEL R24, R251, R24, !P6 ;  /* 0x00000018fb187207 */ /* 0x000fc60007000000 */
[----:B------:R1:W-:Y:S01]  /*1d860*/  STL [R1+0x6d4], R27 ;  /* 0x0006d41b01007387 */ /* 0x0003e20000100800 */
[C---:B------:R-:W-:Y:S02]  /*1d870*/  SEL R23, R251.reuse, R23, !P6 ;  /* 0x00000017fb177207 */ /* 0x040fe40007000000 */
[C---:B------:R-:W-:Y:S01]  /*1d880*/  SEL R22, R251.reuse, R22, !P6 ;  /* 0x00000016fb167207 */ /* 0x040fe20007000000 */
[----:B-1----:R-:W3:Y:S04]  /*1d890*/  LDL.LU R27, [R1+0x2b7c] ;  /* 0x002b7c00011b7983 */ /* 0x002ee80000300800 */
[----:B------:R1:W-:Y:S01]  /*1d8a0*/  STL [R1+0x6d0], R26 ;  /* 0x0006d01a01007387 */ /* 0x0003e20000100800 */
[C---:B------:R-:W-:Y:S02]  /*1d8b0*/  SEL R21, R251.reuse, R21, !P6 ;  /* 0x00000015fb157207 */ /* 0x040fe40007000000 */
[C---:B------:R-:W-:Y:S01]  /*1d8c0*/  SEL R20, R251.reuse, R20, !P6 ;  /* 0x00000014fb147207 */ /* 0x040fe20007000000 */
[----:B-1----:R-:W3:Y:S04]  /*1d8d0*/  LDL.LU R26, [R1+0x2b78] ;  /* 0x002b7800011a7983 */ /* 0x002ee80000300800 */
[----:B------:R1:W-:Y:S01]  /*1d8e0*/  STL [R1+0x600], R25 ;  /* 0x0006001901007387 */ /* 0x0003e20000100800 */
[----:B--2---:R-:W-:-:S03]  /*1d8f0*/  SEL R19, R251, R19, !P6 ;  /* 0x00000013fb137207 */ /* 0x004fc60007000000 */
[----:B-1----:R-:W2:Y:S04]  /*1d900*/  LDL.LU R25, [R1+0x2b74] ;  /* 0x002b740001197983 */ /* 0x002ea80000300800 */
[----:B------:R1:W-:Y:S01]  /*1d910*/  STL [R1+0x6cc], R24 ;  /* 0x0006cc1801007387 */ /* 0x0003e20000100800 */
[----:B----4-:R-:W-:-:S03]  /*1d920*/  SEL R18, R251, R18, !P6 ;  /* 0x00000012fb127207 */ /* 0x010fc60007000000 */
[----:B-1----:R-:W4:Y:S04]  /*1d930*/  LDL.LU R24, [R1+0x2b70] ;  /* 0x002b700001187983 */ /* 0x002f280000300800 */
[----:B------:R1:W-:Y:S01]  /*1d940*/  STL [R1+0x6c8], R23 ;  /* 0x0006c81701007387 */ /* 0x0003e20000100800 */
[----:B------:R-:W-:-:S03]  /*1d950*/  SEL R17, R251, R17, !P6 ;  /* 0x00000011fb117207 */ /* 0x000fc60007000000 */
[----:B-1----:R-:W2:Y:S04]  /*1d960*/  LDL.LU R23, [R1+0x2b6c] ;  /* 0x002b6c0001177983 */ /* 0x002ea80000300800 */
        /* <DEDUP_REMOVED lines=54> */
[----:B------:R1:W-:Y:S04]  /*1dcd0*/  STL [R1+0x684], R4 ;  /* 0x0006840401007387 */ /* 0x0003e80000100800 */
[----:B-1----:R-:W2:Y:S04]  /*1dce0*/  LDL.LU R4, [R1+0x2b20] ;  /* 0x002b200001047983 */ /* 0x002ea80000300800 */
[----:B------:R1:W-:Y:S04]  /*1dcf0*/  STL [R1+0x680], R3 ;  /* 0x0006800301007387 */ /* 0x0003e80000100800 */
[----:B-1----:R-:W2:Y:S04]  /*1dd00*/  LDL.LU R3, [R1+0x2b1c] ;  /* 0x002b1c0001037983 */ /* 0x002ea80000300800 */
[----:B------:R1:W-:Y:S04]  /*1dd10*/  STL [R1+0x67c], R2 ;  /* 0x00067c0201007387 */ /* 0x0003e80000100800 */
[----:B-1----:R-:W2:Y:S04]  /*1dd20*/  LDL.LU R2, [R1+0x2b18] ;  /* 0x002b180001027983 */ /* 0x002ea80000300800 */
[----:B------:R1:W-:Y:S04]  /*1dd30*/  STL [R1+0x5a4], R0 ;  /* 0x0005a40001007387 */ /* 0x0003e80000100800 */
[----:B-1----:R-:W3:Y:S04]  /*1dd40*/  LDL.LU R0, [R1+0x2b14] ;  /* 0x002b140001007983 */ /* 0x002ee80000300800 */
[----:B------:R1:W-:Y:S04]  /*1dd50*/  STL [R1+0x678], R250 ;  /* 0x000678fa01007387 */ /* 0x0003e80000100800 */
[----:B-1----:R-:W3:Y:S04]  /*1dd60*/  LDL.LU R250, [R1+0x2b10] ;  /* 0x002b100001fa7983 */ /* 0x002ee80000300800 */
[----:B------:R1:W-:Y:S04]  /*1dd70*/  STL [R1+0x674], R252 ;  /* 0x000674fc01007387 */ /* 0x0003e80000100800 */
[----:B-1----:R-:W3:Y:S01]  /*1dd80*/  LDL.LU R252, [R1+0x2b0c] ;  /* 0x002b0c0001fc7983 */ /* 0x002ee20000300800 */
[----:B--2---:R-:W-:-:S02]  /*1dd90*/  SEL R2, R251, R2, !P6 ;  /* 0x00000002fb027207 */ /* 0x004fc40007000000 */
[----:B---3--:R-:W-:-:S05]  /*1dda0*/  SEL R252, R251, R252, !P6 ;  /* 0x000000fcfbfc7207 */ /* 0x008fca0007000000 */
[----:B------:R1:W-:Y:S02]  /*1ddb0*/  STL [R1+0x670], R252 ;  /* 0x000670fc01007387 */ /* 0x0003e40000100800 */
[C---:B-1----:R-:W-:Y:S02]  /*1ddc0*/  SEL R252, R251.reuse, R250, !P6 ;  /* 0x000000fafbfc7207 */ /* 0x042fe40007000000 */
[C---:B------:R-:W-:Y:S02]  /*1ddd0*/  SEL R250, R251.reuse, R0, !P6 ;  /* 0x00000000fbfa7207 */ /* 0x040fe40007000000 */
[C---:B------:R-:W-:Y:S01]  /*1dde0*/  SEL R0, R251.reuse, R3, !P6 ;  /* 0x00000003fb007207 */ /* 0x040fe20007000000 */
[----:B------:R-:W-:Y:S01]  /*1ddf0*/  STL [R1+0x66c], R252 ;  /* 0x00066cfc01007387 */ /* 0x000fe20000100800 */
[----:B------:R-:W-:-:S03]  /*1de00*/  SEL R3, R251, R4, !P6 ;  /* 0x00000004fb037207 */ /* 0x000fc60007000000 */
[----:B------:R-:W-:Y:S04]  /*1de10*/  STL [R1+0x668], R250 ;  /* 0x000668fa01007387 */ /* 0x000fe80000100800 */
[----:B------:R1:W-:Y:S04]  /*1de20*/  STL [R1+0x664], R2 ;  /* 0x0006640201007387 */ /* 0x0003e80000100800 */
[----:B------:R2:W-:Y:S01]  /*1de30*/  STL [R1+0x660], R0 ;  /* 0x0006600001007387 */ /* 0x0005e20000100800 */
[----:B-1----:R-:W-:-:S03]  /*1de40*/  SEL R2, R251, R5, !P6 ;  /* 0x00000005fb027207 */ /* 0x002fc60007000000 */
[----:B------:R1:W-:Y:S01]  /*1de50*/  STL [R1+0x58c], R3 ;  /* 0x00058c0301007387 */ /* 0x0003e20000100800 */
[----:B--2---:R-:W-:-:S03]  /*1de60*/  SEL R0, R251, R6, !P6 ;  /* 0x00000006fb007207 */ /* 0x004fc60007000000 */
        /* <DEDUP_REMOVED lines=35> */
[----:B----4-:R-:W-:-:S03]  /*1e0a0*/  SEL R0, R251, R24, !P6 ;  /* 0x00000018fb007207 */ /* 0x010fc60007000000 */
        /* <DEDUP_REMOVED lines=174> */
[----:B--2---:R-:W2:Y:S04]  /*1eb90*/  LDL.LU R3, [R1+0x3b4] ;  /* 0x0003b40001037983 */ /* 0x004ea80000300800 */
[----:B------:R1:W-:Y:S04]  /*1eba0*/  STL [R1+0x490], R2 ;  /* 0x0004900201007387 */ /* 0x0003e80000100800 */
[----:B------:R3:W-:Y:S01]  /*1ebb0*/  STL [R1+0x488], R0 ;  /* 0x0004880001007387 */ /* 0x0007e20000100800 */
[C---:B-1----:R-:W-:Y:S02]  /*1ebc0*/  SEL R2, R251.reuse, R114, !P6 ;  /* 0x00000072fb027207 */ /* 0x042fe40007000000 */
[----:B---3--:R-:W-:-:S03]  /*1ebd0*/  SEL R0, R251, R115, !P6 ;  /* 0x00000073fb007207 */ /* 0x008fc60007000000 */
[----:B------:R1:W-:Y:S01]  /*1ebe0*/  STL [R1+0x484], R2 ;  /* 0x0004840201007387 */ /* 0x0003e20000100800 */
[C---:B------:R-:W-:Y:S02]  /*1ebf0*/  SEL R4, R251.reuse, R116, !P6 ;  /* 0x00000074fb047207 */ /* 0x040fe40007000000 */
[C---:B------:R-:W-:Y:S01]  /*1ec00*/  SEL R5, R251.reuse, R118, !P6 ;  /* 0x00000076fb057207 */ /* 0x040fe20007000000 */
[----:B-1----:R-:W3:Y:S04]  /*1ec10*/  LDL.LU R2, [R1+0x3d0] ;  /* 0x0003d00001027983 */ /* 0x002ee80000300800 */
[----:B------:R1:W-:Y:S04]  /*1ec20*/  STL [R1+0x480], R0 ;  /* 0x0004800001007387 */ /* 0x0003e80000100800 */
[----:B------:R4:W-:Y:S01]  /*1ec30*/  STL [R1+0x47c], R4 ;  /* 0x00047c0401007387 */ /* 0x0009e20000100800 */
[----:B-1----:R-:W-:-:S02]  /*1ec40*/  SEL R0, R251, R117, !P6 ;  /* 0x00000075fb007207 */ /* 0x002fc40007000000 */
[----:B----4-:R-:W-:-:S03]  /*1ec50*/  SEL R4, R251, R119, !P6 ;  /* 0x00000077fb047207 */ /* 0x010fc60007000000 */
[----:B------:R1:W-:Y:S04]  /*1ec60*/  STL [R1+0x474], R0 ;  /* 0x0004740001007387 */ /* 0x0003e80000100800 */
[----:B------:R4:W-:Y:S01]  /*1ec70*/  STL [R1+0x48], R5 ;  /* 0x0000480501007387 */ /* 0x0009e20000100800 */
[----:B-1----:R-:W-:-:S03]  /*1ec80*/  SEL R0, R251, R120, !P6 ;  /* 0x00000078fb007207 */ /* 0x002fc60007000000 */
[----:B------:R1:W-:Y:S01]  /*1ec90*/  STL [R1+0x470], R4 ;  /* 0x0004700401007387 */ /* 0x0003e20000100800 */
[----:B----4-:R-:W-:-:S03]  /*1eca0*/  SEL R5, R251, R121, !P6 ;  /* 0x00000079fb057207 */ /* 0x010fc60007000000 */
[----:B------:R4:W-:Y:S01]  /*1ecb0*/  STL [R1+0x46c], R0 ;  /* 0x00046c0001007387 */ /* 0x0009e20000100800 */
[----:B-1----:R-:W-:-:S03]  /*1ecc0*/  SEL R4, R251, R122, !P6 ;  /* 0x0000007afb047207 */ /* 0x002fc60007000000 */
[----:B------:R1:W-:Y:S01]  /*1ecd0*/  STL [R1+0x468], R5 ;  /* 0x0004680501007387 */ /* 0x0003e20000100800 */
[----:B----4-:R-:W-:-:S03]  /*1ece0*/  SEL R0, R251, R123, !P6 ;  /* 0x0000007bfb007207 */ /* 0x010fc60007000000 */
[----:B------:R4:W-:Y:S04]  /*1ecf0*/  STL [R1+0x464], R4 ;  /* 0x0004640401007387 */ /* 0x0009e80000100800 */
[----:B------:R4:W-:Y:S01]  /*1ed00*/  STL [R1+0x460], R0 ;  /* 0x0004600001007387 */ /* 0x0009e20000100800 */
[C---:B-1----:R-:W-:Y:S02]  /*1ed10*/  SEL R5, R251.reuse, R124, !P6 ;  /* 0x0000007cfb057207 */ /* 0x042fe40007000000 */
[----:B----4-:R-:W-:-:S03]  /*1ed20*/  SEL R4, R251, R125, !P6 ;  /* 0x0000007dfb047207 */ /* 0x010fc60007000000 */
[----:B------:R1:W-:Y:S01]  /*1ed30*/  STL [R1+0x45c], R5 ;  /* 0x00045c0501007387 */ /* 0x0003e20000100800 */
[----:B------:R-:W-:-:S03]  /*1ed40*/  SEL R0, R251, R126, !P6 ;  /* 0x0000007efb007207 */ /* 0x000fc60007000000 */
[----:B------:R4:W-:Y:S04]  /*1ed50*/  STL [R1+0x454], R4 ;  /* 0x0004540401007387 */ /* 0x0009e80000100800 */
[----:B------:R4:W-:Y:S01]  /*1ed60*/  STL [R1+0x3c], R0 ;  /* 0x00003c0001007387 */ /* 0x0009e20000100800 */
[C---:B-1----:R-:W-:Y:S02]  /*1ed70*/  SEL R5, R251.reuse, R127, !P6 ;  /* 0x0000007ffb057207 */ /* 0x042fe40007000000 */
[----:B----4-:R-:W-:-:S03]  /*1ed80*/  SEL R4, R251, R128, !P6 ;  /* 0x00000080fb047207 */ /* 0x010fc60007000000 */
[----:B------:R-:W-:Y:S01]  /*1ed90*/  STL [R1+0x450], R5 ;  /* 0x0004500501007387 */ /* 0x000fe20000100800 */
[----:B------:R-:W-:-:S03]  /*1eda0*/  SEL R0, R251, R129, !P6 ;  /* 0x00000081fb007207 */ /* 0x000fc60007000000 */
[----:B------:R-:W-:Y:S04]  /*1edb0*/  STL [R1+0x44c], R4 ;  /* 0x00044c0401007387 */ /* 0x000fe80000100800 */
[----:B------:R1:W-:Y:S04]  /*1edc0*/  STL [R1+0x448], R0 ;  /* 0x0004480001007387 */ /* 0x0003e80000100800 */
[----:B-1----:R-:W4:Y:S01]  /*1edd0*/  LDL.LU R0, [R1+0x3c8] ;  /* 0x0003c80001007983 */ /* 0x002f220000300800 */
[C---:B------:R-:W-:Y:S02]  /*1ede0*/  SEL R5, R251.reuse, R130, !P6 ;  /* 0x00000082fb057207 */ /* 0x040fe40007000000 */
[----:B------:R-:W-:-:S02]  /*1edf0*/  SEL R4, R251, R131, !P6 ;  /* 0x00000083fb047207 */ /* 0x000fc40007000000 */
[C---:B------:R-:W-:Y:S01]  /*1ee00*/  SEL R6, R251.reuse, R132, !P6 ;  /* 0x00000084fb067207 */ /* 0x040fe20007000000 */
[----:B------:R1:W-:Y:S04]  /*1ee10*/  STL [R1+0x440], R5 ;  /* 0x0004400501007387 */ /* 0x0003e80000100800 */
[----:B------:R1:W-:Y:S02]  /*1ee20*/  STL [R1+0x43c], R4 ;  /* 0x00043c0401007387 */ /* 0x0003e40000100800 */
[C---:B-1----:R-:W-:Y:S02]  /*1ee30*/  SEL R5, R251.reuse, R133, !P6 ;  /* 0x00000085fb057207 */ /* 0x042fe40007000000 */
[----:B------:R1:W-:Y:S01]  /*1ee40*/  STL [R1+0x424], R6 ;  /* 0x0004240601007387 */ /* 0x0003e20000100800 */
[----:B------:R-:W-:-:S03]  /*1ee50*/  SEL R4, R251, R134, !P6 ;  /* 0x00000086fb047207 */ /* 0x000fc60007000000 */
[----:B------:R-:W4:Y:S04]  /*1ee60*/  LDL.LU R250, [R1+0x3cc] ;  /* 0x0003cc0001fa7983 */ /* 0x000f280000300800 */
[----:B------:R1:W-:Y:S02]  /*1ee70*/  STL [R1+0x420], R5 ;  /* 0x0004200501007387 */ /* 0x0003e40000100800 */
[C---:B-1----:R-:W-:Y:S02]  /*1ee80*/  SEL R6, R251.reuse, R135, !P6 ;  /* 0x00000087fb067207 */ /* 0x042fe40007000000 */
[----:B------:R1:W-:Y:S01]  /*1ee90*/  STL [R1+0x38], R4 ;  /* 0x0000380401007387 */ /* 0x0003e20000100800 */
[----:B------:R-:W-:-:S03]  /*1eea0*/  SEL R5, R251, R136, !P6 ;  /* 0x00000088fb057207 */ /* 0x000fc60007000000 */
[----:B------:R-:W-:Y:S01]  /*1eeb0*/  STL [R1+0x418], R6 ;  /* 0x0004180601007387 */ /* 0x000fe20000100800 */
[----:B-1----:R-:W-:-:S03]  /*1eec0*/  SEL R4, R251, R137, !P6 ;  /* 0x00000089fb047207 */ /* 0x002fc60007000000 */
[----:B------:R-:W4:Y:S04]  /*1eed0*/  LDL.LU R252, [R1+0x3b8] ;  /* 0x0003b80001fc7983 */ /* 0x000f280000300800 */
[----:B------:R1:W-:Y:S04]  /*1eee0*/  STL [R1+0x410], R5 ;  /* 0x0004100501007387 */ /* 0x0003e80000100800 */
[----:B------:R1:W-:Y:S02]  /*1eef0*/  STL [R1+0x40c], R4 ;  /* 0x00040c0401007387 */ /* 0x0003e40000100800 */
[----:B-1----:R-:W-:-:S02]  /*1ef00*/  SEL R5, R251, R138, !P6 ;  /* 0x0000008afb057207 */ /* 0x002fc40007000000 */
[----:B------:R-:W-:-:S03]  /*1ef10*/  SEL R4, R251, R139, !P6 ;  /* 0x0000008bfb047207 */ /* 0x000fc60007000000 */
[----:B------:R-:W-:Y:S04]  /*1ef20*/  STL [R1+0x404], R5 ;  /* 0x0004040501007387 */ /* 0x000fe80000100800 */
[----:B------:R-:W4:Y:S04]  /*1ef30*/  LDL.LU R23, [R1+0x38c] ;  /* 0x00038c0001177983 */ /* 0x000f280000300800 */
[----:B------:R-:W-:Y:S04]  /*1ef40*/  STL [R1+0x3f8], R4 ;  /* 0x0003f80401007387 */ /* 0x000fe80000100800 */
[----:B------:R-:W4:Y:S01]  /*1ef50*/  LDL.LU R22, [R1+0x3a0] ;  /* 0x0003a00001167983 */ /* 0x000f220000300800 */
[----:B--2---:R-:W-:-:S05]  /*1ef60*/  SEL R3, R251, R3, !P6 ;  /* 0x00000003fb037207 */ /* 0x004fca0007000000 */
[----:B------:R-:W-:Y:S04]  /*1ef70*/  STL [R1+0x3f4], R3 ;  /* 0x0003f40301007387 */ /* 0x000fe80000100800 */
[----:B------:R-:W2:Y:S04]  /*1ef80*/  LDL.LU R21, [R1+0x390] ;  /* 0x0003900001157983 */ /* 0x000ea80000300800 */
[----:B------:R-:W2:Y:S04]  /*1ef90*/  LDL.LU R20, [R1+0x388] ;  /* 0x0003880001147983 */ /* 0x000ea80000300800 */
[----:B------:R-:W2:Y:S01]  /*1efa0*/  LDL.LU R19, [R1+0x29c] ;  /* 0x00029c0001137983 */ /* 0x000ea20000300800 */
[----:B---3--:R-:W-:-:S05]  /*1efb0*/  SEL R2, R251, R2, !P6 ;  /* 0x00000002fb027207 */ /* 0x008fca0007000000 */
        /* <DEDUP_REMOVED lines=14> */
[----:B------:R-:W3:Y:S04]  /*1f0a0*/  LDL.LU R6, [R1+0x4c0] ;  /* 0x0004c00001067983 */ /* 0x000ee80000300800 */
[----:B------:R-:W3:Y:S01]  /*1f0b0*/  LDL.LU R5, [R1+0x354] ;  /* 0x0003540001057983 */ /* 0x000ee20000300800 */
[----:B----4-:R-:W-:-:S05]  /*1f0c0*/  SEL R0, R251, R0, !P6 ;  /* 0x00000000fb007207 */ /* 0x010fca0007000000 */
[----:B------:R1:W-:Y:S04]  /*1f0d0*/  STL [R1+0x34], R0 ;  /* 0x0000340001007387 */ /* 0x0003e80000100800 */
[----:B-1----:R-:W4:Y:S04]  /*1f0e0*/  LDL.LU R0, [R1+0x348] ;  /* 0x0003480001007983 */ /* 0x002f280000300800 */
[----:B------:R-:W4:Y:S01]  /*1f0f0*/  LDL.LU R4, [R1+0x34c] ;  /* 0x00034c0001047983 */ /* 0x000f220000300800 */
[----:B------:R-:W-:-:S03]  /*1f100*/  SEL R24, R251, R250, !P6 ;  /* 0x000000fafb187207 */ /* 0x000fc60007000000 */
[----:B------:R-:W4:Y:S04]  /*1f110*/  LDL.LU R3, [R1+0x4b0] ;  /* 0x0004b00001037983 */ /* 0x000f280000300800 */
[----:B------:R1:W-:Y:S04]  /*1f120*/  STL [R1+0x3dc], R24 ;  /* 0x0003dc1801007387 */ /* 0x0003e80000100800 */
[----:B------:R-:W4:Y:S01]  /*1f130*/  LDL.LU R250, [R1+0x338] ;  /* 0x0003380001fa7983 */ /* 0x000f220000300800 */
[C---:B------:R-:W-:Y:S02]  /*1f140*/  SEL R26, R251.reuse, R141, !P6 ;  /* 0x0000008dfb1a7207 */ /* 0x040fe40007000000 */
[----:B-1----:R-:W-:-:S02]  /*1f150*/  SEL R24, R251, R140, !P6 ;  /* 0x0000008cfb187207 */ /* 0x002fc40007000000 */
[C---:B------:R-:W-:Y:S02]  /*1f160*/  SEL R25, R251.reuse, R252, !P6 ;  /* 0x000000fcfb197207 */ /* 0x040fe40007000000 */
[----:B------:R-:W4:Y:S04]  /*1f170*/  LDL.LU R252, [R1+0x33c] ;  /* 0x00033c0001fc7983 */ /* 0x000f280000300800 */
[----:B------:R1:W-:Y:S04]  /*1f180*/  STL [R1+0x3d8], R25 ;  /* 0x0003d81901007387 */ /* 0x0003e80000100800 */
[----:B------:R1:W-:Y:S04]  /*1f190*/  STL [R1+0x3d4], R24 ;  /* 0x0003d41801007387 */ /* 0x0003e80000100800 */
[----:B------:R-:W-:Y:S01]  /*1f1a0*/  STL [R1+0x3d0], R26 ;  /* 0x0003d01a01007387 */ /* 0x000fe20000100800 */
[----:B-1----:R-:W-:-:S02]  /*1f1b0*/  SEL R25, R251, R23, !P6 ;  /* 0x00000017fb197207 */ /* 0x002fc40007000000 */
[C---:B------:R-:W-:Y:S02]  /*1f1c0*/  SEL R24, R251.reuse, R22, !P6 ;  /* 0x00000016fb187207 */ /* 0x040fe40007000000 */
[C---:B------:R-:W-:Y:S01]  /*1f1d0*/  SEL R22, R251.reuse, R142, !P6 ;  /* 0x0000008efb167207 */ /* 0x040fe20007000000 */
[----:B------:R-:W-:Y:S04]  /*1f1e0*/  STL [R1+0x3cc], R25 ;  /* 0x0003cc1901007387 */ /* 0x000fe80000100800 */
[----:B------:R-:W-:Y:S01]  /*1f1f0*/  STL [R1+0x3c8], R24 ;  /* 0x0003c81801007387 */ /* 0x000fe20000100800 */
[C---:B--2---:R-:W-:Y:S02]  /*1f200*/  SEL R23, R251.reuse, R21, !P6 ;  /* 0x00000015fb177207 */ /* 0x044fe40007000000 */
[----:B------:R-:W-:-:S03]  /*1f210*/  SEL R21, R251, R20, !P6 ;  /* 0x00000014fb157207 */ /* 0x000fc60007000000 */
[----:B------:R-:W-:Y:S01]  /*1f220*/  STL [R1+0x3b8], R23 ;  /* 0x0003b81701007387 */ /* 0x000fe20000100800 */
[----:B------:R-:W-:-:S03]  /*1f230*/  SEL R20, R251, R19, !P6 ;  /* 0x00000013fb147207 */ /* 0x000fc60007000000 */
[----:B------:R-:W-:Y:S04]  /*1f240*/  STL [R1+0x30], R22 ;  /* 0x0000301601007387 */ /* 0x000fe80000100800 */
[----:B------:R-:W-:Y:S04]  /*1f250*/  STL [R1+0x3b4], R21 ;  /* 0x0003b41501007387 */ /* 0x000fe80000100800 */
[----:B------:R-:W-:Y:S01]  /*1f260*/  STL [R1+0x3a0], R20 ;  /* 0x0003a01401007387 */ /* 0x000fe20000100800 */
[C---:B---3--:R-:W-:Y:S02]  /*1f270*/  SEL R19, R251.reuse, R18, !P6 ;  /* 0x00000012fb137207 */ /* 0x048fe40007000000 */
[----:B------:R-:W-:-:S03]  /*1f280*/  SEL R18, R251, R17, !P6 ;  /* 0x00000011fb127207 */ /* 0x000fc60007000000 */
[----:B------:R-:W-:Y:S01]  /*1f290*/  STL [R1+0x390], R19 ;  /* 0x0003901301007387 */ /* 0x000fe20000100800 */
        /* <DEDUP_REMOVED lines=21> */
[----:B------:R-:W2:Y:S04]  /*1f3f0*/  LDL.LU R2, [R1+0x4a4] ;  /* 0x0004a40001027983 */ /* 0x000ea80000300800 */
[----:B------:R1:W-:Y:S04]  /*1f400*/  STL [R1+0x35c], R7 ;  /* 0x00035c0701007387 */ /* 0x0003e80000100800 */
[----:B------:R-:W-:Y:S01]  /*1f410*/  STL [R1+0x358], R8 ;  /* 0x0003580801007387 */ /* 0x000fe20000100800 */
[----:B-1----:R-:W-:-:S05]  /*1f420*/  SEL R7, R251, R6, !P6 ;  /* 0x00000006fb077207 */ /* 0x002fca0007000000 */
[----:B------:R-:W-:Y:S01]  /*1f430*/  STL [R1+0x24], R7 ;  /* 0x0000240701007387 */ /* 0x000fe20000100800 */
[----:B----4-:R-:W-:-:S03]  /*1f440*/  SEL R6, R251, R0, !P6 ;  /* 0x00000000fb067207 */ /* 0x010fc60007000000 */
[----:B------:R-:W3:Y:S01]  /*1f450*/  LDL.LU R0, [R1+0x49c] ;  /* 0x00049c0001007983 */ /* 0x000ee20000300800 */
[----:B------:R-:W-:-:S05]  /*1f460*/  SEL R5, R251, R5, !P6 ;  /* 0x00000005fb057207 */ /* 0x000fca0007000000 */
[----:B------:R1:W-:Y:S01]  /*1f470*/  STL [R1+0x354], R5 ;  /* 0x0003540501007387 */ /* 0x0003e20000100800 */
[----:B------:R-:W-:-:S03]  /*1f480*/  SEL R3, R251, R3, !P6 ;  /* 0x00000003fb037207 */ /* 0x000fc60007000000 */
[----:B------:R-:W-:Y:S01]  /*1f490*/  STL [R1+0x350], R6 ;  /* 0x0003500601007387 */ /* 0x000fe20000100800 */
[C---:B-1----:R-:W-:Y:S02]  /*1f4a0*/  SEL R5, R251.reuse, R4, !P6 ;  /* 0x00000004fb057207 */ /* 0x042fe40007000000 */
[----:B------:R-:W-:-:S03]  /*1f4b0*/  SEL R4, R251, R250, !P6 ;  /* 0x000000fafb047207 */ /* 0x000fc60007000000 */
[----:B------:R-:W-:Y:S04]  /*1f4c0*/  STL [R1+0x34c], R5 ;  /* 0x00034c0501007387 */ /* 0x000fe80000100800 */
[----:B------:R-:W4:Y:S04]  /*1f4d0*/  LDL.LU R250, [R1+0x334] ;  /* 0x0003340001fa7983 */ /* 0x000f280000300800 */
[----:B------:R1:W-:Y:S04]  /*1f4e0*/  STL [R1+0x348], R3 ;  /* 0x0003480301007387 */ /* 0x0003e80000100800 */
[----:B------:R-:W-:Y:S04]  /*1f4f0*/  STL [R1+0x340], R4 ;  /* 0x0003400401007387 */ /* 0x000fe80000100800 */
[----:B------:R-:W4:Y:S01]  /*1f500*/  LDL.LU R26, [R1+0x330] ;  /* 0x00033000011a7983 */ /* 0x000f220000300800 */
[----:B-1----:R-:W-:-:S03]  /*1f510*/  SEL R3, R251, R252, !P6 ;  /* 0x000000fcfb037207 */ /* 0x002fc60007000000 */
[----:B------:R-:W4:Y:S04]  /*1f520*/  LDL.LU R25, [R1+0x32c] ;  /* 0x00032c0001197983 */ /* 0x000f280000300800 */
[----:B------:R-:W-:Y:S04]  /*1f530*/  STL [R1+0x33c], R3 ;  /* 0x00033c0301007387 */ /* 0x000fe80000100800 */
        /* <DEDUP_REMOVED lines=20> */
[----:B------:R-:W4:Y:S01]  /*1f680*/  LDL.LU R5, [R1+0x458] ;  /* 0x0004580001057983 */ /* 0x000f220000300800 */
[----:B--2---:R-:W-:-:S05]  /*1f690*/  SEL R2, R251, R2, !P6 ;  /* 0x00000002fb027207 */ /* 0x004fca0007000000 */
[----:B------:R1:W-:Y:S04]  /*1f6a0*/  STL [R1+0x338], R2 ;  /* 0x0003380201007387 */ /* 0x0003e80000100800 */
[----:B-1----:R-:W2:Y:S04]  /*1f6b0*/  LDL.LU R2, [R1+0x2d0] ;  /* 0x0002d00001027983 */ /* 0x002ea80000300800 */
[----:B------:R-:W2:Y:S04]  /*1f6c0*/  LDL.LU R4, [R1+0x2cc] ;  /* 0x0002cc0001047983 */ /* 0x000ea80000300800 */
[----:B------:R-:W2:Y:S01]  /*1f6d0*/  LDL.LU R3, [R1+0x2c8] ;  /* 0x0002c80001037983 */ /* 0x000ea20000300800 */
[----:B---3--:R-:W-:-:S05]  /*1f6e0*/  SEL R0, R251, R0, !P6 ;  /* 0x00000000fb007207 */ /* 0x008fca0007000000 */
[----:B------:R1:W-:Y:S04]  /*1f6f0*/  STL [R1+0x18], R0 ;  /* 0x0000180001007387 */ /* 0x0003e80000100800 */
[----:B-1----:R-:W3:Y:S01]  /*1f700*/  LDL.LU R0, [R1+0x2bc] ;  /* 0x0002bc0001007983 */ /* 0x002ee20000300800 */
[----:B----4-:R-:W-:-:S03]  /*1f710*/  SEL R28, R251, R250, !P6 ;  /* 0x000000fafb1c7207 */ /* 0x010fc60007000000 */
[----:B------:R-:W4:Y:S04]  /*1f720*/  LDL.LU R250, [R1+0x2b8] ;  /* 0x0002b80001fa7983 */ /* 0x000f280000300800 */
[----:B------:R-:W-:Y:S01]  /*1f730*/  STL [R1+0x334], R28 ;  /* 0x0003341c01007387 */ /* 0x000fe20000100800 */
[C---:B------:R-:W-:Y:S02]  /*1f740*/  SEL R27, R251.reuse, R26, !P6 ;  /* 0x0000001afb1b7207 */ /* 0x040fe40007000000 */
        /* <DEDUP_REMOVED lines=39> */
[----:B------:R-:W4:Y:S04]  /*1f9c0*/  LDL.LU R252, [R1+0x2b4] ;  /* 0x0002b40001fc7983 */ /* 0x000f280000300800 */
[----:B------:R1:W-:Y:S01]  /*1f9d0*/  STL [R1+0x2dc], R7 ;  /* 0x0002dc0701007387 */ /* 0x0003e20000100800 */
[----:B------:R-:W-:-:S03]  /*1f9e0*/  SEL R5, R251, R5, !P6 ;  /* 0x00000005fb057207 */ /* 0x000fc60007000000 */
[----:B------:R-:W-:Y:S01]  /*1f9f0*/  STL [R1+0x2d8], R8 ;  /* 0x0002d80801007387 */ /* 0x000fe20000100800 */
[----:B-1----:R-:W-:-:S05]  /*1fa00*/  SEL R7, R251, R6, !P6 ;  /* 0x00000006fb077207 */ /* 0x002fca0007000000 */
[----:B------:R-:W-:Y:S01]  /*1fa10*/  STL [R1+0x2d4], R7 ;  /* 0x0002d40701007387 */ /* 0x000fe20000100800 */
[----:B--2---:R-:W-:-:S03]  /*1fa20*/  SEL R6, R251, R2, !P6 ;  /* 0x00000002fb067207 */ /* 0x004fc60007000000 */
[----:B------:R-:W2:Y:S04]  /*1fa30*/  LDL.LU R2, [R1+0x2a8] ;  /* 0x0002a80001027983 */ /* 0x000ea80000300800 */
[----:B------:R1:W-:Y:S04]  /*1fa40*/  STL [R1+0x4], R5 ;  /* 0x0000040501007387 */ /* 0x0003e80000100800 */
[----:B------:R-:W-:Y:S01]  /*1fa50*/  STL [R1+0x2d0], R6 ;  /* 0x0002d00601007387 */ /* 0x000fe20000100800 */
[----:B-1----:R-:W-:-:S05]  /*1fa60*/  SEL R5, R251, R4, !P6 ;  /* 0x00000004fb057207 */ /* 0x002fca0007000000 */
[----:B------:R-:W-:Y:S01]  /*1fa70*/  STL [R1+0x2cc], R5 ;  /* 0x0002cc0501007387 */ /* 0x000fe20000100800 */
[----:B---3--:R-:W-:-:S03]  /*1fa80*/  SEL R4, R251, R0, !P6 ;  /* 0x00000000fb047207 */ /* 0x008fc60007000000 */
[----:B------:R-:W3:Y:S01]  /*1fa90*/  LDL.LU R0, [R1+0x444] ;  /* 0x0004440001007983 */ /* 0x000ee20000300800 */
[----:B------:R-:W-:-:S05]  /*1faa0*/  SEL R3, R251, R3, !P6 ;  /* 0x00000003fb037207 */ /* 0x000fca0007000000 */
[----:B------:R4:W-:Y:S04]  /*1fab0*/  STL [R1+0x2c8], R3 ;  /* 0x0002c80301007387 */ /* 0x0009e80000100800 */
[----:B------:R-:W-:Y:S04]  /*1fac0*/  STL [R1+0x2bc], R4 ;  /* 0x0002bc0401007387 */ /* 0x000fe80000100800 */
[----:B------:R-:W3:Y:S01]  /*1fad0*/  LDL.LU R26, [R1+0x2a0] ;  /* 0x0002a000011a7983 */ /* 0x000ee20000300800 */
[----:B----4-:R-:W-:-:S03]  /*1fae0*/  SEL R3, R251, R250, !P6 ;  /* 0x000000fafb037207 */ /* 0x010fc60007000000 */
[----:B------:R-:W4:Y:S04]  /*1faf0*/  LDL.LU R25, [R1+0x438] ;  /* 0x0004380001197983 */ /* 0x000f280000300800 */
[----:B------:R1:W-:Y:S04]  /*1fb00*/  STL [R1+0x2b8], R3 ;  /* 0x0002b80301007387 */ /* 0x0003e80000100800 */
        /* <DEDUP_REMOVED lines=20> */
[----:B-1----:R-:W-:-:S03]  /*1fc50*/  SEL R3, R251, R252, !P6 ;  /* 0x000000fcfb037207 */ /* 0x002fc60007000000 */
[----:B------:R-:W4:Y:S04]  /*1fc60*/  LDL.LU R5, [R1+0x39c] ;  /* 0x00039c0001057983 */ /* 0x000f280000300800 */
[----:B------:R1:W-:Y:S04]  /*1fc70*/  STL [R1+0x2b4], R3 ;  /* 0x0002b40301007387 */ /* 0x0003e80000100800 */
[----:B------:R-:W4:Y:S04]  /*1fc80*/  LDL.LU R252, [R1+0x398] ;  /* 0x0003980001fc7983 */ /* 0x000f280000300800 */
[----:B------:R-:W4:Y:S04]  /*1fc90*/  LDL.LU R4, [R1+0x394] ;  /* 0x0003940001047983 */ /* 0x000f280000300800 */
[----:B-1----:R-:W4:Y:S01]  /*1fca0*/  LDL.LU R3, [R1+0x380] ;  /* 0x0003800001037983 */ /* 0x002f220000300800 */
[----:B--2---:R-:W-:-:S05]  /*1fcb0*/  SEL R2, R251, R2, !P6 ;  /* 0x00000002fb027207 */ /* 0x004fca0007000000 */
[----:B------:R1:W-:Y:S04]  /*1fcc0*/  STL [R1+0x2a8], R2 ;  /* 0x0002a80201007387 */ /* 0x0003e80000100800 */
[----:B-1----:R-:W2:Y:S01]  /*1fcd0*/  LDL.LU R2, [R1+0x37c] ;  /* 0x00037c0001027983 */ /* 0x002ea20000300800 */
[----:B---3--:R-:W-:-:S03]  /*1fce0*/  SEL R142, R251, R0, !P6 ;  /* 0x00000000fb8e7207 */ /* 0x008fc60007000000 */
[----:B------:R-:W3:Y:S01]  /*1fcf0*/  LDL.LU R0, [R1+0x364] ;  /* 0x0003640001007983 */ /* 0x000ee20000300800 */
[C---:B------:R-:W-:Y:S02]  /*1fd00*/  SEL R27, R251.reuse, R26, !P6 ;  /* 0x0000001afb1b7207 */ /* 0x040fe40007000000 */
[----:B----4-:R-:W-:-:S03]  /*1fd10*/  SEL R26, R251, R25, !P6 ;  /* 0x00000019fb1a7207 */ /* 0x010fc60007000000 */
        /* <DEDUP_REMOVED lines=47> */
[----:B------:R-:W-:Y:S01]  /*20010*/  STL [R1+0x88], R6 ;  /* 0x0000880601007387 */ /* 0x000fe20000100800 */
[----:B-1----:R-:W-:-:S02]  /*20020*/  SEL R5, R251, R4, !P6 ;  /* 0x00000004fb057207 */ /* 0x002fc40007000000 */
[----:B------:R-:W-:-:S03]  /*20030*/  SEL R4, R251, R3, !P6 ;  /* 0x00000003fb047207 */ /* 0x000fc60007000000 */
[----:B------:R-:W-:Y:S01]  /*20040*/  STL [R1+0x84], R5 ;  /* 0x0000840501007387 */ /* 0x000fe20000100800 */
[----:B--2---:R-:W-:-:S03]  /*20050*/  SEL R3, R251, R2, !P6 ;  /* 0x00000002fb037207 */ /* 0x004fc60007000000 */
[----:B------:R-:W2:Y:S04]  /*20060*/  LDL.LU R2, [R1+0x294] ;  /* 0x0002940001027983 */ /* 0x000ea80000300800 */
[----:B------:R-:W-:Y:S04]  /*20070*/  STL [R1+0x80], R4 ;  /* 0x0000800401007387 */ /* 0x000fe80000100800 */
[----:B------:R1:W-:Y:S02]  /*20080*/  STL [R1+0x7c], R3 ;  /* 0x00007c0301007387 */ /* 0x0003e40000100800 */
[----:B-1----:R-:W-:-:S02]  /*20090*/  SEL R3, R251, R143, !P6 ;  /* 0x0000008ffb037207 */ /* 0x002fc40007000000 */
[C---:B---3--:R-:W-:Y:S02]  /*200a0*/  SEL R4, R251.reuse, R0, !P6 ;  /* 0x00000000fb047207 */ /* 0x048fe40007000000 */
[----:B------:R-:W-:-:S03]  /*200b0*/  SEL R0, R251, R144, !P6 ;  /* 0x00000090fb007207 */ /* 0x000fc60007000000 */
[----:B------:R1:W-:Y:S04]  /*200c0*/  STL [R1+0x78], R4 ;  /* 0x0000780401007387 */ /* 0x0003e80000100800 */
[----:B------:R-:W3:Y:S04]  /*200d0*/  LDL.LU R11, [R1+0x2ec] ;  /* 0x0002ec00010b7983 */ /* 0x000ee80000300800 */
[----:B------:R-:W-:Y:S04]  /*200e0*/  STL [R1+0x74], R3 ;  /* 0x0000740301007387 */ /* 0x000fe80000100800 */
[----:B------:R-:W3:Y:S04]  /*200f0*/  LDL.LU R10, [R1+0x2f0] ;  /* 0x0002f000010a7983 */ /* 0x000ee80000300800 */
[----:B------:R1:W-:Y:S04]  /*20100*/  STL [R1+0x70], R0 ;  /* 0x0000700001007387 */ /* 0x0003e80000100800 */
[----:B------:R-:W3:Y:S04]  /*20110*/  LDL.LU R9, [R1+0x2c0] ;  /* 0x0002c00001097983 */ /* 0x000ee80000300800 */
[----:B------:R-:W3:Y:S04]  /*20120*/  LDL.LU R5, [R1+0x2c4] ;  /* 0x0002c40001057983 */ /* 0x000ee80000300800 */
[----:B-1----:R-:W3:Y:S04]  /*20130*/  LDL.LU R4, [R1+0x2b0] ;  /* 0x0002b00001047983 */ /* 0x002ee80000300800 */
[----:B------:R-:W3:Y:S01]  /*20140*/  LDL.LU R0, [R1+0x2ac] ;  /* 0x0002ac0001007983 */ /* 0x000ee20000300800 */
[----:B------:R-:W-:-:S02]  /*20150*/  SEL R7, R251, R145, !P6 ;  /* 0x00000091fb077207 */ /* 0x000fc40007000000 */
[C---:B------:R-:W-:Y:S02]  /*20160*/  SEL R6, R251.reuse, R146, !P6 ;  /* 0x00000092fb067207 */ /* 0x040fe40007000000 */
[C---:B------:R-:W-:Y:S01]  /*20170*/  SEL R3, R251.reuse, R147, !P6 ;  /* 0x00000093fb037207 */ /* 0x040fe20007000000 */
[----:B------:R1:W-:Y:S01]  /*20180*/  STL [R1+0x6c], R7 ;  /* 0x00006c0701007387 */ /* 0x0003e20000100800 */
[----:B------:R-:W-:-:S03]  /*20190*/  SEL R12, R251, R148, !P6 ;  /* 0x00000094fb0c7207 */ /* 0x000fc60007000000 */
[----:B------:R-:W3:Y:S04]  /*201a0*/  LDL.LU R8, [R1+0x2a4] ;  /* 0x0002a40001087983 */ /* 0x000ee80000300800 */
[----:B------:R1:W-:Y:S04]  /*201b0*/  STL [R1+0x64], R6 ;  /* 0x0000640601007387 */ /* 0x0003e80000100800 */
[----:B-1----:R-:W3:Y:S04]  /*201c0*/  LDL.LU R7, [R1+0x290] ;  /* 0x0002900001077983 */ /* 0x002ee80000300800 */
[----:B------:R1:W-:Y:S01]  /*201d0*/  STL [R1+0x58], R3 ;  /* 0x0000580301007387 */ /* 0x0003e20000100800 */
[----:B------:R-:W-:-:S03]  /*201e0*/  SEL R13, R251, R150, !P6 ;  /* 0x00000096fb0d7207 */ /* 0x000fc60007000000 */
[----:B------:R-:W3:Y:S01]  /*201f0*/  LDL.LU R6, [R1+0x28c] ;  /* 0x00028c0001067983 */ /* 0x000ee20000300800 */
[----:B-1----:R-:W-:-:S03]  /*20200*/  SEL R3, R251, R149, !P6 ;  /* 0x00000095fb037207 */ /* 0x002fc60007000000 */
[----:B------:R1:W-:Y:S04]  /*20210*/  STL [R1+0x54], R12 ;  /* 0x0000540c01007387 */ /* 0x0003e80000100800 */
[----:B------:R1:W-:Y:S02]  /*20220*/  STL [R1+0x4c], R3 ;  /* 0x00004c0301007387 */ /* 0x0003e40000100800 */
[C---:B-1----:R-:W-:Y:S02]  /*20230*/  SEL R12, R251.reuse, R151, !P6 ;  /* 0x00000097fb0c7207 */ /* 0x042fe40007000000 */
[----:B------:R1:W-:Y:S01]  /*20240*/  STL [R1+0x44], R13 ;  /* 0x0000440d01007387 */ /* 0x0003e20000100800 */
[----:B------:R-:W-:-:S03]  /*20250*/  SEL R3, R251, R152, !P6 ;  /* 0x00000098fb037207 */ /* 0x000fc60007000000 */
[----:B------:R1:W-:Y:S04]  /*20260*/  STL [R1+0x40], R12 ;  /* 0x0000400c01007387 */ /* 0x0003e80000100800 */
[----:B------:R4:W-:Y:S01]  /*20270*/  STL [R1+0x2c], R3 ;  /* 0x00002c0301007387 */ /* 0x0009e20000100800 */
[C---:B-1----:R-:W-:Y:S02]  /*20280*/  SEL R13, R251.reuse, R153, !P6 ;  /* 0x00000099fb0d7207 */ /* 0x042fe40007000000 */
[----:B------:R-:W-:-:S03]  /*20290*/  SEL R12, R251, R154, !P6 ;  /* 0x0000009afb0c7207 */ /* 0x000fc60007000000 */
[----:B------:R1:W-:Y:S01]  /*202a0*/  STL [R1+0x20], R13 ;  /* 0x0000200d01007387 */ /* 0x0003e20000100800 */
[----:B----4-:R-:W-:-:S03]  /*202b0*/  SEL R3, R251, R250, !P6 ;  /* 0x000000fafb037207 */ /* 0x010fc60007000000 */
[----:B------:R4:W-:Y:S01]  /*202c0*/  STL [R1+0x1c], R12 ;  /* 0x00001c0c01007387 */ /* 0x0009e20000100800 */
[----:B------:R-:W-:-:S03]  /*202d0*/  SEL R250, R251, R158, !P6 ;  /* 0x0000009efbfa7207 */ /* 0x000fc60007000000 */
[----:B------:R4:W-:Y:S01]  /*202e0*/  STL [R1+0x14], R3 ;  /* 0x0000140301007387 */ /* 0x0009e20000100800 */
[C---:B-1----:R-:W-:Y:S02]  /*202f0*/  SEL R13, R251.reuse, R155, !P6 ;  /* 0x0000009bfb0d7207 */ /* 0x042fe40007000000 */
[----:B----4-:R-:W-:-:S03]  /*20300*/  SEL R12, R251, R156, !P6 ;  /* 0x0000009cfb0c7207 */ /* 0x010fc60007000000 */
[----:B------:R-:W-:Y:S01]  /*20310*/  STL [R1+0x10], R13 ;  /* 0x0000100d01007387 */ /* 0x000fe20000100800 */
[----:B------:R-:W-:-:S03]  /*20320*/  SEL R3, R251, R157, !P6 ;  /* 0x0000009dfb037207 */ /* 0x000fc60007000000 */
[----:B------:R-:W-:Y:S01]  /*20330*/  STL [R1+0x8], R12 ;  /* 0x0000080c01007387 */ /* 0x000fe20000100800 */
[----:B------:R-:W-:-:S05]  /*20340*/  SEL R252, R251, R252, !P6 ;  /* 0x000000fcfbfc7207 */ /* 0x000fca0007000000 */
[----:B------:R-:W-:Y:S04]  /*20350*/  STL [R1+0x2b00], R252 ;  /* 0x002b00fc01007387 */ /* 0x000fe80000100800 */
[----:B------:R1:W-:Y:S04]  /*20360*/  STL [R1], R3 ;  /* 0x0000000301007387 */ /* 0x0003e80000100800 */
[----:B------:R-:W-:Y:S01]  /*20370*/  STL [R1+0x2b04], R250 ;  /* 0x002b04fa01007387 */ /* 0x000fe20000100800 */
[----:B--2---:R-:W-:-:S03]  /*20380*/  SEL R158, R251, R2, !P6 ;  /* 0x00000002fb9e7207 */ /* 0x004fc60007000000 */
[----:B------:R-:W2:Y:S04]  /*20390*/  LDL.LU R2, [R1+0x288] ;  /* 0x0002880001027983 */ /* 0x000ea80000300800 */
[----:B-1----:R-:W4:Y:S04]  /*203a0*/  LDL.LU R3, [R1+0x284] ;  /* 0x0002840001037983 */ /* 0x002f280000300800 */
[----:B------:R-:W-:Y:S01]  /*203b0*/  STL [R1+0x2b08], R158 ;  /* 0x002b089e01007387 */ /* 0x000fe20000100800 */
[C---:B---3--:R-:W-:Y:S02]  /*203c0*/  SEL R154, R251.reuse, R5, !P6 ;  /* 0x00000005fb9a7207 */ /* 0x048fe40007000000 */
[----:B------:R-:W-:-:S02]  /*203d0*/  SEL R153, R251, R4, !P6 ;  /* 0x00000004fb997207 */ /* 0x000fc40007000000 */
[----:B------:R-:W3:Y:S01]  /*203e0*/  LDL.LU R4, [R1+0x280] ;  /* 0x0002800001047983 */ /* 0x000ee20000300800 */
[----:B------:R-:W-:-:S03]  /*203f0*/  SEL R152, R251, R0, !P6 ;  /* 0x00000000fb987207 */ /* 0x000fc60007000000 */
[----:B------:R-:W2:Y:S04]  /*20400*/  LDL.LU R5, [R1+0x274] ;  /* 0x0002740001057983 */ /* 0x000ea80000300800 */
[----:B------:R-:W2:Y:S01]  /*20410*/  LDL.LU R0, [R1+0x27c] ;  /* 0x00027c0001007983 */ /* 0x000ea20000300800 */
[C---:B------:R-:W-:Y:S02]  /*20420*/  SEL R155, R251.reuse, R9, !P6 ;  /* 0x00000009fb9b7207 */ /* 0x040fe40007000000 */
[C---:B------:R-:W-:Y:S02]  /*20430*/  SEL R151, R251.reuse, R8, !P6 ;  /* 0x00000008fb977207 */ /* 0x040fe40007000000 */
[C---:B------:R-:W-:Y:S02]  /*20440*/  SEL R156, R251.reuse, R10, !P6 ;  /* 0x0000000afb9c7207 */ /* 0x040fe40007000000 */
[----:B------:R-:W-:-:S02]  /*20450*/  SEL R157, R251, R11, !P6 ;  /* 0x0000000bfb9d7207 */ /* 0x000fc40007000000 */
[C---:B------:R-:W-:Y:S02]  /*20460*/  SEL R150, R251.reuse, R7, !P6 ;  /* 0x00000007fb967207 */ /* 0x040fe40007000000 */
        /* <DEDUP_REMOVED lines=16> */
[----:B------:R-:W3:Y:S01]  /*20570*/  LDL.LU R23, [R1+0x23c] ;  /* 0x00023c0001177983 */ /* 0x000ee20000300800 */
[----:B------:R-:W-:-:S03]  /*20580*/  SEL R149, R251, R6, !P6 ;  /* 0x00000006fb957207 */ /* 0x000fc60007000000 */
[----:B------:R-:W3:Y:S04]  /*20590*/  LDL.LU R24, [R1+0x234] ;  /* 0x0002340001187983 */ /* 0x000ee80000300800 */
[----:B------:R-:W3:Y:S04]  /*205a0*/  LDL.LU R25, [R1+0x230] ;  /* 0x0002300001197983 */ /* 0x000ee80000300800 */
[----:B------:R-:W3:Y:S04]  /*205b0*/  LDL.LU R26, [R1+0x22c] ;  /* 0x00022c00011a7983 */ /* 0x000ee80000300800 */
[----:B------:R-:W3:Y:S04]  /*205c0*/  LDL.LU R27, [R1+0x21c] ;  /* 0x00021c00011b7983 */ /* 0x000ee80000300800 */
[----:B------:R-:W3:Y:S01]  /*205d0*/  LDL.LU R28, [R1+0x224] ;  /* 0x00022400011c7983 */ /* 0x000ee20000300800 */
[----:B--2---:R-:W-:-:S03]  /*205e0*/  SEL R6, R251, R0, !P6 ;  /* 0x00000000fb067207 */ /* 0x004fc60007000000 */
[----:B------:R-:W2:Y:S04]  /*205f0*/  LDL.LU R0, [R1+0x220] ;  /* 0x0002200001007983 */ /* 0x000ea80000300800 */
        /* <DEDUP_REMOVED lines=63> */
[----:B--2---:R-:W-:-:S03]  /*209f0*/  SEL R63, R251, R0, !P6 ;  /* 0x00000000fb3f7207 */ /* 0x004fc60007000000 */
[----:B------:R-:W2:Y:S01]  /*20a00*/  LDL.LU R0, [R1+0x124] ;  /* 0x0001240001007983 */ /* 0x000ea20000300800 */
[----:B---3--:R-:W-:-:S03]  /*20a10*/  SEL R104, R251, R82, !P6 ;  /* 0x00000052fb687207 */ /* 0x008fc60007000000 */
[----:B------:R-:W3:Y:S01]  /*20a20*/  LDL.LU R82, [R1+0x120] ;  /* 0x0001200001527983 */ /* 0x000ee20000300800 */
[----:B----4-:R-:W-:-:S03]  /*20a30*/  SEL R105, R251, R81, !P6 ;  /* 0x00000051fb697207 */ /* 0x010fc60007000000 */
[----:B------:R-:W4:Y:S01]  /*20a40*/  LDL.LU R81, [R1+0x11c] ;  /* 0x00011c0001517983 */ /* 0x000f220000300800 */
[----:B------:R-:W-:-:S03]  /*20a50*/  SEL R106, R251, R80, !P6 ;  /* 0x00000050fb6a7207 */ /* 0x000fc60007000000 */
[----:B------:R-:W3:Y:S01]  /*20a60*/  LDL.LU R80, [R1+0x118] ;  /* 0x0001180001507983 */ /* 0x000ee20000300800 */
        /* <DEDUP_REMOVED lines=28> */
[----:B--2---:R-:W-:-:S03]  /*20c30*/  SEL R121, R251, R0, !P6 ;  /* 0x00000000fb797207 */ /* 0x004fc60007000000 */
[----:B------:R-:W2:Y:S01]  /*20c40*/  LDL.LU R0, [R1+0xe4] ;  /* 0x0000e40001007983 */ /* 0x000ea20000300800 */
[----:B------:R-:W-:Y:S02]  /*20c50*/  IMAD.MOV.U32 R252, RZ, RZ, c[0x0][0x188] ;  /* 0x00006200fffc7624 */ /* 0x000fe400078e00ff */
[----:B------:R-:W-:Y:S01]  /*20c60*/  IMAD.MOV.U32 R145, RZ, RZ, c[0x0][0x180] ;  /* 0x00006000ff917624 */ /* 0x000fe200078e00ff */
[C---:B------:R-:W-:Y:S01]  /*20c70*/  SEL R159, R251.reuse, R159, !P6 ;  /* 0x0000009ffb9f7207 */ /* 0x040fe20007000000 */
[----:B------:R-:W-:Y:S01]  /*20c80*/  IMAD.SHL.U32 R144, R252, 0x4, RZ ;  /* 0x00000004fc907824 */ /* 0x000fe200078e00ff */
[C---:B------:R-:W-:Y:S02]  /*20c90*/  SEL R160, R251.reuse, R160, !P6 ;  /* 0x000000a0fba07207 */ /* 0x040fe40007000000 */
[C---:B------:R-:W-:Y:S02]  /*20ca0*/  SEL R2, R251.reuse, R2, !P6 ;  /* 0x00000002fb027207 */ /* 0x040fe40007000000 */
[----:B------:R-:W-:-:S02]  /*20cb0*/  SEL R3, R251, R3, !P6 ;  /* 0x00000003fb037207 */ /* 0x000fc40007000000 */
[C---:B------:R-:W-:Y:S02]  /*20cc0*/  SEL R161, R251.reuse, R161, !P6 ;  /* 0x000000a1fba17207 */ /* 0x040fe40007000000 */
[C---:B------:R-:W-:Y:S02]  /*20cd0*/  SEL R4, R251.reuse, R4, !P6 ;  /* 0x00000004fb047207 */ /* 0x040fe40007000000 */
[C---:B------:R-:W-:Y:S02]  /*20ce0*/  SEL R5, R251.reuse, R5, !P6 ;  /* 0x00000005fb057207 */ /* 0x040fe40007000000 */
        /* <DEDUP_REMOVED lines=71> */
[C---:B---3--:R-:W-:Y:S02]  /*21160*/  SEL R122, R251.reuse, R82, !P6 ;  /* 0x00000052fb7a7207 */ /* 0x048fe40007000000 */
[C---:B----4-:R-:W-:Y:S02]  /*21170*/  SEL R123, R251.reuse, R81, !P6 ;  /* 0x00000051fb7b7207 */ /* 0x050fe40007000000 */
        /* <DEDUP_REMOVED lines=51> */
[C---:B--2---:R-:W-:Y:S02]  /*214b0*/  SEL R139, R251.reuse, R0, !P6 ;  /* 0x00000000fb8b7207 */ /* 0x044fe40007000000 */
[----:B------:R-:W1:Y:S01]  /*214c0*/  S2R R0, SR_TID.X ;  /* 0x0000000000007919 */ /* 0x000e620000002100 */
[C---:B------:R-:W-:Y:S02]  /*214d0*/  SEL R205, R251.reuse, R205, !P6 ;  /* 0x000000cdfbcd7207 */ /* 0x040fe40007000000 */
[C---:B------:R-:W-:Y:S02]  /*214e0*/  SEL R206, R251.reuse, R206, !P6 ;  /* 0x000000cefbce7207 */ /* 0x040fe40007000000 */
[C---:B------:R-:W-:Y:S02]  /*214f0*/  SEL R207, R251.reuse, R207, !P6 ;  /* 0x000000cffbcf7207 */ /* 0x040fe40007000000 */
[----:B------:R-:W-:-:S02]  /*21500*/  SEL R208, R251, R208, !P6 ;  /* 0x000000d0fbd07207 */ /* 0x000fc40007000000 */
[C---:B------:R-:W-:Y:S02]  /*21510*/  SEL R209, R251.reuse, R209, !P6 ;  /* 0x000000d1fbd17207 */ /* 0x040fe40007000000 */
[C---:B------:R-:W-:Y:S02]  /*21520*/  SEL R210, R251.reuse, R210, !P6 ;  /* 0x000000d2fbd27207 */ /* 0x040fe40007000000 */
[----:B------:R-:W-:Y:S02]  /*21530*/  SEL R211, R251, R211, !P6 ;  /* 0x000000d3fbd37207 */ /* 0x000fe40007000000 */
[----:B-1----:R-:W-:-:S05]  /*21540*/  LOP3.LUT R0, R0, 0x7f, RZ, 0xc0, !PT ;  /* 0x0000007f00007812 */ /* 0x002fca00078ec0ff */
[----:B------:R-:W-:Y:S01]  /*21550*/  IMAD.SHL.U32 R148, R0, 0x4, RZ ;  /* 0x0000000400947824 */ /* 0x000fe200078e00ff */
        /* <DEDUP_REMOVED lines=37> */
[----:B------:R-:W-:Y:S02]  /*217b0*/  SEL R249, R251, R249, !P6 ;  /* 0x000000f9fbf97207 */ /* 0x000fe40007000000 */
[----:B------:R-:W-:Y:S02]  /*217c0*/  IADD3 R0, R148, 0x100000, RZ ;  /* 0x0010000094007810 */ /* 0x000fe40007ffe0ff */
[-C--:B------:R-:W-:Y:S01]  /*217d0*/  LEA R68, P6, R252, R94.reuse, 0x4 ;  /* 0x0000005efc447211 */ /* 0x080fe200078c20ff */
[----:B------:R-:W-:Y:S01]  /*217e0*/  ULDC.64 UR8, c[0x0][0x118] ;  /* 0x0000460000087ab9 */ /* 0x000fe20000000a00 */
[----:B------:R-:W-:Y:S01]  /*217f0*/  IADD3 R66, R145, -0xd, RZ ;  /* 0xfffffff391427810 */ /* 0x000fe20007ffe0ff */
[----:B------:R-:W-:Y:S01]  /*21800*/  STL [R1+0x2afc], R240 ;  /* 0x002afcf001007387 */ /* 0x000fe20000100800 */
[----:B------:R-:W-:Y:S01]  /*21810*/  LEA.HI.X.SX32 R69, R144, R95, 0x2, P6 ;  /* 0x0000005f90457211 */ /* 0x000fe200030f16ff */
[C---:B------:R-:W-:Y:S01]  /*21820*/  IMAD.SHL.U32 R67, R252.reuse, 0x8, RZ ;  /* 0x00000008fc437824 */ /* 0x040fe200078e00ff */
[----:B------:R-:W-:Y:S01]  /*21830*/  LEA R92, P6, R252, R94, 0x5 ;  /* 0x0000005efc5c7211 */ /* 0x000fe200078c28ff */
[----:B------:R1:W-:Y:S01]  /*21840*/  LDGSTS.E [R0+-0x80000], [R94.64], !P5 ;  /* 0x800000005e007fae */ /* 0x0003e2000e921848 */
[----:B------:R-:W-:-:S02]  /*21850*/  ISETP.GE.U32.AND P5, PT, R66, 0x7fffff74, PT ;  /* 0x7fffff744200780c */ /* 0x000fc40003fa6070 */
[----:B------:R-:W-:Y:S01]  /*21860*/  IADD3 R66, R145, -0x11, RZ ;  /* 0xffffffef91427810 */ /* 0x000fe20007ffe0ff */
[----:B------:R-:W-:Y:S01]  /*21870*/  STL [R1+0x2af8], R241 ;  /* 0x002af8f101007387 */ /* 0x000fe20000100800 */
[----:B------:R-:W-:-:S03]  /*21880*/  LEA.HI.X.SX32 R93, R67, R95, 0x2, P6 ;  /* 0x0000005f435d7211 */ /* 0x000fc600030f16ff */
[----:B------:R-:W-:Y:S04]  /*21890*/  STL [R1+0x2af4], R242 ;  /* 0x002af4f201007387 */ /* 0x000fe80000100800 */
[----:B------:R-:W-:Y:S04]  /*218a0*/  STL [R1+0x2af0], R243 ;  /* 0x002af0f301007387 */ /* 0x000fe80000100800 */
[----:B------:R-:W-:Y:S04]  /*218b0*/  STL [R1+0x2aec], R244 ;  /* 0x002aecf401007387 */ /* 0x000fe80000100800 */
[----:B------:R-:W-:Y:S04]  /*218c0*/  STL [R1+0x2ae8], R245 ;  /* 0x002ae8f501007387 */ /* 0x000fe80000100800 */
[----:B------:R2:W-:Y:S01]  /*218d0*/  LDGSTS.E [R0+-0x7f800], [R68.64], !P4 ;  /* 0x8080000044007fae */ /* 0x0005e2000e121848 */
[----:B------:R-:W-:Y:S01]  /*218e0*/  ISETP.GE.U32.AND P4, PT, R66, 0x7fffff70, PT ;  /* 0x7fffff704200780c */ /* 0x000fe20003f86070 */
[----:B------:R-:W-:-:S02]  /*218f0*/  IMAD R66, R252, 0x14, RZ ;  /* 0x00000014fc427824 */ /* 0x000fc400078e02ff */
[----:B------:R-:W-:Y:S01]  /*21900*/  STL [R1+0x2ae4], R246 ;  /* 0x002ae4f601007387 */ /* 0x000fe20000100800 */
[----:B------:R-:W-:-:S03]  /*21910*/  IMAD.MOV.U32 R71, RZ, RZ, c[0x0][0x188] ;  /* 0x00006200ff477624 */ /* 0x000fc600078e00ff */
[----:B------:R-:W-:Y:S04]  /*21920*/  STL [R1+0x2ae0], R247 ;  /* 0x002ae0f701007387 */ /* 0x000fe80000100800 */
[----:B------:R-:W-:Y:S01]  /*21930*/  STL [R1+0x2ad8], R140 ;  /* 0x002ad88c01007387 */ /* 0x000fe20000100800 */
[----:B------:R-:W-:-:S03]  /*21940*/  IMAD R67, R252, 0x30, RZ ;  /* 0x00000030fc437824 */ /* 0x000fc600078e02ff */
[----:B------:R-:W-:Y:S01]  /*21950*/  STL [R1+0x2adc], R249 ;  /* 0x002adcf901007387 */ /* 0x000fe20000100800 */
[----:B------:R-:W-:-:S03]  /*21960*/  IADD3 R146, P6, R66, R94, RZ ;  /* 0x0000005e42927210 */ /* 0x000fc60007fde0ff */
[----:B------:R2:W-:Y:S04]  /*21970*/  STL.64 [R1+0xd30], R68 ;  /* 0x000d304401007387 */ /* 0x0005e80000100a00 */
[----:B------:R1:W-:Y:S01]  /*21980*/  LDGSTS.E [R0+-0x7f000], [R92.64], !P0 ;  /* 0x810000005c007fae */ /* 0x0003e2000c121848 */
[C---:B------:R-:W-:Y:S02]  /*21990*/  IMAD R72, R71.reuse, 0xc, RZ ;  /* 0x0000000c47487824 */ /* 0x040fe400078e02ff */
[----:B------:R-:W-:Y:S02]  /*219a0*/  IMAD R71, R71, 0x7c, RZ ;  /* 0x0000007c47477824 */ /* 0x000fe400078e02ff */
[C---:B--2---:R-:W-:Y:S02]  /*219b0*/  IMAD R68, R252.reuse, 0x5, RZ ;  /* 0x00000005fc447824 */ /* 0x044fe400078e02ff */
[----:B-1----:R-:W-:-:S03]  /*219c0*/  IMAD R0, R252, 0x1f0, RZ ;  /* 0x000001f0fc007824 */ /* 0x002fc600078e02ff */
[-C--:B------:R-:W-:Y:S02]  /*219d0*/  LEA.HI.X.SX32 R147, R68, R95.reuse, 0x2, P6 ;  /* 0x0000005f44937211 */ /* 0x080fe400030f16ff */
[-C--:B------:R-:W-:Y:S02]  /*219e0*/  IADD3 R90, P6, R67, R94.reuse, RZ ;  /* 0x0000005e435a7210 */ /* 0x080fe40007fde0ff */
[----:B------:R-:W-:Y:S01]  /*219f0*/  IADD3 R244, P0, R0, R94, RZ ;  /* 0x0000005e00f47210 */ /* 0x000fe20007f1e0ff */
[----:B------:R1:W-:Y:S01]  /*21a00*/  STL [R1+0x29b4], R92 ;  /* 0x0029b45c01007387 */ /* 0x0003e20000100800 */
[-C--:B------:R-:W-:Y:S02]  /*21a10*/  LEA.HI.X.SX32 R91, R72, R95.reuse, 0x2, P6 ;  /* 0x0000005f485b7211 */ /* 0x080fe400030f16ff */
[----:B------:R-:W-:Y:S01]  /*21a20*/  LEA.HI.X.SX32 R245, R71, R95, 0x2, P0 ;  /* 0x0000005f47f57211 */ /* 0x000fe200000f16ff */
[----:B------:R-:W-:Y:S01]  /*21a30*/  IMAD.MOV.U32 R71, RZ, RZ, c[0x0][0x188] ;  /* 0x00006200ff477624 */ /* 0x000fe200078e00ff */
[----:B------:R-:W-:Y:S01]  /*21a40*/  IADD3 R0, R148, 0x100000, RZ ;  /* 0x0010000094007810 */ /* 0x000fe20007ffe0ff */
[----:B------:R-:W-:Y:S01]  /*21a50*/  IMAD R70, R252, 0x1d0, RZ ;  /* 0x000001d0fc467824 */ /* 0x000fe200078e02ff */
[----:B------:R-:W-:Y:S01]  /*21a60*/  STL [R1+0x29b0], R93 ;  /* 0x0029b05d01007387 */ /* 0x000fe20000100800 */
[----:B------:R-:W-:-:S03]  /*21a70*/  IMAD R72, R71, 0x78, RZ ;  /* 0x0000007847487824 */ /* 0x000fc600078e02ff */
[----:B------:R-:W-:Y:S01]  /*21a80*/  STL.64 [R1+0xd28], R146 ;  /* 0x000d289201007387 */ /* 0x000fe20000100a00 */
[----:B------:R-:W-:-:S03]  /*21a90*/  IMAD R71, R71, 0x74, RZ ;  /* 0x0000007447477824 */ /* 0x000fc600078e02ff */
[----:B------:R-:W-:Y:S01]  /*21aa0*/  STL.64 [R1+0xd18], R244 ;  /* 0x000d18f401007387 */ /* 0x000fe20000100a00 */
[----:B------:R-:W-:-:S03]  /*21ab0*/  IMAD R69, R252, 0x1e0, RZ ;  /* 0x000001e0fc457824 */ /* 0x000fc600078e02ff */
[----:B------:R2:W-:Y:S04]  /*21ac0*/  LDGSTS.E [R0+-0x7e800], [R90.64], !P5 ;  /* 0x818000005a007fae */ /* 0x0005e8000e921848 */
[----:B------:R2:W-:Y:S01]  /*21ad0*/  STL.64 [R1+0x29b8], R90 ;  /* 0x0029b85a01007387 */ /* 0x0005e20000100a00 */
[-C--:B-1----:R-:W-:Y:S02]  /*21ae0*/  IADD3 R92, P6, R69, R94.reuse, RZ ;  /* 0x0000005e455c7210 */ /* 0x082fe40007fde0ff */
[----:B------:R-:W-:Y:S02]  /*21af0*/  IADD3 R68, R145, -0x15, RZ ;  /* 0xffffffeb91447810 */ /* 0x000fe40007ffe0ff */
[----:B--2---:R-:W-:Y:S01]  /*21b00*/  IADD3 R90, P5, R70, R94, RZ ;  /* 0x0000005e465a7210 */ /* 0x004fe20007fbe0ff */
[----:B------:R-:W-:-:S03]  /*21b10*/  IMAD R0, R252, 0x1b0, RZ ;  /* 0x000001b0fc007824 */ /* 0x000fc600078e02ff */
[-C--:B------:R-:W-:Y:S01]  /*21b20*/  LEA.HI.X.SX32 R91, R71, R95.reuse, 0x2, P5 ;  /* 0x0000005f475b7211 */ /* 0x080fe200028f16ff */
[----:B------:R-:W-:Y:S01]  /*21b30*/  IMAD.MOV.U32 R71, RZ, RZ, c[0x0][0x188] ;  /* 0x00006200ff477624 */ /* 0x000fe200078e00ff */
[----:B------:R-:W-:Y:S01]  /*21b40*/  LEA.HI.X.SX32 R93, R72, R95, 0x2, P6 ;  /* 0x0000005f485d7211 */ /* 0x000fe200030f16ff */
[----:B------:R-:W-:Y:S01]  /*21b50*/  IMAD.SHL.U32 R69, R252, 0x10, RZ ;  /* 0x00000010fc457824 */ /* 0x000fe200078e00ff */
[----:B------:R-:W-:Y:S01]  /*21b60*/  ISETP.GE.U32.AND P0, PT, R68, 0x7fffff6c, PT ;  /* 0x7fffff6c4400780c */ /* 0x000fe20003f06070 */
[----:B------:R-:W-:Y:S01]  /*21b70*/  IMAD R71, R71, 0x6c, RZ ;  /* 0x0000006c47477824 */ /* 0x000fe200078e02ff */
[-C--:B------:R-:W-:Y:S02]  /*21b80*/  LEA R88, P6, R252, R94.reuse, 0x6 ;  /* 0x0000005efc587211 */ /* 0x080fe400078c30ff */
[----:B------:R-:W-:Y:S02]  /*21b90*/  IADD3 R240, P5, R0, R94, RZ ;  /* 0x0000005e00f07210 */ /* 0x000fe40007fbe0ff */
[----:B------:R-:W-:-:S02]  /*21ba0*/  IADD3 R68, R145, -0x19, RZ ;  /* 0xffffffe791447810 */ /* 0x000fc40007ffe0ff */
[----:B------:R-:W-:Y:S02]  /*21bb0*/  IADD3 R0, R148, 0x100000, RZ ;  /* 0x0010000094007810 */ /* 0x000fe40007ffe0ff */
[-C--:B------:R-:W-:Y:S02]  /*21bc0*/  LEA.HI.X.SX32 R89, R69, R95.reuse, 0x2, P6 ;  /* 0x0000005f45597211 */ /* 0x080fe400030f16ff */
[----:B------:R-:W-:Y:S01]  /*21bd0*/  LEA.HI.X.SX32 R241, R71, R95, 0x2, P5 ;  /* 0x0000005f47f17211 */ /* 0x000fe200028f16ff */
[----:B------:R-:W-:Y:S01]  /*21be0*/  IMAD R143, R252, 0x50, RZ ;  /* 0x00000050fc8f7824 */ /* 0x000fe200078e02ff */
[----:B------:R-:W-:Y:S01]  /*21bf0*/  ISETP.GE.U32.AND P5, PT, R68, 0x7fffff68, PT ;  /* 0x7fffff684400780c */ /* 0x000fe20003fa6070 */
[----:B------:R1:W-:Y:S01]  /*21c00*/  LDGSTS.E [R0+-0x7e000], [R88.64], !P4 ;  /* 0x8200000058007fae */ /* 0x0003e2000e121848 */
[----:B------:R-:W-:Y:S01]  /*21c10*/  IADD3 R68, R145, -0x1d, RZ ;  /* 0xffffffe391447810 */ /* 0x000fe20007ffe0ff */
[----:B------:R-:W-:Y:S01]  /*21c20*/  IMAD.MOV.U32 R71, RZ, RZ, c[0x0][0x188] ;  /* 0x00006200ff477624 */ /* 0x000fe200078e00ff */
[----:B------:R-:W-:-:S02]  /*21c30*/  IADD3 R86, P6, R143, R94, RZ ;  /* 0x0000005e8f567210 */ /* 0x000fc40007fde0ff */
[----:B------:R-:W-:Y:S01]  /*21c40*/  ISETP.GE.U32.AND P4, PT, R68, 0x7fffff64, PT ;  /* 0x7fffff644400780c */ /* 0x000fe20003f86070 */
[----:B------:R-:W-:Y:S01]  /*21c50*/  IMAD R68, R252, 0x1a0, RZ ;  /* 0x000001a0fc447824 */ /* 0x000fe200078e02ff */
[----:B------:R-:W-:Y:S01]  /*21c60*/  LEA.HI.X.SX32 R87, R66, R95, 0x2, P6 ;  /* 0x0000005f42577211 */ /* 0x000fe200030f16ff */
[----:B------:R-:W-:-:S03]  /*21c70*/  IMAD R71, R71, 0x68, RZ ;  /* 0x0000006847477824 */ /* 0x000fc600078e02ff */
[----:B------:R-:W-:Y:S01]  /*21c80*/  IADD3 R242, P6, R68, R94, RZ ;  /* 0x0000005e44f27210 */ /* 0x000fe20007fde0ff */
[----:B------:R-:W-:Y:S01]  /*21c90*/  STL.64 [R1+0xd10], R92 ;  /* 0x000d105c01007387 */ /* 0x000fe20000100a00 */
[----:B------:R-:W-:Y:S02]  /*21ca0*/  IMAD R66, R252, 0x190, RZ ;  /* 0x00000190fc427824 */ /* 0x000fe400078e02ff */
[----:B------:R-:W-:Y:S01]  /*21cb0*/  LEA.HI.X.SX32 R243, R71, R95, 0x2, P6 ;  /* 0x0000005f47f37211 */ /* 0x000fe200030f16ff */
[----:B------:R-:W-:Y:S01]  /*21cc0*/  IMAD.MOV.U32 R71, RZ, RZ, c[0x0][0x188] ;  /* 0x00006200ff477624 */ /* 0x000fe200078e00ff */
[----:B------:R-:W-:Y:S04]  /*21cd0*/  STL.64 [R1+0xd08], R90 ;  /* 0x000d085a01007387 */ /* 0x000fe80000100a00 */
[----:B------:R-:W-:Y:S01]  /*21ce0*/  STL.64 [R1+0xcf8], R240 ;  /* 0x000cf8f001007387 */ /* 0x000fe20000100a00 */
[----:B------:R-:W-:-:S03]  /*21cf0*/  IMAD R72, R71, 0x18, RZ ;  /* 0x0000001847487824 */ /* 0x000fc600078e02ff */
[----:B------:R-:W-:Y:S01]  /*21d00*/  STL [R1+0x29c4], R88 ;  /* 0x0029c45801007387 */ /* 0x000fe20000100800 */
[----:B------:R-:W-:-:S03]  /*21d10*/  IMAD R71, R71, 0x64, RZ ;  /* 0x0000006447477824 */ /* 0x000fc600078e02ff */
[----:B------:R-:W-:Y:S01]  /*21d20*/  STL [R1+0x29c0], R89 ;  /* 0x0029c05901007387 */ /* 0x000fe20000100800 */
[----:B------:R-:W-:-:S03]  /*21d30*/  IMAD R141, R252, 0x60, RZ ;  /* 0x00000060fc8d7824 */ /* 0x000fc600078e02ff */
[----:B------:R2:W-:Y:S04]  /*21d40*/  LDGSTS.E [R0+-0x7d800], [R86.64], !P0 ;  /* 0x8280000056007fae */ /* 0x0005e8000c121848 */
[----:B------:R2:W-:Y:S01]  /*21d50*/  STL [R1+0x29cc], R86 ;  /* 0x0029cc5601007387 */ /* 0x0005e20000100800 */
[----:B------:R-:W-:Y:S01]  /*21d60*/  IMAD R68, R252, 0x170, RZ ;  /* 0x00000170fc447824 */ /* 0x000fe200078e02ff */
[-C--:B------:R-:W-:Y:S02]  /*21d70*/  IADD3 R84, P6, R141, R94.reuse, RZ ;  /* 0x0000005e8d547210 */ /* 0x080fe40007fde0ff */
[----:B------:R3:W-:Y:S01]  /*21d80*/  STL [R1+0x29c8], R87 ;  /* 0x0029c85701007387 */ /* 0x0007e20000100800 */
[----:B--2---:R-:W-:-:S04]  /*21d90*/  IADD3 R86, P0, R66, R94, RZ ;  /* 0x0000005e42567210 */ /* 0x004fc80007f1e0ff */
[-C--:B---3--:R-:W-:Y:S01]  /*21da0*/  LEA.HI.X.SX32 R87, R71, R95.reuse, 0x2, P0 ;  /* 0x0000005f47577211 */ /* 0x088fe200000f16ff */
[----:B------:R-:W-:Y:S01]  /*21db0*/  IMAD.MOV.U32 R71, RZ, RZ, c[0x0][0x188] ;  /* 0x00006200ff477624 */ /* 0x000fe200078e00ff */
[-C--:B------:R-:W-:Y:S02]  /*21dc0*/  LEA.HI.X.SX32 R85, R72, R95.reuse, 0x2, P6 ;  /* 0x0000005f48557211 */ /* 0x080fe400030f16ff */
[----:B-1----:R-:W-:Y:S01]  /*21dd0*/  IADD3 R88, P6, R68, R94, RZ ;  /* 0x0000005e44587210 */ /* 0x002fe20007fde0ff */
[----:B------:R-:W-:Y:S01]  /*21de0*/  IMAD R71, R71, 0x5c, RZ ;  /* 0x0000005c47477824 */ /* 0x000fe200078e02ff */
[----:B------:R-:W-:Y:S01]  /*21df0*/  IADD3 R66, R145, -0x21, RZ ;  /* 0xffffffdf91427810 */ /* 0x000fe20007ffe0ff */
[----:B------:R1:W-:Y:S03]  /*21e00*/  LDGSTS.E [R0+-0x7d000], [R84.64], !P5 ;  /* 0x8300000054007fae */ /* 0x0003e6000e921848 */
[----:B------:R-:W-:Y:S01]  /*21e10*/  LEA.HI.X.SX32 R89, R71, R95, 0x2, P6 ;  /* 0x0000005f47597211 */ /* 0x000fe200030f16ff */
[----:B------:R-:W-:Y:S01]  /*21e20*/  IMAD.MOV.U32 R71, RZ, RZ, c[0x0][0x188] ;  /* 0x00006200ff477624 */ /* 0x000fe200078e00ff */
[----:B------:R-:W-:Y:S01]  /*21e30*/  ISETP.GE.U32.AND P0, PT, R66, 0x7fffff60, PT ;  /* 0x7fffff604200780c */ /* 0x000fe20003f06070 */
[----:B------:R-:W-:Y:S01]  /*21e40*/  IMAD R66, R252, 0x70, RZ ;  /* 0x00000070fc427824 */ /* 0x000fe200078e02ff */
[----:B------:R-:W-:Y:S01]  /*21e50*/  STL.64 [R1+0xcf0], R242 ;  /* 0x000cf0f201007387 */ /* 0x000fe20000100a00 */
[----:B------:R-:W-:-:S02]  /*21e60*/  IMAD R72, R71, 0x1c, RZ ;  /* 0x0000001c47487824 */ /* 0x000fc400078e02ff */
[----:B-1----:R-:W-:Y:S01]  /*21e70*/  IMAD R0, R252, 0x160, RZ ;  /* 0x00000160fc007824 */ /* 0x002fe200078e02ff */
[----:B------:R-:W-:Y:S01]  /*21e80*/  STL.64 [R1+0xce8], R86 ;  /* 0x000ce85601007387 */ /* 0x000fe20000100a00 */
[----:B------:R-:W-:Y:S01]  /*21e90*/  IMAD R71, R71, 0x58, RZ ;  /* 0x0000005847477824 */ /* 0x000fe200078e02ff */
[-C--:B------:R-:W-:Y:S02]  /*21ea0*/  IADD3 R82, P6, R66, R94.reuse, RZ ;  /* 0x0000005e42527210 */ /* 0x080fe40007fde0ff */
[----:B------:R1:W-:Y:S01]  /*21eb0*/  STL [R1+0x29d4], R84 ;  /* 0x0029d45401007387 */ /* 0x0003e20000100800 */
[----:B------:R-:W-:Y:S01]  /*21ec0*/  IMAD R70, R252, 0x130, RZ ;  /* 0x00000130fc467824 */ /* 0x000fe200078e02ff */
[----:B------:R-:W-:Y:S02]  /*21ed0*/  LEA.HI.X.SX32 R83, R72, R95, 0x2, P6 ;  /* 0x0000005f48537211 */ /* 0x000fe400030f16ff */
[----:B------:R2:W-:Y:S01]  /*21ee0*/  STL [R1+0x29d0], R85 ;  /* 0x0029d05501007387 */ /* 0x0005e20000100800 */
[----:B-1----:R-:W-:-:S02]  /*21ef0*/  IADD3 R84, P5, R0, R94, RZ ;  /* 0x0000005e00547210 */ /* 0x002fc40007fbe0ff */
[----:B------:R-:W-:Y:S02]  /*21f00*/  IADD3 R0, R148, 0x100000, RZ ;  /* 0x0010000094007810 */ /* 0x000fe40007ffe0ff */
[----:B--2---:R-:W-:Y:S01]  /*21f10*/  LEA.HI.X.SX32 R85, R71, R95, 0x2, P5 ;  /* 0x0000005f47557211 */ /* 0x004fe200028f16ff */
[----:B------:R-:W-:Y:S01]  /*21f20*/  IMAD.MOV.U32 R71, RZ, RZ, c[0x0][0x188] ;  /* 0x00006200ff477624 */ /* 0x000fe200078e00ff */
[----:B------:R-:W-:Y:S03]  /*21f30*/  STL.64 [R1+0xcd8], R88 ;  /* 0x000cd85801007387 */ /* 0x000fe60000100a00 */
[C---:B------:R-:W-:Y:S01]  /*21f40*/  IMAD R72, R71.reuse, 0x54, RZ ;  /* 0x0000005447487824 */ /* 0x040fe200078e02ff */
[----:B------:R-:W-:Y:S01]  /*21f50*/  STL.64 [R1+0xcd0], R84 ;  /* 0x000cd05401007387 */ /* 0x000fe20000100a00 */
[----:B------:R-:W-:-:S03]  /*21f60*/  IMAD R71, R71, 0x4c, RZ ;  /* 0x0000004c47477824 */ /* 0x000fc600078e02ff */
[----:B------:R1:W-:Y:S04]  /*21f70*/  LDGSTS.E [R0+-0x7c800], [R82.64], !P4 ;  /* 0x8380000052007fae */ /* 0x0003e8000e121848 */
[----:B------:R1:W-:Y:S01]  /*21f80*/  STL.64 [R1+0x29d8], R82 ;  /* 0x0029d85201007387 */ /* 0x0003e20000100a00 */
[----:B------:R-:W-:Y:S01]  /*21f90*/  IMAD R68, R252, 0x150, RZ ;  /* 0x00000150fc447824 */ /* 0x000fe200078e02ff */
[----:B------:R-:W-:Y:S02]  /*21fa0*/  IADD3 R69, R145, -0x25, RZ ;  /* 0xffffffdb91457810 */ /* 0x000fe40007ffe0ff */
[----:B-1----:R-:W-:Y:S01]  /*21fb0*/  IADD3 R82, P4, R70, R94, RZ ;  /* 0x0000005e46527210 */ /* 0x002fe20007f9e0ff */
[----:B------:R-:W-:-:S03]  /*21fc0*/  IMAD R0, R252, 0x120, RZ ;  /* 0x00000120fc007824 */ /* 0x000fc600078e02ff */
[-C--:B------:R-:W-:Y:S01]  /*21fd0*/  LEA.HI.X.SX32 R83, R71, R95.reuse, 0x2, P4 ;  /* 0x0000005f47537211 */ /* 0x080fe200020f16ff */
[----:B------:R-:W-:Y:S01]  /*21fe0*/  IMAD.MOV.U32 R71, RZ, RZ, c[0x0][0x188] ;  /* 0x00006200ff477624 */ /* 0x000fe200078e00ff */
[-C--:B------:R-:W-:Y:S02]  /*21ff0*/  IADD3 R246, P6, R68, R94.reuse, RZ ;  /* 0x0000005e44f67210 */ /* 0x080fe40007fde0ff */
[-C--:B------:R-:W-:Y:S01]  /*22000*/  IADD3 R248, P4, R0, R94.reuse, RZ ;  /* 0x0000005e00f87210 */ /* 0x080fe20007f9e0ff */
[----:B------:R-:W-:Y:S01]  /*22010*/  IMAD R71, R71, 0x48, RZ ;  /* 0x0000004847477824 */ /* 0x000fe200078e02ff */
[----:B------:R-:W-:Y:S01]  /*22020*/  ISETP.GE.U32.AND P5, PT, R69, 0x7fffff5c, PT ;  /* 0x7fffff5c4500780c */ /* 0x000fe20003fa6070 */
[----:B------:R-:W-:Y:S01]  /*22030*/  IMAD.SHL.U32 R69, R252, 0x20, RZ ;  /* 0x00000020fc457824 */ /* 0x000fe200078e00ff */
[-C--:B------:R-:W-:Y:S01]  /*22040*/  LEA.HI.X.SX32 R247, R72, R95.reuse, 0x2, P6 ;  /* 0x0000005f48f77211 */ /* 0x080fe200030f16ff */
[C---:B------:R-:W-:Y:S01]  /*22050*/  IMAD R70, R252.reuse, 0x110, RZ ;  /* 0x00000110fc467824 */ /* 0x040fe200078e02ff */
[----:B------:R-:W-:Y:S01]  /*22060*/  LEA.HI.X.SX32 R249, R71, R95, 0x2, P4 ;  /* 0x0000005f47f97211 */ /* 0x000fe200020f16ff */
[----:B------:R-:W-:Y:S01]  /*22070*/  IMAD.MOV.U32 R71, RZ, RZ, c[0x0][0x188] ;  /* 0x00006200ff477624 */ /* 0x000fe200078e00ff */
[C---:B------:R-:W-:Y:S01]  /*22080*/  LEA R80, P6, R252.reuse, R94, 0x7 ;  /* 0x0000005efc507211 */ /* 0x040fe200078c38ff */
[----:B------:R-:W-:-:S02]  /*22090*/  IMAD R78, R252, 0x90, RZ ;  /* 0x00000090fc4e7824 */ /* 0x000fc400078e02ff */
[----:B------:R-:W-:Y:S01]  /*220a0*/  IMAD R72, R71, 0x44, RZ ;  /* 0x0000004447487824 */ /* 0x000fe200078e02ff */
[----:B------:R-:W-:Y:S02]  /*220b0*/  LEA.HI.X.SX32 R81, R69, R95, 0x2, P6 ;  /* 0x0000005f45517211 */ /* 0x000fe400030f16ff */
[----:B------:R-:W-:Y:S01]  /*220c0*/  IADD3 R250, P6, R70, R94, RZ ;  /* 0x0000005e46fa7210 */ /* 0x000fe20007fde0ff */
[----:B------:R-:W-:-:S03]  /*220d0*/  IMAD R71, R71, 0x24, RZ ;  /* 0x0000002447477824 */ /* 0x000fc600078e02ff */
[----:B------:R-:W-:Y:S02]  /*220e0*/  LEA.HI.X.SX32 R251, R72, R95, 0x2, P6 ;  /* 0x0000005f48fb7211 */ /* 0x000fe400030f16ff */
[----:B------:R-:W-:Y:S01]  /*220f0*/  IADD3 R78, P6, R78, R94, RZ ;  /* 0x0000005e4e4e7210 */ /* 0x000fe20007fde0ff */
[----:B------:R-:W-:-:S03]  /*22100*/  IMAD R76, R252, 0xa0, RZ ;  /* 0x000000a0fc4c7824 */ /* 0x000fc600078e02ff */
[-C--:B------:R-:W-:Y:S01]  /*22110*/  LEA.HI.X.SX32 R79, R71, R95.reuse, 0x2, P6 ;  /* 0x0000005f474f7211 */ /* 0x080fe200030f16ff */
[----:B------:R-:W-:Y:S01]  /*22120*/  IMAD.MOV.U32 R71, RZ, RZ, c[0x0][0x188] ;  /* 0x00006200ff477624 */ /* 0x000fe200078e00ff */
[----:B------:R-:W-:Y:S02]  /*22130*/  IADD3 R68, R145, -0x29, RZ ;  /* 0xffffffd791447810 */ /* 0x000fe40007ffe0ff */
[----:B------:R-:W-:Y:S01]  /*22140*/  IADD3 R0, R148, 0x100000, RZ ;  /* 0x0010000094007810 */ /* 0x000fe20007ffe0ff */
[----:B------:R-:W-:Y:S01]  /*22150*/  IMAD R71, R71, 0x28, RZ ;  /* 0x0000002847477824 */ /* 0x000fe200078e02ff */
[----:B------:R-:W-:Y:S01]  /*22160*/  IADD3 R76, P6, R76, R94, RZ ;  /* 0x0000005e4c4c7210 */ /* 0x000fe20007fde0ff */
[----:B------:R-:W-:Y:S01]  /*22170*/  STL.64 [R1+0xcc8], R246 ;  /* 0x000cc8f601007387 */ /* 0x000fe20000100a00 */
[----:B------:R-:W-:Y:S01]  /*22180*/  ISETP.GE.U32.AND P4, PT, R68, 0x7fffff58, PT ;  /* 0x7fffff584400780c */ /* 0x000fe20003f86070 */
[C---:B------:R-:W-:Y:S01]  /*22190*/  IMAD.SHL.U32 R69, R252.reuse, 0x40, RZ ;  /* 0x00000040fc457824 */ /* 0x040fe200078e00ff */
[----:B------:R-:W-:Y:S01]  /*221a0*/  LEA.HI.X.SX32 R77, R71, R95, 0x2, P6 ;  /* 0x0000005f474d7211 */ /* 0x000fe200030f16ff */
[----:B------:R-:W-:Y:S01]  /*221b0*/  STL.64 [R1+0xcb8], R82 ;  /* 0x000cb85201007387 */ /* 0x000fe20000100a00 */
[----:B------:R-:W-:-:S02]  /*221c0*/  IMAD R74, R252, 0xf0, RZ ;  /* 0x000000f0fc4a7824 */ /* 0x000fc400078e02ff */
[----:B------:R-:W-:Y:S01]  /*221d0*/  IMAD.MOV.U32 R71, RZ, RZ, c[0x0][0x188] ;  /* 0x00006200ff477624 */ /* 0x000fe200078e00ff */
[----:B------:R-:W-:Y:S01]  /*221e0*/  STL.64 [R1+0xcb0], R248 ;  /* 0x000cb0f801007387 */ /* 0x000fe20000100a00 */
[----:B------:R-:W-:-:S03]  /*221f0*/  IADD3 R68, R145, -0x2d, RZ ;  /* 0xffffffd391447810 */ /* 0x000fc60007ffe0ff */
[----:B------:R1:W-:Y:S04]  /*22200*/  LDGSTS.E [R0+-0x7c000], [R80.64], !P0 ;  /* 0x8400000050007fae */ /* 0x0003e8000c121848 */
[----:B------:R1:W-:Y:S01]  /*22210*/  STL.64 [R1+0x29e0], R80 ;  /* 0x0029e05001007387 */ /* 0x0003e20000100a00 */
[C---:B------:R-:W-:Y:S01]  /*22220*/  IMAD R73, R71.reuse, 0x3c, RZ ;  /* 0x0000003c47497824 */ /* 0x040fe200078e02ff */
[-C--:B------:R-:W-:Y:S01]  /*22230*/  IADD3 R74, P6, R74, R94.reuse, RZ ;  /* 0x0000005e4a4a7210 */ /* 0x080fe20007fde0ff */
[C---:B------:R-:W-:Y:S01]  /*22240*/  IMAD R70, R252.reuse, 0xc0, RZ ;  /* 0x000000c0fc467824 */ /* 0x040fe200078e02ff */
[----:B------:R2:W-:Y:S01]  /*22250*/  STL [R1+0x29f0], R81 ;  /* 0x0029f05101007387 */ /* 0x0005e20000100800 */
[C---:B------:R-:W-:Y:S02]  /*22260*/  IMAD R72, R252.reuse, 0xb0, RZ ;  /* 0x000000b0fc487824 */ /* 0x040fe400078e02ff */
[----:B------:R-:W-:Y:S01]  /*22270*/  IMAD R158, R71, 0x2c, RZ ;  /* 0x0000002c479e7824 */ /* 0x000fe200078e02ff */
[----:B------:R3:W-:Y:S01]  /*22280*/  LDGSTS.E [R0+-0x7b800], [R78.64], !P5 ;  /* 0x848000004e007fae */ /* 0x0007e2000e921848 */
[----:B-1----:R-:W-:-:S03]  /*22290*/  LEA R80, P0, R252, R94, 0x8 ;  /* 0x0000005efc507211 */ /* 0x002fc600078040ff */
[----:B------:R1:W-:Y:S01]  /*222a0*/  LDGSTS.E [R0+-0x7b000], [R76.64], !P4 ;  /* 0x850000004c007fae */ /* 0x0003e2000e121848 */
[-C--:B--2---:R-:W-:Y:S02]  /*222b0*/  LEA.HI.X.SX32 R81, R69, R95.reuse, 0x2, P0 ;  /* 0x0000005f45517211 */ /* 0x084fe400000f16ff */
[----:B------:R-:W-:Y:S02]  /*222c0*/  ISETP.GE.U32.AND P0, PT, R68, 0x7fffff54, PT ;  /* 0x7fffff544400780c */ /* 0x000fe40003f06070 */
[----:B------:R-:W-:Y:S02]  /*222d0*/  IADD3 R68, R145, -0x31, RZ ;  /* 0xffffffcf91447810 */ /* 0x000fe40007ffe0ff */
[----:B------:R-:W-:Y:S02]  /*222e0*/  LEA.HI.X.SX32 R75, R73, R95, 0x2, P6 ;  /* 0x0000005f494b7211 */ /* 0x000fe400030f16ff */
[-C--:B------:R-:W-:Y:S02]  /*222f0*/  IADD3 R72, P6, R72, R94.reuse, RZ ;  /* 0x0000005e48487210 */ /* 0x080fe40007fde0ff */
[----:B------:R-:W-:-:S02]  /*22300*/  IADD3 R70, P4, R70, R94, RZ ;  /* 0x0000005e46467210 */ /* 0x000fc40007f9e0ff */
[----:B------:R-:W-:Y:S02]  /*22310*/  ISETP.GE.U32.AND P5, PT, R68, 0x7fffff50, PT ;  /* 0x7fffff504400780c */ /* 0x000fe40003fa6070 */
[-C--:B------:R-:W-:Y:S02]  /*22320*/  LEA.HI.X.SX32 R73, R158, R95.reuse, 0x2, P6 ;  /* 0x0000005f9e497211 */ /* 0x080fe400030f16ff */
[----:B------:R-:W-:Y:S01]  /*22330*/  LEA.HI.X.SX32 R71, R67, R95, 0x2, P4 ;  /* 0x0000005f43477211 */ /* 0x000fe200020f16ff */
[----:B------:R-:W-:Y:S01]  /*22340*/  IMAD R67, R252, 0x1c0, RZ ;  /* 0x000001c0fc437824 */ /* 0x000fe200078e02ff */
[C---:B------:R-:W-:Y:S01]  /*22350*/  IADD3 R69, R145.reuse, -0x3d, RZ ;  /* 0xffffffc391457810 */ /* 0x040fe20007ffe0ff */
[----:B------:R-:W-:Y:S01]  /*22360*/  STL.64 [R1+0xca8], R250 ;  /* 0x000ca8fa01007387 */ /* 0x000fe20000100a00 */
[----:B------:R-:W-:-:S03]  /*22370*/  IADD3 R68, R145, -0x35, RZ ;  /* 0xffffffcb91447810 */ /* 0x000fc60007ffe0ff */
[----:B------:R-:W-:Y:S01]  /*22380*/  STL.64 [R1+0xca0], R80 ;  /* 0x000ca05001007387 */ /* 0x000fe20000100a00 */
[----:B------:R-:W-:Y:S01]  /*22390*/  ISETP.GE.U32.AND P4, PT, R69, 0x7fffff44, PT ;  /* 0x7fffff444500780c */ /* 0x000fe20003f86070 */
[----:B------:R-:W-:Y:S02]  /*223a0*/  IMAD R69, R252, 0x180, RZ ;  /* 0x00000180fc457824 */ /* 0x000fe400078e02ff */
[----:B------:R-:W-:Y:S01]  /*223b0*/  STL.64 [R1+0x29e8], R78 ;  /* 0x0029e84e01007387 */ /* 0x000fe20000100a00 */
[----:B------:R-:W-:Y:S01]  /*223c0*/  ISETP.GE.U32.AND P6, PT, R68, 0x7fffff4c, PT ;  /* 0x7fffff4c4400780c */ /* 0x000fe20003fc6070 */
[----:B------:R-:W-:Y:S02]  /*223d0*/  IMAD R68, R252, 0xd0, RZ ;  /* 0x000000d0fc447824 */ /* 0x000fe400078e02ff */
[----:B------:R1:W-:Y:S01]  /*223e0*/  STL.64 [R1+0x29f8], R76 ;  /* 0x0029f84c01007387 */ /* 0x0003e20000100a00 */
[----:B------:R-:W-:-:S03]  /*223f0*/  IMAD.MOV.U32 R158, RZ, RZ, c[0x0][0x188] ;  /* 0x00006200ff9e7624 */ /* 0x000fc600078e00ff */
[----:B------:R2:W-:Y:S01]  /*22400*/  LDGSTS.E [R0+-0x7a800], [R72.64], !P0 ;  /* 0x8580000048007fae */ /* 0x0005e2000c121848 */
[----:B------:R-:W-:-:S03]  /*22410*/  IMAD R158, R158, 0x34, RZ ;  /* 0x000000349e9e7824 */ /* 0x000fc600078e02ff */
[----:B------:R4:W-:Y:S01]  /*22420*/  LDGSTS.E [R0+-0x7a000], [R70.64], !P5 ;  /* 0x8600000046007fae */ /* 0x0009e2000e921848 */
[-C--:B-1----:R-:W-:Y:S01]  /*22430*/  IADD3 R76, P0, R67, R94.reuse, RZ ;  /* 0x0000005e434c7210 */ /* 0x082fe20007f1e0ff */
[----:B------:R-:W-:Y:S01]  /*22440*/  IMAD R67, R252, 0x140, RZ ;  /* 0x00000140fc437824 */ /* 0x000fe200078e02ff */
[-C--:B------:R-:W-:Y:S02]  /*22450*/  IADD3 R68, P5, R68, R94.reuse, RZ ;  /* 0x0000005e44447210 */ /* 0x080fe40007fbe0ff */
[-C--:B------:R-:W-:Y:S02]  /*22460*/  LEA.HI.X.SX32 R77, R66, R95.reuse, 0x2, P0 ;  /* 0x0000005f424d7211 */ /* 0x080fe400000f16ff */
[----:B---3--:R-:W-:Y:S02]  /*22470*/  IADD3 R78, P0, R69, R94, RZ ;  /* 0x0000005e454e7210 */ /* 0x008fe40007f1e0ff */
[----:B------:R-:W-:Y:S02]  /*22480*/  IADD3 R66, R145, -0x39, RZ ;  /* 0xffffffc791427810 */ /* 0x000fe40007ffe0ff */
[-C--:B------:R-:W-:Y:S01]  /*22490*/  LEA.HI.X.SX32 R79, R141, R95.reuse, 0x2, P0 ;  /* 0x0000005f8d4f7211 */ /* 0x080fe200000f16ff */
[----:B------:R2:W-:Y:S01]  /*224a0*/  STL.64 [R1+0x2a00], R72 ;  /* 0x002a004801007387 */ /* 0x0005e20000100a00 */
[----:B------:R-:W-:Y:S01]  /*224b0*/  LEA.HI.X.SX32 R69, R158, R95, 0x2, P5 ;  /* 0x0000005f9e457211 */ /* 0x000fe200028f16ff */
[----:B------:R-:W-:Y:S01]  /*224c0*/  IMAD.MOV.U32 R158, RZ, RZ, c[0x0][0x188] ;  /* 0x00006200ff9e7624 */ /* 0x000fe200078e00ff */
[----:B------:R-:W-:Y:S01]  /*224d0*/  ISETP.GE.U32.AND P0, PT, R66, 0x7fffff48, PT ;  /* 0x7fffff484200780c */ /* 0x000fe20003f06070 */
[----:B------:R-:W-:Y:S01]  /*224e0*/  IMAD R66, R252, 0xe0, RZ ;  /* 0x000000e0fc427824 */ /* 0x000fe200078e02ff */
[----:B------:R4:W-:Y:S01]  /*224f0*/  STL [R1+0x2a0c], R70 ;  /* 0x002a0c4601007387 */ /* 0x0009e20000100800 */
[----:B------:R-:W-:-:S03]  /*22500*/  IMAD R158, R158, 0x38, RZ ;  /* 0x000000389e9e7824 */ /* 0x000fc600078e02ff */
[----:B------:R1:W-:Y:S01]  /*22510*/  LDGSTS.E [R0+-0x79800], [R68.64], !P6 ;  /* 0x8680000044007fae */ /* 0x0003e2000f121848 */
[-C--:B--2---:R-:W-:Y:S02]  /*22520*/  IADD3 R72, P5, R67, R94.reuse, RZ ;  /* 0x0000005e43487210 */ /* 0x084fe40007fbe0ff */
[-C--:B------:R-:W-:Y:S02]  /*22530*/  IADD3 R66, P6, R66, R94.reuse, RZ ;  /* 0x0000005e42427210 */ /* 0x080fe40007fde0ff */
[-C--:B------:R-:W-:Y:S02]  /*22540*/  LEA.HI.X.SX32 R73, R143, R95.reuse, 0x2, P5 ;  /* 0x0000005f8f497211 */ /* 0x080fe400028f16ff */
[----:B----4-:R-:W-:Y:S02]  /*22550*/  IADD3 R70, P5, R144, R94, RZ ;  /* 0x0000005e90467210 */ /* 0x010fe40007fbe0ff */
[C---:B------:R-:W-:Y:S02]  /*22560*/  IADD3 R143, R145.reuse, -0x70, RZ ;  /* 0xffffff90918f7810 */ /* 0x040fe40007ffe0ff */
[----:B------:R-:W-:Y:S01]  /*22570*/  IADD3 R141, R145, -0x41, RZ ;  /* 0xffffffbf918d7810 */ /* 0x000fe20007ffe0ff */
[----:B------:R2:W-:Y:S01]  /*22580*/  STL [R1+0x2a08], R71 ;  /* 0x002a084701007387 */ /* 0x0005e20000100800 */
[----:B------:R-:W-:-:S02]  /*22590*/  LEA.HI.X.SX32 R67, R158, R95, 0x2, P6 ;  /* 0x0000005f9e437211 */ /* 0x000fc400030f16ff */
[----:B------:R-:W-:Y:S02]  /*225a0*/  ISETP.GE.U32.AND P6, PT, R143, 0x7fffff11, PT ;  /* 0x7fffff118f00780c */ /* 0x000fe40003fc6070 */
[----:B------:R-:W-:Y:S01]  /*225b0*/  IADD3 R143, R145, -0x45, RZ ;  /* 0xffffffbb918f7810 */ /* 0x000fe20007ffe0ff */
[----:B------:R2:W-:Y:S02]  /*225c0*/  LDGSTS.E [R0+-0x79000], [R66.64], !P0 ;  /* 0x8700000042007fae */ /* 0x0005e4000c121848 */
[----:B--2---:R-:W-:Y:S02]  /*225d0*/  LEA.HI.X.SX32 R71, R252, R95, 0x2, P5 ;  /* 0x0000005ffc477211 */ /* 0x004fe400028f16ff */
[----:B------:R-:W-:Y:S02]  /*225e0*/  ISETP.GE.U32.AND P5, PT, R141, 0x7fffff40, PT ;  /* 0x7fffff408d00780c */ /* 0x000fe40003fa6070 */
[----:B------:R-:W-:Y:S02]  /*225f0*/  IADD3 R141, R148, 0x100000, RZ ;  /* 0x00100000948d7810 */ /* 0x000fe40007ffe0ff */
[----:B------:R-:W-:-:S02]  /*22600*/  ISETP.GE.U32.AND P0, PT, R143, 0x7fffff3c, PT ;  /* 0x7fffff3c8f00780c */ /* 0x000fc40003f06070 */
[----:B------:R-:W-:Y:S01]  /*22610*/  IADD3 R143, R145, -0x49, RZ ;  /* 0xffffffb7918f7810 */ /* 0x000fe20007ffe0ff */
[----:B------:R2:W-:Y:S03]  /*22620*/  LDGSTS.E [R141+-0x78800], [R74.64], !P4 ;  /* 0x878000004a8d7fae */ /* 0x0005e6000e121848 */
[----:B------:R-:W-:Y:S02]  /*22630*/  ISETP.GE.U32.AND P4, PT, R143, 0x7fffff38, PT ;  /* 0x7fffff388f00780c */ /* 0x000fe40003f86070 */
[----:B------:R-:W-:Y:S01]  /*22640*/  IADD3 R143, R145, -0x4d, RZ ;  /* 0xffffffb3918f7810 */ /* 0x000fe20007ffe0ff */
[----:B------:R1:W-:Y:S03]  /*22650*/  LDGSTS.E [R0+-0x78000], [R80.64], !P5 ;  /* 0x8800000050007fae */ /* 0x0003e6000e921848 */
[----:B------:R-:W-:Y:S01]  /*22660*/  ISETP.GE.U32.AND P5, PT, R143, 0x7fffff34, PT ;  /* 0x7fffff348f00780c */ /* 0x000fe20003fa6070 */
[----:B------:R4:W-:Y:S01]  /*22670*/  LDGSTS.E [R141+-0x77800], [R250.64], !P0 ;  /* 0x88800000fa8d7fae */ /* 0x0009e2000c121848 */
[----:B------:R-:W-:-:S04]  /*22680*/  IADD3 R143, R145, -0x51, RZ ;  /* 0xffffffaf918f7810 */ /* 0x000fc80007ffe0ff */
        /* <DEDUP_REMOVED lines=19> */
[----:B------:R-:W-:Y:S04]  /*227c0*/  STL.64 [R1+0xd00], R76 ;  /* 0x000d004c01007387 */ /* 0x000fe80000100a00 */
[----:B------:R-:W-:Y:S04]  /*227d0*/  STL.64 [R1+0xce0], R78 ;  /* 0x000ce04e01007387 */ /* 0x000fe80000100a00 */
[----:B------:R-:W-:Y:S01]  /*227e0*/  STL [R1+0x2a14], R68 ;  /* 0x002a144401007387 */ /* 0x000fe20000100800 */
[----:B------:R-:W-:-:S03]  /*227f0*/  IADD3 R143, R145, -0x6d, RZ ;  /* 0xffffff93918f7810 */ /* 0x000fc60007ffe0ff */
[----:B------:R-:W-:Y:S04]  /*22800*/  STL [R1+0x2a10], R69 ;  /* 0x002a104501007387 */ /* 0x000fe80000100800 */
[----:B------:R-:W-:Y:S04]  /*22810*/  STL.64 [R1+0xcc0], R72 ;  /* 0x000cc04801007387 */ /* 0x000fe80000100a00 */
[----:B------:R-:W-:Y:S04]  /*22820*/  STL [R1+0x2a1c], R94 ;  /* 0x002a1c5e01007387 */ /* 0x000fe80000100800 */
[----:B------:R-:W-:Y:S04]  /*22830*/  STL [R1+0x2a18], R95 ;  /* 0x002a185f01007387 */ /* 0x000fe80000100800 */
[----:B------:R-:W-:Y:S04]  /*22840*/  STL.64 [R1+0xd20], R70 ;  /* 0x000d204601007387 */ /* 0x000fe80000100a00 */
[----:B------:R1:W-:Y:S01]  /*22850*/  LDGSTS.E [R0+-0x74000], [R78.64], !P4 ;  /* 0x8c0000004e007fae */ /* 0x0003e2000e121848 */
[----:B------:R-:W-:-:S03]  /*22860*/  ISETP.GE.U32.AND P4, PT, R143, 0x7fffff14, PT ;  /* 0x7fffff148f00780c */ /* 0x000fc60003f86070 */
[----:B------:R2:W-:Y:S04]  /*22870*/  STL.64 [R1+0x2a20], R66 ;  /* 0x002a204201007387 */ /* 0x0005e80000100a00 */
[----:B------:R1:W-:Y:S04]  /*22880*/  LDGSTS.E [R141+-0x73800], [R86.64], !P5 ;  /* 0x8c800000568d7fae */ /* 0x0003e8000e921848 */
[----:B------:R-:W-:Y:S04]  /*22890*/  STL.64 [R1+0x2a28], R74 ;  /* 0x002a284a01007387 */ /* 0x000fe80000100a00 */
[----:B------:R2:W-:Y:S04]  /*228a0*/  LDGSTS.E [R0+-0x73000], [R242.64], !P0 ;  /* 0x8d000000f2007fae */ /* 0x0005e8000c121848 */
[----:B-1----:R-:W3:Y:S04]  /*228b0*/  LDL.64 R248, [R1+0xd48] ;  /* 0x000d480001f87983 */ /* 0x002ee80000100a00 */
[----:B------:R1:W-:Y:S04]  /*228c0*/  LDGSTS.E [R141+-0x72800], [R240.64], !P4 ;  /* 0x8d800000f08d7fae */ /* 0x0003e8000e121848 */
[----:B--2---:R-:W2:Y:S04]  /*228d0*/  LDL.64 R242, [R1+0xd40] ;  /* 0x000d400001f27983 */ /* 0x004ea80000100a00 */
[----:B----4-:R-:W4:Y:S04]  /*228e0*/  LDL.64 R250, [R1+0xd50] ;  /* 0x000d500001fa7983 */ /* 0x010f280000100a00 */
[----:B-1----:R-:W4:Y:S01]  /*228f0*/  LDL.64 R240, [R1+0xd58] ;  /* 0x000d580001f07983 */ /* 0x002f220000100a00 */
[----:B------:R-:W-:-:S02]  /*22900*/  IADD3 R143, R145, -0x71, RZ ;  /* 0xffffff8f918f7810 */ /* 0x000fc40007ffe0ff */
[----:B------:R-:W-:Y:S01]  /*22910*/  LOP3.LUT R67, R148, 0x20, RZ, 0x3c, !PT ;  /* 0x0000002094437812 */ /* 0x000fe200078e3cff */
[----:B------:R-:W4:Y:S01]  /*22920*/  LDL.64 R246, [R1+0xd60] ;  /* 0x000d600001f67983 */ /* 0x000f220000100a00 */
[----:B------:R-:W-:Y:S02]  /*22930*/  ISETP.GE.U32.AND P5, PT, R143, 0x7fffff10, PT ;  /* 0x7fffff108f00780c */ /* 0x000fe40003fa6070 */
[----:B------:R-:W-:Y:S01]  /*22940*/  IADD3 R143, R145, -0x75, RZ ;  /* 0xffffff8b918f7810 */ /* 0x000fe20007ffe0ff */
[----:B------:R-:W4:Y:S03]  /*22950*/  LDL.64 R86, [R1+0x1038] ;  /* 0x0010380001567983 */ /* 0x000f260000100a00 */
[----:B------:R-:W-:Y:S02]  /*22960*/  ISETP.GE.U32.AND P0, PT, R143, 0x7fffff0c, PT ;  /* 0x7fffff0c8f00780c */ /* 0x000fe40003f06070 */
        /* <DEDUP_REMOVED lines=14> */
[----:B-1----:R-:W4:Y:S01]  /*22a50*/  LDL.64 R92, [R1+0xff0] ;  /* 0x000ff000015c7983 */ /* 0x002f220000100a00 */
[----:B------:R-:W-:Y:S02]  /*22a60*/  IADD3 R0, R67, 0x100000, RZ ;  /* 0x0010000043007810 */ /* 0x000fe40007ffe0ff */
[----:B------:R-:W-:-:S03]  /*22a70*/  IADD3 R143, R145, -0xe, RZ ;  /* 0xfffffff2918f7810 */ /* 0x000fc60007ffe0ff */
[----:B------:R1:W-:Y:S01]  /*22a80*/  LDGSTS.E [R0+-0x7fe00], [R70.64], !P0 ;  /* 0x8020000046007fae */ /* 0x0003e2000c121848 */
[----:B------:R-:W-:Y:S02]  /*22a90*/  IADD3 R141, R67, 0x100000, RZ ;  /* 0x00100000438d7810 */ /* 0x000fe40007ffe0ff */
[----:B------:R-:W-:Y:S01]  /*22aa0*/  ISETP.GE.U32.AND P0, PT, R143, 0x7fffff73, PT ;  /* 0x7fffff738f00780c */ /* 0x000fe20003f06070 */
[----:B------:R-:W4:Y:S01]  /*22ab0*/  LDL.64 R244, [R1+0xd68] ;  /* 0x000d680001f47983 */ /* 0x000f220000100a00 */
[----:B------:R-:W-:-:S03]  /*22ac0*/  IADD3 R143, R145, -0x12, RZ ;  /* 0xffffffee918f7810 */ /* 0x000fc60007ffe0ff */
[----:B------:R1:W-:Y:S01]  /*22ad0*/  LDGSTS.E [R141+-0x7f600], [R146.64], !P4 ;  /* 0x80a00000928d7fae */ /* 0x0003e2000e121848 */
[----:B------:R-:W-:Y:S02]  /*22ae0*/  ISETP.GE.U32.AND P4, PT, R143, 0x7fffff6f, PT ;  /* 0x7fffff6f8f00780c */ /* 0x000fe40003f86070 */
[----:B------:R-:W-:Y:S01]  /*22af0*/  IADD3 R143, R145, -0x16, RZ ;  /* 0xffffffea918f7810 */ /* 0x000fe20007ffe0ff */
[----:B-1----:R-:W4:Y:S04]  /*22b00*/  LDL.64 R146, [R1+0xd70] ;  /* 0x000d700001927983 */ /* 0x002f280000100a00 */
[----:B--2---:R1:W-:Y:S01]  /*22b10*/  LDGSTS.E [R0+-0x7ee00], [R242.64], !P5 ;  /* 0x81200000f2007fae */ /* 0x0043e2000e921848 */
[----:B------:R-:W-:-:S03]  /*22b20*/  ISETP.GE.U32.AND P5, PT, R143, 0x7fffff6b, PT ;  /* 0x7fffff6b8f00780c */ /* 0x000fc60003fa6070 */
[----:B---3--:R2:W-:Y:S04]  /*22b30*/  LDGSTS.E [R141+-0x7e600], [R248.64], !P0 ;  /* 0x81a00000f88d7fae */ /* 0x0085e8000c121848 */
[----:B----4-:R3:W-:Y:S04]  /*22b40*/  LDGSTS.E [R0+-0x7de00], [R250.64], !P4 ;  /* 0x82200000fa007fae */ /* 0x0107e8000e121848 */
[----:B-1----:R-:W4:Y:S04]  /*22b50*/  LDL.64 R242, [R1+0xd78] ;  /* 0x000d780001f27983 */ /* 0x002f280000100a00 */
[----:B--2---:R-:W2:Y:S04]  /*22b60*/  LDL.64 R248, [R1+0xd80] ;  /* 0x000d800001f87983 */ /* 0x004ea80000100a00 */
[----:B---3--:R-:W3:Y:S04]  /*22b70*/  LDL.64 R250, [R1+0xd88] ;  /* 0x000d880001fa7983 */ /* 0x008ee80000100a00 */
[----:B------:R1:W-:Y:S04]  /*22b80*/  LDGSTS.E [R141+-0x7d600], [R240.64], !P5 ;  /* 0x82a00000f08d7fae */ /* 0x0003e8000e921848 */
[----:B-1----:R-:W3:Y:S01]  /*22b90*/  LDL.64 R240, [R1+0xd90] ;  /* 0x000d900001f07983 */ /* 0x002ee20000100a00 */
[----:B------:R-:W-:-:S04]  /*22ba0*/  IADD3 R143, R145, -0x1a, RZ ;  /* 0xffffffe6918f7810 */ /* 0x000fc80007ffe0ff */
[----:B------:R-:W-:Y:S02]  /*22bb0*/  ISETP.GE.U32.AND P0, PT, R143, 0x7fffff67, PT ;  /* 0x7fffff678f00780c */ /* 0x000fe40003f06070 */
[----:B------:R-:W-:-:S04]  /*22bc0*/  IADD3 R143, R145, -0x1e, RZ ;  /* 0xffffffe2918f7810 */ /* 0x000fc80007ffe0ff */
[----:B------:R-:W-:Y:S02]  /*22bd0*/  ISETP.GE.U32.AND P4, PT, R143, 0x7fffff63, PT ;  /* 0x7fffff638f00780c */ /* 0x000fe40003f86070 */
[----:B------:R-:W-:-:S04]  /*22be0*/  IADD3 R143, R145, -0x22, RZ ;  /* 0xffffffde918f7810 */ /* 0x000fc80007ffe0ff */
[----:B------:R-:W-:Y:S01]  /*22bf0*/  ISETP.GE.U32.AND P5, PT, R143, 0x7fffff5f, PT ;  /* 0x7fffff5f8f00780c */ /* 0x000fe20003fa6070 */
[----:B------:R1:W-:Y:S01]  /*22c00*/  LDGSTS.E [R0+-0x7ce00], [R246.64], !P0 ;  /* 0x83200000f6007fae */ /* 0x0003e2000c121848 */
[----:B------:R-:W-:-:S04]  /*22c10*/  IADD3 R143, R145, -0x26, RZ ;  /* 0xffffffda918f7810 */ /* 0x000fc80007ffe0ff */
[----:B------:R-:W-:Y:S01]  /*22c20*/  ISETP.GE.U32.AND P0, PT, R143, 0x7fffff5b, PT ;  /* 0x7fffff5b8f00780c */ /* 0x000fe20003f06070 */
[----:B------:R1:W-:Y:S01]  /*22c30*/  LDGSTS.E [R141+-0x7c600], [R244.64], !P4 ;  /* 0x83a00000f48d7fae */ /* 0x0003e2000e121848 */
[----:B------:R-:W-:-:S03]  /*22c40*/  IADD3 R143, R145, -0x2a, RZ ;  /* 0xffffffd6918f7810 */ /* 0x000fc60007ffe0ff */
[----:B-1----:R-:W3:Y:S01]  /*22c50*/  LDL.64 R246, [R1+0xd98] ;  /* 0x000d980001f67983 */ /* 0x002ee20000100a00 */
[----:B------:R-:W-:Y:S02]  /*22c60*/  ISETP.GE.U32.AND P4, PT, R143, 0x7fffff57, PT ;  /* 0x7fffff578f00780c */ /* 0x000fe40003f86070 */
[----:B------:R-:W-:Y:S01]  /*22c70*/  IADD3 R143, R145, -0x2e, RZ ;  /* 0xffffffd2918f7810 */ /* 0x000fe20007ffe0ff */
[----:B------:R-:W3:Y:S04]  /*22c80*/  LDL.64 R244, [R1+0xda0] ;  /* 0x000da00001f47983 */ /* 0x000ee80000100a00 */
[----:B------:R1:W-:Y:S01]  /*22c90*/  LDGSTS.E [R0+-0x7be00], [R146.64], !P5 ;  /* 0x8420000092007fae */ /* 0x0003e2000e921848 */
[----:B------:R-:W-:Y:S02]  /*22ca0*/  ISETP.GE.U32.AND P5, PT, R143, 0x7fffff53, PT ;  /* 0x7fffff538f00780c */ /* 0x000fe40003fa6070 */
[----:B------:R-:W-:Y:S01]  /*22cb0*/  IADD3 R143, R145, -0x32, RZ ;  /* 0xffffffce918f7810 */ /* 0x000fe20007ffe0ff */
[----:B-1----:R-:W3:Y:S04]  /*22cc0*/  LDL.64 R146, [R1+0xda8] ;  /* 0x000da80001927983 */ /* 0x002ee80000100a00 */
[----:B----4-:R1:W-:Y:S01]  /*22cd0*/  LDGSTS.E [R141+-0x7b600], [R242.64], !P0 ;  /* 0x84a00000f28d7fae */ /* 0x0103e2000c121848 */
[----:B------:R-:W-:-:S03]  /*22ce0*/  ISETP.GE.U32.AND P0, PT, R143, 0x7fffff4f, PT ;  /* 0x7fffff4f8f00780c */ /* 0x000fc60003f06070 */
[----:B--2---:R2:W-:Y:S04]  /*22cf0*/  LDGSTS.E [R0+-0x7ae00], [R248.64], !P4 ;  /* 0x85200000f8007fae */ /* 0x0045e8000e121848 */
[----:B---3--:R3:W-:Y:S04]  /*22d00*/  LDGSTS.E [R141+-0x7a600], [R250.64], !P5 ;  /* 0x85a00000fa8d7fae */ /* 0x0087e8000e921848 */
        /* <DEDUP_REMOVED lines=56> */
[----:B-1----:R-:W4:Y:S01]  /*23090*/  LDL.64 R242, [R1+0xe20] ;  /* 0x000e200001f27983 */ /* 0x002f220000100a00 */
[----:B------:R-:W-:-:S03]  /*230a0*/  IADD3 R143, R145, -0x6e, RZ ;  /* 0xffffff92918f7810 */ /* 0x000fc60007ffe0ff */
[----:B--2---:R-:W2:Y:S04]  /*230b0*/  LDL.64 R248, [R1+0xe50] ;  /* 0x000e500001f87983 */ /* 0x004ea80000100a00 */
[----:B---3--:R-:W3:Y:S04]  /*230c0*/  LDL.64 R250, [R1+0xe28] ;  /* 0x000e280001fa7983 */ /* 0x008ee80000100a00 */
[----:B------:R1:W-:Y:S04]  /*230d0*/  LDGSTS.E [R0+-0x72e00], [R240.64], !P5 ;  /* 0x8d200000f0007fae */ /* 0x0003e8000e921848 */
[----:B-1----:R-:W2:Y:S01]  /*230e0*/  LDL.64 R240, [R1+0xe30] ;  /* 0x000e300001f07983 */ /* 0x002ea20000100a00 */
[----:B------:R-:W-:-:S02]  /*230f0*/  ISETP.GE.U32.AND P0, PT, R143, 0x7fffff13, PT ;  /* 0x7fffff138f00780c */ /* 0x000fc40003f06070 */
[----:B------:R-:W-:-:S04]  /*23100*/  IADD3 R143, R145, -0x72, RZ ;  /* 0xffffff8e918f7810 */ /* 0x000fc80007ffe0ff */
[----:B------:R-:W-:Y:S02]  /*23110*/  ISETP.GE.U32.AND P4, PT, R143, 0x7fffff0f, PT ;  /* 0x7fffff0f8f00780c */ /* 0x000fe40003f86070 */
[----:B------:R-:W-:-:S04]  /*23120*/  IADD3 R143, R145, -0x76, RZ ;  /* 0xffffff8a918f7810 */ /* 0x000fc80007ffe0ff */
[----:B------:R-:W-:Y:S02]  /*23130*/  ISETP.GE.U32.AND P5, PT, R143, 0x7fffff0b, PT ;  /* 0x7fffff0b8f00780c */ /* 0x000fe40003fa6070 */
[----:B------:R-:W-:Y:S01]  /*23140*/  IADD3 R143, R145, -0x7a, RZ ;  /* 0xffffff86918f7810 */ /* 0x000fe20007ffe0ff */
[----:B------:R1:W-:Y:S03]  /*23150*/  LDGSTS.E [R141+-0x72600], [R246.64], !P0 ;  /* 0x8da00000f68d7fae */ /* 0x0003e6000c121848 */
[----:B------:R-:W-:Y:S02]  /*23160*/  ISETP.GE.U32.AND P0, PT, R143, 0x7fffff07, PT ;  /* 0x7fffff078f00780c */ /* 0x000fe40003f06070 */
[----:B------:R-:W-:Y:S01]  /*23170*/  IADD3 R143, R145, -0x7e, RZ ;  /* 0xffffff82918f7810 */ /* 0x000fe20007ffe0ff */
[----:B------:R1:W-:Y:S04]  /*23180*/  LDGSTS.E [R0+-0x71e00], [R244.64], !P4 ;  /* 0x8e200000f4007fae */ /* 0x0003e8000e121848 */
[----:B-1----:R-:W2:Y:S01]  /*23190*/  LDL.64 R246, [R1+0xe38] ;  /* 0x000e380001f67983 */ /* 0x002ea20000100a00 */
[----:B------:R-:W-:-:S03]  /*231a0*/  ISETP.GE.U32.AND P4, PT, R143, 0x7fffff03, PT ;  /* 0x7fffff038f00780c */ /* 0x000fc60003f86070 */
[----:B------:R-:W2:Y:S01]  /*231b0*/  LDL.64 R244, [R1+0xe40] ;  /* 0x000e400001f47983 */ /* 0x000ea20000100a00 */
[----:B------:R-:W-:-:S03]  /*231c0*/  IADD3 R143, R145, -0x3, RZ ;  /* 0xfffffffd918f7810 */ /* 0x000fc60007ffe0ff */
[----:B------:R1:W-:Y:S01]  /*231d0*/  LDGSTS.E [R141+-0x71600], [R146.64], !P5 ;  /* 0x8ea00000928d7fae */ /* 0x0003e2000e921848 */
[----:B------:R-:W-:Y:S02]  /*231e0*/  ISETP.GE.U32.AND P5, PT, R143, 0x7fffff7e, PT ;  /* 0x7fffff7e8f00780c */ /* 0x000fe40003fa6070 */
[----:B------:R-:W-:Y:S01]  /*231f0*/  LOP3.LUT R66, R148, 0x40, RZ, 0x3c, !PT ;  /* 0x0000004094427812 */ /* 0x000fe200078e3cff */
[----:B-1----:R-:W2:Y:S01]  /*23200*/  LDL.64 R146, [R1+0xe48] ;  /* 0x000e480001927983 */ /* 0x002ea20000100a00 */
[----:B------:R-:W-:-:S03]  /*23210*/  IADD3 R141, R145, -0x7, RZ ;  /* 0xfffffff9918d7810 */ /* 0x000fc60007ffe0ff */
[----:B----4-:R1:W-:Y:S01]  /*23220*/  LDGSTS.E [R0+-0x70e00], [R242.64], !P0 ;  /* 0x8f200000f2007fae */ /* 0x0103e2000c121848 */
[----:B------:R-:W-:Y:S02]  /*23230*/  ISETP.GE.U32.AND P0, PT, R141, 0x7fffff7a, PT ;  /* 0x7fffff7a8d00780c */ /* 0x000fe40003f06070 */
[----:B------:R-:W-:Y:S01]  /*23240*/  IADD3 R141, R66, 0x100000, RZ ;  /* 0x00100000428d7810 */ /* 0x000fe20007ffe0ff */
[----:B---3--:R3:W-:Y:S04]  /*23250*/  LDGSTS.E [R0+-0x70600], [R250.64], !P4 ;  /* 0x8fa00000fa007fae */ /* 0x0087e8000e121848 */
[----:B-1----:R-:W4:Y:S04]  /*23260*/  LDL.64 R242, [R1+0xe58] ;  /* 0x000e580001f27983 */ /* 0x002f280000100a00 */
[----:B---3--:R-:W3:Y:S04]  /*23270*/  LDL.64 R250, [R1+0xe60] ;  /* 0x000e600001fa7983 */ /* 0x008ee80000100a00 */
[----:B--2---:R1:W-:Y:S04]  /*23280*/  LDGSTS.E [R141+-0x7fc00], [R240.64], !P5 ;  /* 0x80400000f08d7fae */ /* 0x0043e8000e921848 */
[----:B-1----:R-:W2:Y:S01]  /*23290*/  LDL.64 R240, [R1+0xe68] ;  /* 0x000e680001f07983 */ /* 0x002ea20000100a00 */
[----:B------:R-:W-:-:S02]  /*232a0*/  IADD3 R143, R145, -0xb, RZ ;  /* 0xfffffff5918f7810 */ /* 0x000fc40007ffe0ff */
[----:B------:R-:W-:Y:S02]  /*232b0*/  IADD3 R0, R145, -0xf, RZ ;  /* 0xfffffff191007810 */ /* 0x000fe40007ffe0ff */
[----:B------:R-:W-:Y:S02]  /*232c0*/  ISETP.GE.U32.AND P4, PT, R143, 0x7fffff76, PT ;  /* 0x7fffff768f00780c */ /* 0x000fe40003f86070 */
[----:B------:R-:W-:Y:S02]  /*232d0*/  ISETP.GE.U32.AND P5, PT, R0, 0x7fffff72, PT ;  /* 0x7fffff720000780c */ /* 0x000fe40003fa6070 */
[----:B------:R-:W-:Y:S02]  /*232e0*/  IADD3 R143, R145, -0x13, RZ ;  /* 0xffffffed918f7810 */ /* 0x000fe40007ffe0ff */
[----:B------:R-:W-:Y:S01]  /*232f0*/  IADD3 R0, R66, 0x100000, RZ ;  /* 0x0010000042007810 */ /* 0x000fe20007ffe0ff */
[----:B------:R1:W-:Y:S01]  /*23300*/  LDGSTS.E [R141+-0x7f400], [R246.64], !P0 ;  /* 0x80c00000f68d7fae */ /* 0x0003e2000c121848 */
[----:B------:R-:W-:-:S02]  /*23310*/  ISETP.GE.U32.AND P0, PT, R143, 0x7fffff6e, PT ;  /* 0x7fffff6e8f00780c */ /* 0x000fc40003f06070 */
[----:B------:R-:W-:-:S03]  /*23320*/  IADD3 R143, R145, -0x17, RZ ;  /* 0xffffffe9918f7810 */ /* 0x000fc60007ffe0ff */
[----:B------:R1:W-:Y:S01]  /*23330*/  LDGSTS.E [R0+-0x7ec00], [R244.64], !P4 ;  /* 0x81400000f4007fae */ /* 0x0003e2000e121848 */
[----:B------:R-:W-:-:S03]  /*23340*/  ISETP.GE.U32.AND P4, PT, R143, 0x7fffff6a, PT ;  /* 0x7fffff6a8f00780c */ /* 0x000fc60003f86070 */
[----:B-1----:R-:W2:Y:S01]  /*23350*/  LDL.64 R246, [R1+0xe70] ;  /* 0x000e700001f67983 */ /* 0x002ea20000100a00 */
[----:B------:R-:W-:-:S03]  /*23360*/  IADD3 R143, R145, -0x1b, RZ ;  /* 0xffffffe5918f7810 */ /* 0x000fc60007ffe0ff */
[----:B------:R-:W2:Y:S04]  /*23370*/  LDL.64 R244, [R1+0xe78] ;  /* 0x000e780001f47983 */ /* 0x000ea80000100a00 */
[----:B------:R1:W-:Y:S01]  /*23380*/  LDGSTS.E [R141+-0x7e400], [R146.64], !P5 ;  /* 0x81c00000928d7fae */ /* 0x0003e2000e921848 */
[----:B------:R-:W-:Y:S02]  /*23390*/  ISETP.GE.U32.AND P5, PT, R143, 0x7fffff66, PT ;  /* 0x7fffff668f00780c */ /* 0x000fe40003fa6070 */
[----:B------:R-:W-:Y:S01]  /*233a0*/  IADD3 R143, R145, -0x1f, RZ ;  /* 0xffffffe1918f7810 */ /* 0x000fe20007ffe0ff */
[----:B------:R1:W-:Y:S03]  /*233b0*/  LDGSTS.E [R0+-0x7dc00], [R248.64], !P0 ;  /* 0x82400000f8007fae */ /* 0x0003e6000c121848 */
[----:B------:R-:W-:Y:S01]  /*233c0*/  ISETP.GE.U32.AND P0, PT, R143, 0x7fffff62, PT ;  /* 0x7fffff628f00780c */ /* 0x000fe20003f06070 */
[----:B-1----:R-:W2:Y:S04]  /*233d0*/  LDL.64 R146, [R1+0xe80] ;  /* 0x000e800001927983 */ /* 0x002ea80000100a00 */
[----:B------:R-:W2:Y:S04]  /*233e0*/  LDL.64 R248, [R1+0xe88] ;  /* 0x000e880001f87983 */ /* 0x000ea80000100a00 */
[----:B----4-:R1:W-:Y:S04]  /*233f0*/  LDGSTS.E [R141+-0x7d400], [R242.64], !P4 ;  /* 0x82c00000f28d7fae */ /* 0x0103e8000e121848 */
[----:B---3--:R3:W-:Y:S04]  /*23400*/  LDGSTS.E [R0+-0x7cc00], [R250.64], !P5 ;  /* 0x83400000fa007fae */ /* 0x0087e8000e921848 */
[----:B-1----:R-:W4:Y:S04]  /*23410*/  LDL.64 R242, [R1+0xe90] ;  /* 0x000e900001f27983 */ /* 0x002f280000100a00 */
[----:B---3--:R-:W3:Y:S04]  /*23420*/  LDL.64 R250, [R1+0xe98] ;  /* 0x000e980001fa7983 */ /* 0x008ee80000100a00 */
[----:B--2---:R1:W-:Y:S04]  /*23430*/  LDGSTS.E [R141+-0x7c400], [R240.64], !P0 ;  /* 0x83c00000f08d7fae */ /* 0x0043e8000c121848 */
[----:B-1----:R-:W2:Y:S01]  /*23440*/  LDL.64 R240, [R1+0xea0] ;  /* 0x000ea00001f07983 */ /* 0x002ea20000100a00 */
        /* <DEDUP_REMOVED lines=11> */
[----:B-1----:R-:W2:Y:S01]  /*23500*/  LDL.64 R246, [R1+0xea8] ;  /* 0x000ea80001f67983 */ /* 0x002ea20000100a00 */
[----:B------:R-:W-:Y:S02]  /*23510*/  ISETP.GE.U32.AND P5, PT, R143, 0x7fffff4e, PT ;  /* 0x7fffff4e8f00780c */ /* 0x000fe40003fa6070 */
[----:B------:R-:W-:Y:S01]  /*23520*/  IADD3 R143, R145, -0x37, RZ ;  /* 0xffffffc9918f7810 */ /* 0x000fe20007ffe0ff */
        /* <DEDUP_REMOVED lines=66> */
[----:B-1----:R-:W4:Y:S01]  /*23950*/  LDL.64 R242, [R1+0xf30] ;  /* 0x000f300001f27983 */ /* 0x002f220000100a00 */
[----:B------:R-:W-:-:S03]  /*23960*/  IADD3 R143, R145, -0x77, RZ ;  /* 0xffffff89918f7810 */ /* 0x000fc60007ffe0ff */
[----:B---3--:R-:W2:Y:S04]  /*23970*/  LDL.64 R250, [R1+0xf50] ;  /* 0x000f500001fa7983 */ /* 0x008ea80000100a00 */
[----:B--2---:R1:W-:Y:S04]  /*23980*/  LDGSTS.E [R0+-0x71c00], [R240.64], !P0 ;  /* 0x8e400000f0007fae */ /* 0x0043e8000c121848 */
[----:B-1----:R-:W2:Y:S01]  /*23990*/  LDL.64 R240, [R1+0xf48] ;  /* 0x000f480001f07983 */ /* 0x002ea20000100a00 */
[----:B------:R-:W-:Y:S02]  /*239a0*/  ISETP.GE.U32.AND P4, PT, R143, 0x7fffff0a, PT ;  /* 0x7fffff0a8f00780c */ /* 0x000fe40003f86070 */
[----:B------:R-:W-:-:S04]  /*239b0*/  IADD3 R143, R145, -0x7b, RZ ;  /* 0xffffff85918f7810 */ /* 0x000fc80007ffe0ff */
[----:B------:R-:W-:Y:S02]  /*239c0*/  ISETP.GE.U32.AND P5, PT, R143, 0x7fffff06, PT ;  /* 0x7fffff068f00780c */ /* 0x000fe40003fa6070 */
[----:B------:R-:W-:-:S04]  /*239d0*/  IADD3 R143, R145, -0x7f, RZ ;  /* 0xffffff81918f7810 */ /* 0x000fc80007ffe0ff */
[----:B------:R-:W-:Y:S02]  /*239e0*/  ISETP.GE.U32.AND P0, PT, R143, 0x7fffff02, PT ;  /* 0x7fffff028f00780c */ /* 0x000fe40003f06070 */
[----:B------:R-:W-:Y:S01]  /*239f0*/  IADD3 R143, R145, -0x4, RZ ;  /* 0xfffffffc918f7810 */ /* 0x000fe20007ffe0ff */
[----:B------:R1:W-:Y:S03]  /*23a00*/  LDGSTS.E [R141+-0x71400], [R246.64], !P4 ;  /* 0x8ec00000f68d7fae */ /* 0x0003e6000e121848 */
[----:B------:R-:W-:Y:S02]  /*23a10*/  ISETP.GE.U32.AND P4, PT, R143, 0x7fffff7d, PT ;  /* 0x7fffff7d8f00780c */ /* 0x000fe40003f86070 */
[C---:B------:R-:W-:Y:S01]  /*23a20*/  IADD3 R143, R145.reuse, -0xc, RZ ;  /* 0xfffffff4918f7810 */ /* 0x040fe20007ffe0ff */
[----:B------:R1:W-:Y:S04]  /*23a30*/  LDGSTS.E [R0+-0x70c00], [R244.64], !P5 ;  /* 0x8f400000f4007fae */ /* 0x0003e8000e921848 */
[----:B-1----:R-:W2:Y:S01]  /*23a40*/  LDL.64 R246, [R1+0xf58] ;  /* 0x000f580001f67983 */ /* 0x002ea20000100a00 */
[----:B------:R-:W-:-:S04]  /*23a50*/  IADD3 R141, R145, -0x8, RZ ;  /* 0xfffffff8918d7810 */ /* 0x000fc80007ffe0ff */
[----:B------:R-:W-:Y:S01]  /*23a60*/  ISETP.GE.U32.AND P5, PT, R141, 0x7fffff79, PT ;  /* 0x7fffff798d00780c */ /* 0x000fe20003fa6070 */
[----:B------:R-:W2:Y:S04]  /*23a70*/  LDL.64 R244, [R1+0xf68] ;  /* 0x000f680001f47983 */ /* 0x000ea80000100a00 */
[----:B------:R1:W-:Y:S01]  /*23a80*/  LDGSTS.E [R0+-0x70400], [R146.64], !P0 ;  /* 0x8fc0000092007fae */ /* 0x0003e2000c121848 */
[----:B------:R-:W-:Y:S02]  /*23a90*/  ISETP.GE.U32.AND P0, PT, R143, 0x7fffff75, PT ;  /* 0x7fffff758f00780c */ /* 0x000fe40003f06070 */
[----:B------:R-:W-:Y:S01]  /*23aa0*/  LOP3.LUT R67, R148, 0x60, RZ, 0x3c, !PT ;  /* 0x0000006094437812 */ /* 0x000fe200078e3cff */
[----:B-1----:R-:W2:Y:S03]  /*23ab0*/  LDL.64 R146, [R1+0xf60] ;  /* 0x000f600001927983 */ /* 0x002ea60000100a00 */
[----:B------:R-:W-:-:S02]  /*23ac0*/  IADD3 R141, R67, 0x100000, RZ ;  /* 0x00100000438d7810 */ /* 0x000fc40007ffe0ff */
[----:B------:R-:W-:-:S03]  /*23ad0*/  IADD3 R0, R67, 0x100000, RZ ;  /* 0x0010000043007810 */ /* 0x000fc60007ffe0ff */
[----:B----4-:R1:W-:Y:S04]  /*23ae0*/  LDGSTS.E [R141+-0x7fa00], [R242.64], !P4 ;  /* 0x80600000f28d7fae */ /* 0x0103e8000e121848 */
[----:B------:R4:W-:Y:S04]  /*23af0*/  LDGSTS.E [R0+-0x7f200], [R248.64], !P5 ;  /* 0x80e00000f8007fae */ /* 0x0009e8000e921848 */
[----:B-1----:R-:W3:Y:S04]  /*23b00*/  LDL.64 R242, [R1+0xf70] ;  /* 0x000f700001f27983 */ /* 0x002ee80000100a00 */
[----:B----4-:R-:W4:Y:S04]  /*23b10*/  LDL.64 R248, [R1+0xf78] ;  /* 0x000f780001f87983 */ /* 0x010f280000100a00 */
        /* <DEDUP_REMOVED lines=24> */
[----:B---3--:R1:W-:Y:S04]  /*23ca0*/  LDGSTS.E [R0+-0x7c200], [R242.64], !P5 ;  /* 0x83e00000f2007fae */ /* 0x0083e8000e921848 */
[----:B----4-:R3:W-:Y:S04]  /*23cb0*/  LDGSTS.E [R141+-0x7ba00], [R248.64], !P0 ;  /* 0x84600000f88d7fae */ /* 0x0107e8000c121848 */
        /* <DEDUP_REMOVED lines=30> */
[----:B---3--:R-:W3:Y:S04]  /*23ea0*/  LDL.64 R248, [R1+0xff8] ;  /* 0x000ff80001f87983 */ /* 0x008ee80000100a00 */
        /* <DEDUP_REMOVED lines=11> */
[----:B------:R1:W-:Y:S03]  /*23f60*/  LDGSTS.E [R141+-0x76a00], [R246.64], !P4 ;  /* 0x89600000f68d7fae */ /* 0x0003e6000e121848 */
[----:B------:R-:W-:-:S02]  /*23f70*/  ISETP.GE.U32.AND P4, PT, R143, 0x7fffff29, PT ;  /* 0x7fffff298f00780c */ /* 0x000fc40003f86070 */
[----:B------:R-:W-:Y:S01]  /*23f80*/  IADD3 R143, R145, -0x5c, RZ ;  /* 0xffffffa4918f7810 */ /* 0x000fe20007ffe0ff */
[----:B-1----:R-:W3:Y:S04]  /*23f90*/  LDL.64 R250, [R1+0x1000] ;  /* 0x0010000001fa7983 */ /* 0x002ee80000100a00 */
[----:B------:R-:W3:Y:S04]  /*23fa0*/  LDL.64 R246, [R1+0x1008] ;  /* 0x0010080001f67983 */ /* 0x000ee80000100a00 */
[----:B------:R1:W-:Y:S01]  /*23fb0*/  LDGSTS.E [R0+-0x76200], [R146.64], !P5 ;  /* 0x89e0000092007fae */ /* 0x0003e2000e921848 */
[----:B------:R-:W-:-:S03]  /*23fc0*/  ISETP.GE.U32.AND P5, PT, R143, 0x7fffff25, PT ;  /* 0x7fffff258f00780c */ /* 0x000fc60003fa6070 */
[----:B------:R1:W-:Y:S04]  /*23fd0*/  LDGSTS.E [R141+-0x75a00], [R244.64], !P0 ;  /* 0x8a600000f48d7fae */ /* 0x0003e8000c121848 */
[----:B-1----:R-:W3:Y:S04]  /*23fe0*/  LDL.64 R146, [R1+0x1018] ;  /* 0x0010180001927983 */ /* 0x002ee80000100a00 */
[----:B------:R-:W3:Y:S04]  /*23ff0*/  LDL.64 R244, [R1+0x1020] ;  /* 0x0010200001f47983 */ /* 0x000ee80000100a00 */
[----:B----4-:R1:W-:Y:S04]  /*24000*/  LDGSTS.E [R0+-0x75200], [R242.64], !P4 ;  /* 0x8ae00000f2007fae */ /* 0x0103e8000e121848 */
[----:B-1----:R-:W4:Y:S04]  /*24010*/  LDL.64 R242, [R1+0x1028] ;  /* 0x0010280001f27983 */ /* 0x002f280000100a00 */
        /* <DEDUP_REMOVED lines=11> */
[----:B---3--:R3:W-:Y:S01]  /*240d0*/  LDGSTS.E [R141+-0x73a00], [R248.64], !P4 ;  /* 0x8c600000f88d7fae */ /* 0x0087e2000e121848 */
[----:B------:R-:W-:-:S04]  /*240e0*/  IADD3 R143, R145, -0x81, RZ ;  /* 0xffffff7f918f7810 */ /* 0x000fc80007ffe0ff */
[----:B------:R-:W-:Y:S01]  /*240f0*/  ISETP.GE.U32.AND P4, PT, R143, 0x7fffff00, PT ;  /* 0x7fffff008f00780c */ /* 0x000fe20003f86070 */
[----:B------:R1:W-:Y:S01]  /*24100*/  LDGSTS.E [R0+-0x73200], [R250.64], !P5 ;  /* 0x8ce00000fa007fae */ /* 0x0003e2000e921848 */
[C---:B------:R-:W-:Y:S02]  /*24110*/  IADD3 R143, R145.reuse, -0x85, RZ ;  /* 0xffffff7b918f7810 */ /* 0x040fe40007ffe0ff */
[----:B------:R-:W-:Y:S02]  /*24120*/  IADD3 R66, R145, -0x80, RZ ;  /* 0xffffff8091427810 */ /* 0x000fe40007ffe0ff */
[----:B------:R-:W-:Y:S01]  /*24130*/  ISETP.GE.U32.AND P5, PT, R143, 0x7ffffefc, PT ;  /* 0x7ffffefc8f00780c */ /* 0x000fe20003fa6070 */
[----:B------:R1:W-:Y:S01]  /*24140*/  LDGSTS.E [R141+-0x72a00], [R246.64], !P0 ;  /* 0x8d600000f68d7fae */ /* 0x0003e2000c121848 */
[----:B------:R-:W-:-:S03]  /*24150*/  IADD3 R143, R145, -0x89, RZ ;  /* 0xffffff77918f7810 */ /* 0x000fc60007ffe0ff */
[----:B------:R1:W-:Y:S01]  /*24160*/  LDGSTS.E [R0+-0x72200], [R146.64], !P6 ;  /* 0x8de0000092007fae */ /* 0x0003e2000f121848 */
[----:B------:R-:W-:Y:S02]  /*24170*/  ISETP.GE.U32.AND P0, PT, R143, 0x7ffffef8, PT ;  /* 0x7ffffef88f00780c */ /* 0x000fe40003f06070 */
[----:B------:R-:W-:Y:S01]  /*24180*/  ISETP.GE.U32.AND P6, PT, R66, 0x7fffff01, PT ;  /* 0x7fffff014200780c */ /* 0x000fe20003fc6070 */
[----:B------:R1:W-:Y:S01]  /*24190*/  LDGSTS.E [R141+-0x71a00], [R244.64], !P3 ;  /* 0x8e600000f48d7fae */ /* 0x0003e2000d921848 */
[C---:B------:R-:W-:Y:S02]  /*241a0*/  IADD3 R143, R145.reuse, -0x8d, RZ ;  /* 0xffffff73918f7810 */ /* 0x040fe40007ffe0ff */
[----:B------:R-:W-:Y:S02]  /*241b0*/  IADD3 R66, R145, 0x7f, RZ ;  /* 0x0000007f91427810 */ /* 0x000fe40007ffe0ff */
[----:B------:R-:W3:Y:S04]  /*241c0*/  LDL.LU R145, [R1+0x5ec] ;  /* 0x0005ec0001917983 */ /* 0x000ee80000300800 */
[----:B------:R-:W3:Y:S04]  /*241d0*/  LDL.LU R88, [R1+0x4] ;  /* 0x0000040001587983 */ /* 0x000ee80000300800 */
[----:B------:R-:W3:Y:S04]  /*241e0*/  LDL.LU R90, [R1+0xc] ;  /* 0x00000c00015a7983 */ /* 0x000ee80000300800 */
[----:B------:R-:W3:Y:S04]  /*241f0*/  LDL.LU R91, [R1+0x18] ;  /* 0x00001800015b7983 */ /* 0x000ee80000300800 */
[----:B-1----:R-:W3:Y:S04]  /*24200*/  LDL.LU R92, [R1+0x24] ;  /* 0x00002400015c7983 */ /* 0x002ee80000300800 */
[----:B------:R-:W3:Y:S04]  /*24210*/  LDL.LU R147, [R1+0x28] ;  /* 0x0000280001937983 */ /* 0x000ee80000300800 */
[----:B------:R-:W3:Y:S04]  /*24220*/  LDL.LU R148, [R1+0x30] ;  /* 0x0000300001947983 */ /* 0x000ee80000300800 */
[----:B------:R-:W3:Y:S04]  /*24230*/  LDL.LU R251, [R1+0x34] ;  /* 0x0000340001fb7983 */ /* 0x000ee80000300800 */
[----:B----4-:R1:W-:Y:S04]  /*24240*/  LDGSTS.E [R0+-0x71200], [R242.64], !P2 ;  /* 0x8ee00000f2007fae */ /* 0x0103e8000d121848 */
[----:B--2---:R2:W-:Y:S04]  /*24250*/  LDGSTS.E [R0+-0x70a00], [R240.64], !P1 ;  /* 0x8f600000f0007fae */ /* 0x0045e8000c921848 */
[----:B--2---:R-:W2:Y:S04]  /*24260*/  LDL.LU R240, [R1+0x38] ;  /* 0x0000380001f07983 */ /* 0x004ea80000300800 */
[----:B---3--:R-:W3:Y:S04]  /*24270*/  LDL.LU R249, [R1+0x3c] ;  /* 0x00003c0001f97983 */ /* 0x008ee80000300800 */
[----:B------:R-:W4:Y:S04]  /*24280*/  LDL.LU R241, [R1+0x48] ;  /* 0x0000480001f17983 */ /* 0x000f280000300800 */
[----:B------:R-:W2:Y:S04]  /*24290*/  LDL.LU R140, [R1+0x50] ;  /* 0x00005000018c7983 */ /* 0x000ea80000300800 */
[----:B-1----:R-:W4:Y:S04]  /*242a0*/  LDL.LU R242, [R1+0x5c] ;  /* 0x00005c0001f27983 */ /* 0x002f280000300800 */
        /* <DEDUP_REMOVED lines=8> */
[----:B------:R-:W1:Y:S01]  /*24330*/  S2R R146, SR_TID.X ;  /* 0x0000000000927919 */ /* 0x000e620000002100 */
[----:B------:R-:W-:-:S03]  /*24340*/  ISETP.GT.AND P1, PT, R66, 0x7f, PT ;  /* 0x0000007f4200780c */ /* 0x000fc60003f24270 */
[----:B------:R1:W-:Y:S02]  /*24350*/  LDGSTS.E [R141+-0x70200], [R86.64], !P6 ;  /* 0x8fe00000568d7fae */ /* 0x0003e4000f121848 */
[----:B-1----:R-:W-:Y:S02]  /*24360*/  SEL R141, RZ, 0x4, !P1 ;  /* 0x00000004ff8d7807 */ /* 0x002fe40004800000 */
[----:B------:R-:W-:-:S04]  /*24370*/  LOP3.LUT R146, R146, 0x7f, RZ, 0xc0, !PT ;  /* 0x0000007f92927812 */ /* 0x000fc800078ec0ff */
[----:B------:R-:W-:-:S04]  /*24380*/  ISETP.GE.AND P1, PT, R146, c[0x0][0x180], PT ;  /* 0x0000600092007a0c */ /* 0x000fc80003f26270 */
[----:B------:R-:W-:-:S05]  /*24390*/  SEL R93, R141, RZ, !P1 ;  /* 0x000000ff8d5d7207 */ /* 0x000fca0004800000 */
[----:B------:R-:W-:Y:S01]  /*243a0*/  STL [R1+0x2a30], R93 ;  /* 0x002a305d01007387 */ /* 0x000fe20000100800 */
[----:B------:R-:W-:Y:S01]  /*243b0*/  ISETP.GE.U32.AND P3, PT, R143, 0x7ffffef4, PT ;  /* 0x7ffffef48f00780c */ /* 0x000fe20003f66070 */
[----:B------:R-:W-:Y:S02]  /*243c0*/  IMAD R143, R146, c[0x0][0x18c], RZ ;  /* 0x00006300928f7a24 */ /* 0x000fe400078e02ff */
[----:B------:R-:W-:-:S03]  /*243d0*/  IMAD R144, R88, c[0x0][0x190], RZ ;  /* 0x0000640058907a24 */ /* 0x000fc600078e02ff */
[----:B------:R-:W-:Y:S01]  /*243e0*/  LEA R248, P2, R143, c[0x0][0x168], 0x2 ;  /* 0x00005a008ff87a11 */ /* 0x000fe200078410ff */
[----:B------:R-:W-:-:S03]  /*243f0*/  IMAD R146, R145, c[0x0][0x190], RZ ;  /* 0x0000640091927a24 */ /* 0x000fc600078e02ff */
[----:B------:R-:W-:Y:S01]  /*24400*/  LEA.HI.X.SX32 R0, R143, c[0x0][0x16c], 0x2, P2 ;  /* 0x00005b008f007a11 */ /* 0x000fe200010f16ff */
[----:B------:R-:W-:Y:S02]  /*24410*/  IMAD R143, R90, c[0x0][0x190], RZ ;  /* 0x000064005a8f7a24 */ /* 0x000fe400078e02ff */
[----:B------:R-:W-:Y:S02]  /*24420*/  IMAD R145, R142, c[0x0][0x190], RZ ;  /* 0x000064008e917a24 */ /* 0x000fe400078e02ff */
[----:B------:R-:W-:Y:S02]  /*24430*/  IMAD R142, R91, c[0x0][0x190], RZ ;  /* 0x000064005b8e7a24 */ /* 0x000fe400078e02ff */
[----:B------:R-:W-:Y:S02]  /*24440*/  IMAD R141, R92, c[0x0][0x190], RZ ;  /* 0x000064005c8d7a24 */ /* 0x000fe400078e02ff */
[----:B---3--:R-:W-:-:S05]  /*24450*/  IMAD R67, R249, c[0x0][0x190], RZ ;  /* 0x00006400f9437a24 */ /* 0x008fca00078e02ff */
[----:B------:R4:W-:Y:S01]  /*24460*/  STL [R1+0xc], R67 ;  /* 0x00000c4301007387 */ /* 0x0009e20000100800 */
[----:B--2---:R-:W-:-:S05]  /*24470*/  IMAD R66, R140, c[0x0][0x190], RZ ;  /* 0x000064008c427a24 */ /* 0x004fca00078e02ff */
[----:B------:R1:W-:Y:S01]  /*24480*/  STL [R1+0x24], R66 ;  /* 0x0000244201007387 */ /* 0x0003e20000100800 */
[----:B----4-:R-:W-:-:S05]  /*24490*/  IMAD R67, R247, c[0x0][0x190], RZ ;  /* 0x00006400f7437a24 */ /* 0x010fca00078e02ff */
[----:B------:R2:W-:Y:S01]  /*244a0*/  STL [R1+0x34], R67 ;  /* 0x0000344301007387 */ /* 0x0005e20000100800 */
[----:B-1----:R-:W-:-:S05]  /*244b0*/  IMAD R66, R246, c[0x0][0x190], RZ ;  /* 0x00006400f6427a24 */ /* 0x002fca00078e02ff */
[----:B------:R1:W-:Y:S01]  /*244c0*/  STL [R1+0x3c], R66 ;  /* 0x00003c4201007387 */ /* 0x0003e20000100800 */
[----:B--2---:R-:W-:-:S05]  /*244d0*/  IMAD R67, R245, c[0x0][0x190], RZ ;  /* 0x00006400f5437a24 */ /* 0x004fca00078e02ff */
[----:B------:R-:W-:Y:S01]  /*244e0*/  STL [R1+0x48], R67 ;  /* 0x0000484301007387 */ /* 0x000fe20000100800 */
[----:B-1----:R-:W-:-:S03]  /*244f0*/  IMAD R66, R250, c[0x0][0x190], RZ ;  /* 0x00006400fa427a24 */ /* 0x002fc600078e02ff */
[----:B------:R-:W2:Y:S04]  /*24500*/  LDL.LU R95, [R1+0x530] ;  /* 0x00053000015f7983 */ /* 0x000ea80000300800 */
[----:B------:R2:W-:Y:S04]  /*24510*/  STL [R1+0x5c], R66 ;  /* 0x00005c4201007387 */ /* 0x0005e80000100800 */
[----:B------:R-:W3:Y:S04]  /*24520*/  LDL.LU R247, [R1+0x554] ;  /* 0x0005540001f77983 */ /* 0x000ee80000300800 */
[----:B------:R-:W4:Y:S04]  /*24530*/  LDL.LU R94, [R1+0x570] ;  /* 0x00057000015e7983 */ /* 0x000f280000300800 */
        /* <DEDUP_REMOVED lines=23> */
[----:B------:R-:W-:-:S03]  /*246b0*/  IMAD R245, R158, c[0x0][0x190], RZ ;  /* 0x000064009ef57a24 */ /* 0x000fc600078e02ff */
[----:B------:R-:W3:Y:S04]  /*246c0*/  LDL.LU R91, [R1+0x6e0] ;  /* 0x0006e000015b7983 */ /* 0x000ee80000300800 */
[----:B------:R-:W3:Y:S01]  /*246d0*/  LDL.LU R92, [R1+0x6dc] ;  /* 0x0006dc00015c7983 */ /* 0x000ee20000300800 */
[----:B------:R-:W-:-:S03]  /*246e0*/  IMAD R246, R252, c[0x0][0x190], RZ ;  /* 0x00006400fcf67a24 */ /* 0x000fc600078e02ff */
[----:B------:R-:W3:Y:S04]  /*246f0*/  LDL.LU R158, [R1+0x6d8] ;  /* 0x0006d800019e7983 */ /* 0x000ee80000300800 */
[----:B------:R-:W3:Y:S04]  /*24700*/  LDL.LU R250, [R1+0x6d4] ;  /* 0x0006d40001fa7983 */ /* 0x000ee80000300800 */
[----:B------:R-:W3:Y:S01]  /*24710*/  LDL.LU R252, [R1+0x6d0] ;  /* 0x0006d00001fc7983 */ /* 0x000ee20000300800 */
[----:B--2---:R-:W-:-:S05]  /*24720*/  IMAD R66, R95, c[0x0][0x190], RZ ;  /* 0x000064005f427a24 */ /* 0x004fca00078e02ff */
[----:B------:R3:W-:Y:S01]  /*24730*/  STL [R1+0x68], R66 ;  /* 0x0000684201007387 */ /* 0x0007e20000100800 */
[----:B----4-:R-:W-:-:S05]  /*24740*/  IMAD R67, R94, c[0x0][0x190], RZ ;  /* 0x000064005e437a24 */ /* 0x010fca00078e02ff */
[----:B------:R1:W-:Y:S01]  /*24750*/  STL [R1+0xe0], R67 ;  /* 0x0000e04301007387 */ /* 0x0003e20000100800 */
[----:B---3--:R-:W-:-:S05]  /*24760*/  IMAD R66, R69, c[0x0][0x190], RZ ;  /* 0x0000640045427a24 */ /* 0x008fca00078e02ff */
[----:B------:R2:W-:Y:S01]  /*24770*/  STL [R1+0xe8], R66 ;  /* 0x0000e84201007387 */ /* 0x0005e20000100800 */
[----:B-1----:R-:W-:Y:S02]  /*24780*/  IMAD R67, R68, c[0x0][0x190], RZ ;  /* 0x0000640044437a24 */ /* 0x002fe400078e02ff */
[----:B------:R-:W-:-:S03]  /*24790*/  IMAD R68, R71, c[0x0][0x190], RZ ;  /* 0x0000640047447a24 */ /* 0x000fc600078e02ff */
[----:B------:R1:W-:Y:S01]  /*247a0*/  STL [R1+0xf0], R67 ;  /* 0x0000f04301007387 */ /* 0x0003e20000100800 */
[----:B--2---:R-:W-:-:S03]  /*247b0*/  IMAD R66, R70, c[0x0][0x190], RZ ;  /* 0x0000640046427a24 */ /* 0x004fc600078e02ff */
[----:B------:R2:W-:Y:S01]  /*247c0*/  STL [R1+0xf4], R68 ;  /* 0x0000f44401007387 */ /* 0x0005e20000100800 */
[----:B-1----:R-:W-:-:S03]  /*247d0*/  IMAD R67, R72, c[0x0][0x190], RZ ;  /* 0x0000640048437a24 */ /* 0x002fc600078e02ff */
        /* <DEDUP_REMOVED lines=40> */
[----:B------:R-:W-:Y:S01]  /*24a60*/  STL [R1+0x148], R68 ;  /* 0x0001484401007387 */ /* 0x000fe20000100800 */
[----:B--2---:R-:W-:-:S03]  /*24a70*/  IMAD R67, R252, c[0x0][0x190], RZ ;  /* 0x00006400fc437a24 */ /* 0x004fc600078e02ff */
[----:B------:R-:W2:Y:S04]  /*24a80*/  LDL.LU R75, [R1+0x6cc] ;  /* 0x0006cc00014b7983 */ /* 0x000ea80000300800 */
[----:B------:R1:W-:Y:S04]  /*24a90*/  STL [R1+0x14c], R66 ;  /* 0x00014c4201007387 */ /* 0x0003e80000100800 */
[----:B-1----:R-:W3:Y:S04]  /*24aa0*/  LDL.LU R66, [R1+0x6c8] ;  /* 0x0006c80001427983 */ /* 0x002ee80000300800 */
[----:B------:R1:W-:Y:S04]  /*24ab0*/  STL [R1+0x150], R67 ;  /* 0x0001504301007387 */ /* 0x0003e80000100800 */
        /* <DEDUP_REMOVED lines=29> */
[----:B--2---:R-:W-:-:S05]  /*24c90*/  IMAD R75, R75, c[0x0][0x190], RZ ;  /* 0x000064004b4b7a24 */ /* 0x004fca00078e02ff */
[----:B------:R-:W-:Y:S01]  /*24ca0*/  STL [R1+0x154], R75 ;  /* 0x0001544b01007387 */ /* 0x000fe20000100800 */
[----:B---3--:R-:W-:-:S05]  /*24cb0*/  IMAD R74, R66, c[0x0][0x190], RZ ;  /* 0x00006400424a7a24 */ /* 0x008fca00078e02ff */
[----:B------:R1:W-:Y:S01]  /*24cc0*/  STL [R1+0x158], R74 ;  /* 0x0001584a01007387 */ /* 0x0003e20000100800 */
[----:B----4-:R-:W-:Y:S02]  /*24cd0*/  IMAD R66, R67, c[0x0][0x190], RZ ;  /* 0x0000640043427a24 */ /* 0x010fe400078e02ff */
[----:B------:R-:W-:-:S03]  /*24ce0*/  IMAD R67, R95, c[0x0][0x190], RZ ;  /* 0x000064005f437a24 */ /* 0x000fc600078e02ff */
[----:B------:R2:W-:Y:S01]  /*24cf0*/  STL [R1+0x15c], R66 ;  /* 0x00015c4201007387 */ /* 0x0005e20000100800 */
[----:B-1----:R-:W-:-:S03]  /*24d00*/  IMAD R74, R94, c[0x0][0x190], RZ ;  /* 0x000064005e4a7a24 */ /* 0x002fc600078e02ff */
[----:B------:R1:W-:Y:S01]  /*24d10*/  STL [R1+0x160], R67 ;  /* 0x0001604301007387 */ /* 0x0003e20000100800 */
[----:B--2---:R-:W-:-:S03]  /*24d20*/  IMAD R66, R69, c[0x0][0x190], RZ ;  /* 0x0000640045427a24 */ /* 0x004fc600078e02ff */
[----:B------:R-:W-:Y:S01]  /*24d30*/  STL [R1+0x164], R74 ;  /* 0x0001644a01007387 */ /* 0x000fe20000100800 */
[----:B-1----:R-:W-:-:S03]  /*24d40*/  IMAD R67, R68, c[0x0][0x190], RZ ;  /* 0x0000640044437a24 */ /* 0x002fc600078e02ff */
[----:B------:R1:W-:Y:S01]  /*24d50*/  STL [R1+0x168], R66 ;  /* 0x0001684201007387 */ /* 0x0003e20000100800 */
[----:B------:R-:W-:-:S03]  /*24d60*/  IMAD R68, R71, c[0x0][0x190], RZ ;  /* 0x0000640047447a24 */ /* 0x000fc600078e02ff */
        /* <DEDUP_REMOVED lines=44> */
[----:B------:R-:W-:Y:S04]  /*25030*/  STL [R1+0x1c4], R68 ;  /* 0x0001c44401007387 */ /* 0x000fe80000100800 */
[----:B------:R-:W2:Y:S01]  /*25040*/  LDL.LU R75, [R1+0x650] ;  /* 0x00065000014b7983 */ /* 0x000ea20000300800 */
[----:B-1----:R-:W-:-:S03]  /*25050*/  IMAD R67, R252, c[0x0][0x190], RZ ;  /* 0x00006400fc437a24 */ /* 0x002fc600078e02ff */
        /* <DEDUP_REMOVED lines=515> */
[----:B------:R2:W-:Y:S04]  /*27090*/  STL [R1+0x2dc], R67 ;  /* 0x0002dc4301007387 */ /* 0x0005e80000100800 */
[----:B------:R3:W-:Y:S01]  /*270a0*/  STL [R1+0x2d8], R66 ;  /* 0x0002d84201007387 */ /* 0x0007e20000100800 */
[----:B-1----:R-:W-:Y:S02]  /*270b0*/  IMAD R68, R73, c[0x0][0x190], RZ ;  /* 0x0000640049447a24 */ /* 0x002fe400078e02ff */
[----:B--2---:R-:W-:-:S03]  /*270c0*/  IMAD R67, R76, c[0x0][0x190], RZ ;  /* 0x000064004c437a24 */ /* 0x004fc600078e02ff */
[----:B------:R1:W-:Y:S01]  /*270d0*/  STL [R1+0x2d4], R68 ;  /* 0x0002d44401007387 */ /* 0x0003e20000100800 */
[----:B---3--:R-:W-:-:S03]  /*270e0*/  IMAD R66, R77, c[0x0][0x190], RZ ;  /* 0x000064004d427a24 */ /* 0x008fc600078e02ff */
[----:B------:R2:W-:Y:S04]  /*270f0*/  STL [R1+0x2d0], R67 ;  /* 0x0002d04301007387 */ /* 0x0005e80000100800 */
[----:B------:R3:W-:Y:S01]  /*27100*/  STL [R1+0x2cc], R66 ;  /* 0x0002cc4201007387 */ /* 0x0007e20000100800 */
[----:B-1----:R-:W-:Y:S02]  /*27110*/  IMAD R68, R78, c[0x0][0x190], RZ ;  /* 0x000064004e447a24 */ /* 0x002fe400078e02ff */
[----:B--2---:R-:W-:-:S03]  /*27120*/  IMAD R67, R79, c[0x0][0x190], RZ ;  /* 0x000064004f437a24 */ /* 0x004fc600078e02ff */
[----:B------:R-:W-:Y:S01]  /*27130*/  STL [R1+0x2c8], R68 ;  /* 0x0002c84401007387 */ /* 0x000fe20000100800 */
[----:B---3--:R-:W-:-:S03]  /*27140*/  IMAD R66, R81, c[0x0][0x190], RZ ;  /* 0x0000640051427a24 */ /* 0x008fc600078e02ff */
[----:B------:R1:W-:Y:S04]  /*27150*/  STL [R1+0x2bc], R67 ;  /* 0x0002bc4301007387 */ /* 0x0003e80000100800 */
[----:B------:R2:W-:Y:S01]  /*27160*/  STL [R1+0x2b8], R66 ;  /* 0x0002b84201007387 */ /* 0x0005e20000100800 */
[----:B-1----:R-:W-:Y:S02]  /*27170*/  IMAD R67, R82, c[0x0][0x190], RZ ;  /* 0x0000640052437a24 */ /* 0x002fe400078e02ff */
[----:B--2---:R-:W-:-:S03]  /*27180*/  IMAD R66, R83, c[0x0][0x190], RZ ;  /* 0x0000640053427a24 */ /* 0x004fc600078e02ff */
[----:B------:R1:W-:Y:S01]  /*27190*/  STL [R1+0x2a8], R67 ;  /* 0x0002a84301007387 */ /* 0x0003e20000100800 */
[----:B------:R-:W-:-:S03]  /*271a0*/  IMAD R70, R86, c[0x0][0x190], RZ ;  /* 0x0000640056467a24 */ /* 0x000fc600078e02ff */
[----:B------:R2:W-:Y:S01]  /*271b0*/  STL [R1+0x2a0], R66 ;  /* 0x0002a04201007387 */ /* 0x0005e20000100800 */
[----:B-1----:R-:W-:Y:S02]  /*271c0*/  IMAD R67, R84, c[0x0][0x190], RZ ;  /* 0x0000640054437a24 */ /* 0x002fe400078e02ff */
[----:B--2---:R-:W-:-:S03]  /*271d0*/  IMAD R66, R87, c[0x0][0x190], RZ ;  /* 0x0000640057427a24 */ /* 0x004fc600078e02ff */
[----:B------:R1:W-:Y:S04]  /*271e0*/  STL [R1+0x298], R67 ;  /* 0x0002984301007387 */ /* 0x0003e80000100800 */
        /* <DEDUP_REMOVED lines=17> */
[----:B------:R-:W-:Y:S04]  /*27300*/  STL [R1+0xb8], R67 ;  /* 0x0000b84301007387 */ /* 0x000fe80000100800 */
[----:B------:R-:W3:Y:S04]  /*27310*/  LDL.LU R250, [R1+0xac] ;  /* 0x0000ac0001fa7983 */ /* 0x000ee80000300800 */
[----:B------:R1:W-:Y:S04]  /*27320*/  STL [R1+0xb4], R66 ;  /* 0x0000b44201007387 */ /* 0x0003e80000100800 */
[----:B------:R-:W4:Y:S04]  /*27330*/  LDL.LU R92, [R1+0xa8] ;  /* 0x0000a800015c7983 */ /* 0x000f280000300800 */
[----:B------:R-:W4:Y:S04]  /*27340*/  LDL.LU R252, [R1+0xa4] ;  /* 0x0000a40001fc7983 */ /* 0x000f280000300800 */
[----:B------:R-:W4:Y:S04]  /*27350*/  LDL.LU R93, [R1+0xa0] ;  /* 0x0000a000015d7983 */ /* 0x000f280000300800 */
[----:B------:R-:W4:Y:S04]  /*27360*/  LDL.LU R74, [R1+0x9c] ;  /* 0x00009c00014a7983 */ /* 0x000f280000300800 */
[----:B------:R-:W4:Y:S04]  /*27370*/  LDL.LU R75, [R1+0x98] ;  /* 0x00009800014b7983 */ /* 0x000f280000300800 */
        /* <DEDUP_REMOVED lines=10> */
[----:B------:R-:W-:-:S03]  /*27420*/  IMAD R68, R80, c[0x0][0x190], RZ ;  /* 0x0000640050447a24 */ /* 0x000fc600078e02ff */
        /* <DEDUP_REMOVED lines=15> */
[----:B--2---:R-:W-:-:S05]  /*27520*/  IMAD R158, R158, c[0x0][0x190], RZ ;  /* 0x000064009e9e7a24 */ /* 0x004fca00078e02ff */
[----:B------:R1:W-:Y:S01]  /*27530*/  STL [R1+0xb0], R158 ;  /* 0x0000b09e01007387 */ /* 0x0003e20000100800 */
[----:B---3--:R-:W-:-:S03]  /*27540*/  IMAD R250, R250, c[0x0][0x190], RZ ;  /* 0x00006400fafa7a24 */ /* 0x008fc600078e02ff */
[----:B-1----:R-:W2:Y:S01]  /*27550*/  LDL.LU R158, [R1+0x2b08] ;  /* 0x002b0800019e7983 */ /* 0x002ea20000300800 */
[----:B----4-:R-:W-:-:S03]  /*27560*/  IMAD R252, R252, c[0x0][0x190], RZ ;  /* 0x00006400fcfc7a24 */ /* 0x010fc600078e02ff */
[----:B------:R1:W-:Y:S04]  /*27570*/  STL [R1+0xac], R250 ;  /* 0x0000acfa01007387 */ /* 0x0003e80000100800 */
[----:B-1----:R-:W3:Y:S04]  /*27580*/  LDL.LU R250, [R1+0x2b04] ;  /* 0x002b040001fa7983 */ /* 0x002ee80000300800 */
[----:B------:R1:W-:Y:S04]  /*27590*/  STL [R1+0xa4], R252 ;  /* 0x0000a4fc01007387 */ /* 0x0003e80000100800 */
[----:B-1----:R-:W4:Y:S01]  /*275a0*/  LDL.LU R252, [R1+0x2b00] ;  /* 0x002b000001fc7983 */ /* 0x002f220000300800 */
[----:B------:R-:W-:-:S02]  /*275b0*/  IMAD R93, R93, c[0x0][0x190], RZ ;  /* 0x000064005d5d7a24 */ /* 0x000fc400078e02ff */
[----:B------:R-:W-:Y:S02]  /*275c0*/  IMAD R74, R74, c[0x0][0x190], RZ ;  /* 0x000064004a4a7a24 */ /* 0x000fe400078e02ff */
[----:B------:R-:W-:Y:S02]  /*275d0*/  IMAD R75, R75, c[0x0][0x190], RZ ;  /* 0x000064004b4b7a24 */ /* 0x000fe400078e02ff */
[----:B------:R-:W-:Y:S01]  /*275e0*/  IMAD R66, R66, c[0x0][0x190], RZ ;  /* 0x0000640042427a24 */ /* 0x000fe200078e02ff */
[----:B------:R-:W-:Y:S04]  /*275f0*/  STL [R1+0xa0], R93 ;  /* 0x0000a05d01007387 */ /* 0x000fe80000100800 */
[----:B------:R1:W-:Y:S04]  /*27600*/  STL [R1+0x9c], R74 ;  /* 0x00009c4a01007387 */ /* 0x0003e80000100800 */
[----:B------:R-:W-:Y:S04]  /*27610*/  STL [R1+0x98], R75 ;  /* 0x0000984b01007387 */ /* 0x000fe80000100800 */
[----:B------:R1:W-:Y:S02]  /*27620*/  STL [R1+0x94], R66 ;  /* 0x0000944201007387 */ /* 0x0003e40000100800 */
[----:B-1----:R-:W-:-:S02]  /*27630*/  IMAD R74, R67, c[0x0][0x190], RZ ;  /* 0x00006400434a7a24 */ /* 0x002fc400078e02ff */
[----:B------:R-:W-:Y:S02]  /*27640*/  IMAD R67, R95, c[0x0][0x190], RZ ;  /* 0x000064005f437a24 */ /* 0x000fe400078e02ff */
[----:B------:R-:W-:Y:S01]  /*27650*/  IMAD R71, R71, c[0x0][0x190], RZ ;  /* 0x0000640047477a24 */ /* 0x000fe200078e02ff */
[----:B------:R-:W-:Y:S01]  /*27660*/  STL [R1+0x90], R74 ;  /* 0x0000904a01007387 */ /* 0x000fe20000100800 */
[----:B------:R-:W-:-:S03]  /*27670*/  IMAD R66, R94, c[0x0][0x190], RZ ;  /* 0x000064005e427a24 */ /* 0x000fc600078e02ff */
[----:B------:R1:W-:Y:S04]  /*27680*/  STL [R1+0x8c], R67 ;  /* 0x00008c4301007387 */ /* 0x0003e80000100800 */
[----:B------:R1:W-:Y:S02]  /*27690*/  STL [R1+0x88], R66 ;  /* 0x0000884201007387 */ /* 0x0003e40000100800 */
[----:B-1----:R-:W-:Y:S02]  /*276a0*/  IMAD R67, R70, c[0x0][0x190], RZ ;  /* 0x0000640046437a24 */ /* 0x002fe400078e02ff */
[----:B------:R-:W-:Y:S02]  /*276b0*/  IMAD R70, R73, c[0x0][0x190], RZ ;  /* 0x0000640049467a24 */ /* 0x000fe400078e02ff */
[----:B------:R-:W-:Y:S01]  /*276c0*/  IMAD R66, R72, c[0x0][0x190], RZ ;  /* 0x0000640048427a24 */ /* 0x000fe200078e02ff */
[----:B------:R-:W-:Y:S04]  /*276d0*/  STL [R1+0x84], R71 ;  /* 0x0000844701007387 */ /* 0x000fe80000100800 */
[----:B------:R1:W-:Y:S04]  /*276e0*/  STL [R1+0x80], R67 ;  /* 0x0000804301007387 */ /* 0x0003e80000100800 */
[----:B------:R1:W-:Y:S04]  /*276f0*/  STL [R1+0x7c], R66 ;  /* 0x00007c4201007387 */ /* 0x0003e80000100800 */
[----:B------:R1:W-:Y:S02]  /*27700*/  STL [R1+0x78], R70 ;  /* 0x0000784601007387 */ /* 0x0003e40000100800 */
[----:B-1----:R-:W-:-:S02]  /*27710*/  IMAD R67, R76, c[0x0][0x190], RZ ;  /* 0x000064004c437a24 */ /* 0x002fc400078e02ff */
[----:B------:R-:W-:-:S03]  /*27720*/  IMAD R66, R77, c[0x0][0x190], RZ ;  /* 0x000064004d427a24 */ /* 0x000fc600078e02ff */
[----:B------:R-:W-:Y:S01]  /*27730*/  STL [R1+0x74], R67 ;  /* 0x0000744301007387 */ /* 0x000fe20000100800 */
[----:B------:R-:W-:-:S03]  /*27740*/  IMAD R70, R78, c[0x0][0x190], RZ ;  /* 0x000064004e467a24 */ /* 0x000fc600078e02ff */
[----:B------:R-:W-:Y:S01]  /*27750*/  STL [R1+0x70], R66 ;  /* 0x0000704201007387 */ /* 0x000fe20000100800 */
[----:B------:R-:W-:-:S03]  /*27760*/  IMAD R71, R80, c[0x0][0x190], RZ ;  /* 0x0000640050477a24 */ /* 0x000fc600078e02ff */
[----:B------:R1:W-:Y:S01]  /*27770*/  STL [R1+0x6c], R70 ;  /* 0x00006c4601007387 */ /* 0x0003e20000100800 */
[----:B------:R-:W-:-:S03]  /*27780*/  IMAD R72, R83, c[0x0][0x190], RZ ;  /* 0x0000640053487a24 */ /* 0x000fc600078e02ff */
[----:B------:R1:W-:Y:S02]  /*27790*/  STL [R1+0x54], R71 ;  /* 0x0000544701007387 */ /* 0x0003e40000100800 */
[----:B-1----:R-:W-:Y:S02]  /*277a0*/  IMAD R70, R82, c[0x0][0x190], RZ ;  /* 0x0000640052467a24 */ /* 0x002fe400078e02ff */
[----:B------:R-:W-:-:S03]  /*277b0*/  IMAD R71, R85, c[0x0][0x190], RZ ;  /* 0x0000640055477a24 */ /* 0x000fc600078e02ff */
[----:B------:R1:W-:Y:S04]  /*277c0*/  STL [R1+0x4c], R70 ;  /* 0x00004c4601007387 */ /* 0x0003e80000100800 */
[----:B------:R1:W-:Y:S02]  /*277d0*/  STL [R1+0x44], R72 ;  /* 0x0000444801007387 */ /* 0x0003e40000100800 */
[----:B-1----:R-:W-:Y:S02]  /*277e0*/  IMAD R70, R84, c[0x0][0x190], RZ ;  /* 0x0000640054467a24 */ /* 0x002fe400078e02ff */
[----:B------:R1:W-:Y:S01]  /*277f0*/  STL [R1+0x40], R71 ;  /* 0x0000404701007387 */ /* 0x0003e20000100800 */
[----:B------:R-:W-:-:S03]  /*27800*/  IMAD R72, R87, c[0x0][0x190], RZ ;  /* 0x0000640057487a24 */ /* 0x000fc600078e02ff */
[----:B------:R1:W-:Y:S02]  /*27810*/  STL [R1+0x2c], R70 ;  /* 0x00002c4601007387 */ /* 0x0003e40000100800 */
[----:B-1----:R-:W-:Y:S02]  /*27820*/  IMAD R71, R86, c[0x0][0x190], RZ ;  /* 0x0000640056477a24 */ /* 0x002fe400078e02ff */
[----:B------:R1:W-:Y:S01]  /*27830*/  STL [R1+0x20], R72 ;  /* 0x0000204801007387 */ /* 0x0003e20000100800 */
[----:B------:R-:W-:-:S03]  /*27840*/  IMAD R70, R89, c[0x0][0x190], RZ ;  /* 0x0000640059467a24 */ /* 0x000fc600078e02ff */
[----:B------:R1:W-:Y:S04]  /*27850*/  STL [R1+0x1c], R71 ;  /* 0x00001c4701007387 */ /* 0x0003e80000100800 */
[----:B------:R1:W-:Y:S02]  /*27860*/  STL [R1+0x14], R70 ;  /* 0x0000144601007387 */ /* 0x0003e40000100800 */
[----:B-1----:R-:W-:Y:S02]  /*27870*/  IMAD R72, R88, c[0x0][0x190], RZ ;  /* 0x0000640058487a24 */ /* 0x002fe400078e02ff */
[----:B------:R-:W-:-:S03]  /*27880*/  IMAD R71, R90, c[0x0][0x190], RZ ;  /* 0x000064005a477a24 */ /* 0x000fc600078e02ff */
[----:B------:R-:W-:Y:S01]  /*27890*/  STL [R1+0x10], R72 ;  /* 0x0000104801007387 */ /* 0x000fe20000100800 */
[----:B------:R-:W-:-:S03]  /*278a0*/  IMAD R70, R91, c[0x0][0x190], RZ ;  /* 0x000064005b467a24 */ /* 0x000fc600078e02ff */
[----:B------:R-:W-:Y:S01]  /*278b0*/  STL [R1+0x8], R71 ;  /* 0x0000084701007387 */ /* 0x000fe20000100800 */
[----:B------:R-:W-:Y:S02]  /*278c0*/  IMAD R157, R157, c[0x0][0x190], RZ ;  /* 0x000064009d9d7a24 */ /* 0x000fe400078e02ff */
[----:B------:R-:W-:Y:S02]  /*278d0*/  IMAD R156, R156, c[0x0][0x190], RZ ;  /* 0x000064009c9c7a24 */ /* 0x000fe400078e02ff */
[----:B------:R-:W-:Y:S02]  /*278e0*/  IMAD R155, R155, c[0x0][0x190], RZ ;  /* 0x000064009b9b7a24 */ /* 0x000fe400078e02ff */
[----:B------:R-:W-:Y:S02]  /*278f0*/  IMAD R154, R154, c[0x0][0x190], RZ ;  /* 0x000064009a9a7a24 */ /* 0x000fe400078e02ff */
[----:B------:R-:W-:Y:S02]  /*27900*/  IMAD R153, R153, c[0x0][0x190], RZ ;  /* 0x0000640099997a24 */ /* 0x000fe400078e02ff */
[----:B------:R-:W-:-:S02]  /*27910*/  IMAD R152, R152, c[0x0][0x190], RZ ;  /* 0x0000640098987a24 */ /* 0x000fc400078e02ff */
[----:B------:R-:W-:Y:S02]  /*27920*/  IMAD R151, R151, c[0x0][0x190], RZ ;  /* 0x0000640097977a24 */ /* 0x000fe400078e02ff */
[----:B------:R-:W-:Y:S02]  /*27930*/  IMAD R150, R150, c[0x0][0x190], RZ ;  /* 0x0000640096967a24 */ /* 0x000fe400078e02ff */
[----:B------:R-:W-:Y:S02]  /*27940*/  IMAD R160, R160, c[0x0][0x190], RZ ;  /* 0x00006400a0a07a24 */ /* 0x000fe400078e02ff */
[----:B------:R-:W-:Y:S02]  /*27950*/  IMAD R161, R161, c[0x0][0x190], RZ ;  /* 0x00006400a1a17a24 */ /* 0x000fe400078e02ff */
[----:B--2---:R-:W-:Y:S02]  /*27960*/  IMAD R158, R158, c[0x0][0x190], RZ ;  /* 0x000064009e9e7a24 */ /* 0x004fe400078e02ff */
[----:B---3--:R-:W-:-:S02]  /*27970*/  IMAD R250, R250, c[0x0][0x190], RZ ;  /* 0x00006400fafa7a24 */ /* 0x008fc400078e02ff */
[----:B----4-:R-:W-:-:S05]  /*27980*/  IMAD R252, R252, c[0x0][0x190], RZ ;  /* 0x00006400fcfc7a24 */ /* 0x010fca00078e02ff */
[----:B------:R-:W-:Y:S04]  /*27990*/  STL [R1+0x2a9c], R252 ;  /* 0x002a9cfc01007387 */ /* 0x000fe80000100800 */
[----:B------:R1:W-:Y:S04]  /*279a0*/  STL [R1], R70 ;  /* 0x0000004601007387 */ /* 0x0003e80000100800 */
[----:B------:R-:W-:Y:S04]  /*279b0*/  STL [R1+0x2a98], R250 ;  /* 0x002a98fa01007387 */ /* 0x000fe80000100800 */
[----:B------:R-:W-:Y:S01]  /*279c0*/  STL [R1+0x2aa0], R158 ;  /* 0x002aa09e01007387 */ /* 0x000fe20000100800 */
[----:B-1----:R-:W-:-:S03]  /*279d0*/  IMAD R70, R2, c[0x0][0x190], RZ ;  /* 0x0000640002467a24 */ /* 0x002fc600078e02ff */
[----:B------:R-:W-:Y:S01]  /*279e0*/  STL.64 [R1+0x2a90], R156 ;  /* 0x002a909c01007387 */ /* 0x000fe20000100a00 */
[----:B------:R-:W-:-:S03]  /*279f0*/  IMAD R2, R3, c[0x0][0x190], RZ ;  /* 0x0000640003027a24 */ /* 0x000fc600078e02ff */
[----:B------:R-:W-:Y:S04]  /*27a00*/  STL [R1+0x2aa4], R155 ;  /* 0x002aa49b01007387 */ /* 0x000fe80000100800 */
[----:B------:R-:W-:Y:S04]  /*27a10*/  STL [R1+0x2aa8], R154 ;  /* 0x002aa89a01007387 */ /* 0x000fe80000100800 */
[----:B------:R-:W-:Y:S04]  /*27a20*/  STL.64 [R1+0x2a80], R152 ;  /* 0x002a809801007387 */ /* 0x000fe80000100a00 */
[----:B------:R-:W-:Y:S04]  /*27a30*/  STL.64 [R1+0x2a88], R150 ;  /* 0x002a889601007387 */ /* 0x000fe80000100a00 */
[----:B------:R-:W-:Y:S04]  /*27a40*/  STL [R1+0xc90], R70 ;  /* 0x000c904601007387 */ /* 0x000fe80000100800 */
[----:B------:R-:W-:Y:S04]  /*27a50*/  STL.64 [R1+0x2ab0], R160 ;  /* 0x002ab0a001007387 */ /* 0x000fe80000100a00 */
[----:B------:R1:W-:Y:S01]  /*27a60*/  STL [R1+0xc94], R2 ;  /* 0x000c940201007387 */ /* 0x0003e20000100800 */
[----:B------:R-:W-:-:S02]  /*27a70*/  IMAD R3, R6, c[0x0][0x190], RZ ;  /* 0x0000640006037a24 */ /* 0x000fc400078e02ff */
[----:B-1----:R-:W-:Y:S02]  /*27a80*/  IMAD R2, R4, c[0x0][0x190], RZ ;  /* 0x0000640004027a24 */ /* 0x002fe400078e02ff */
[----:B------:R-:W-:-:S03]  /*27a90*/  IMAD R4, R5, c[0x0][0x190], RZ ;  /* 0x0000640005047a24 */ /* 0x000fc600078e02ff */
[----:B------:R1:W-:Y:S04]  /*27aa0*/  STL [R1+0xc98], R2 ;  /* 0x000c980201007387 */ /* 0x0003e80000100800 */
[----:B------:R2:W-:Y:S01]  /*27ab0*/  STL [R1+0xc9c], R4 ;  /* 0x000c9c0401007387 */ /* 0x0005e20000100800 */
[----:B-1----:R-:W-:-:S03]  /*27ac0*/  IMAD R2, R7, c[0x0][0x190], RZ ;  /* 0x0000640007027a24 */ /* 0x002fc600078e02ff */
[----:B------:R1:W-:Y:S04]  /*27ad0*/  STL [R1+0xd38], R3 ;  /* 0x000d380301007387 */ /* 0x0003e80000100800 */
[----:B------:R3:W-:Y:S01]  /*27ae0*/  STL [R1+0xd3c], R2 ;  /* 0x000d3c0201007387 */ /* 0x0007e20000100800 */
[----:B--2---:R-:W-:Y:S02]  /*27af0*/  IMAD R4, R10, c[0x0][0x190], RZ ;  /* 0x000064000a047a24 */ /* 0x004fe400078e02ff */
[----:B-1----:R-:W-:Y:S02]  /*27b00*/  IMAD R3, R8, c[0x0][0x190], RZ ;  /* 0x0000640008037a24 */ /* 0x002fe400078e02ff */
[----:B---3--:R-:W-:-:S03]  /*27b10*/  IMAD R2, R9, c[0x0][0x190], RZ ;  /* 0x0000640009027a24 */ /* 0x008fc600078e02ff */
[----:B------:R1:W-:Y:S04]  /*27b20*/  STL [R1+0xf40], R3 ;  /* 0x000f400301007387 */ /* 0x0003e80000100800 */
[----:B------:R2:W-:Y:S01]  /*27b30*/  STL [R1+0xf44], R2 ;  /* 0x000f440201007387 */ /* 0x0005e20000100800 */
[----:B-1----:R-:W-:-:S03]  /*27b40*/  IMAD R3, R11, c[0x0][0x190], RZ ;  /* 0x000064000b037a24 */ /* 0x002fc600078e02ff */
[----:B------:R-:W-:Y:S01]  /*27b50*/  STL [R1+0x1010], R4 ;  /* 0x0010100401007387 */ /* 0x000fe20000100800 */
[----:B--2---:R-:W-:-:S03]  /*27b60*/  IMAD R2, R12, c[0x0][0x190], RZ ;  /* 0x000064000c027a24 */ /* 0x004fc600078e02ff */
[----:B------:R1:W-:Y:S04]  /*27b70*/  STL [R1+0x1014], R3 ;  /* 0x0010140301007387 */ /* 0x0003e80000100800 */
[----:B------:R2:W-:Y:S04]  /*27b80*/  STL [R1+0x1040], R2 ;  /* 0x0010400201007387 */ /* 0x0005e80000100800 */
[----:B------:R-:W3:Y:S04]  /*27b90*/  LDL.LU R5, [R1+0xc] ;  /* 0x00000c0001057983 */ /* 0x000ee80000300800 */
[----:B------:R-:W4:Y:S01]  /*27ba0*/  LDL.LU R161, [R1+0x24] ;  /* 0x0000240001a17983 */ /* 0x000f220000300800 */
[----:B------:R-:W-:-:S02]  /*27bb0*/  IMAD R162, R162, c[0x0][0x190], RZ ;  /* 0x00006400a2a27a24 */ /* 0x000fc400078e02ff */
[----:B------:R-:W-:Y:S01]  /*27bc0*/  IMAD R163, R163, c[0x0][0x190], RZ ;  /* 0x00006400a3a37a24 */ /* 0x000fe200078e02ff */
[----:B-1----:R-:W4:Y:S01]  /*27bd0*/  LDL.LU R3, [R1+0x34] ;  /* 0x0000340001037983 */ /* 0x002f220000300800 */
[----:B------:R-:W-:-:S03]  /*27be0*/  IMAD R159, R159, c[0x0][0x190], RZ ;  /* 0x000064009f9f7a24 */ /* 0x000fc600078e02ff */
[----:B------:R-:W4:Y:S01]  /*27bf0*/  LDL.LU R6, [R1+0x3c] ;  /* 0x00003c0001067983 */ /* 0x000f220000300800 */
[----:B------:R-:W-:-:S03]  /*27c00*/  IMAD R158, R13, c[0x0][0x190], RZ ;  /* 0x000064000d9e7a24 */ /* 0x000fc600078e02ff */
[----:B--2---:R-:W2:Y:S01]  /*27c10*/  LDL.LU R2, [R1+0x48] ;  /* 0x0000480001027983 */ /* 0x004ea20000300800 */
[----:B------:R-:W-:-:S03]  /*27c20*/  IMAD.MOV.U32 R154, RZ, RZ, R69 ;  /* 0x000000ffff9a7224 */ /* 0x000fc600078e0045 */
[----:B------:R1:W-:Y:S01]  /*27c30*/  STL.64 [R1+0x2a68], R162 ;  /* 0x002a68a201007387 */ /* 0x0003e20000100a00 */
[----:B------:R-:W-:Y:S02]  /*27c40*/  IMAD.MOV.U32 R4, RZ, RZ, R68 ;  /* 0x000000ffff047224 */ /* 0x000fe400078e0044 */
[----:B------:R-:W-:Y:S02]  /*27c50*/  IMAD R94, R19, c[0x0][0x190], RZ ;  /* 0x00006400135e7a24 */ /* 0x000fe400078e02ff */
[----:B------:R-:W-:Y:S02]  /*27c60*/  IMAD R95, R20, c[0x0][0x190], RZ ;  /* 0x00006400145f7a24 */ /* 0x000fe400078e02ff */
[----:B------:R-:W-:Y:S02]  /*27c70*/  IMAD R68, R21, c[0x0][0x190], RZ ;  /* 0x0000640015447a24 */ /* 0x000fe400078e02ff */
[----:B------:R-:W-:Y:S02]  /*27c80*/  IMAD R69, R22, c[0x0][0x190], RZ ;  /* 0x0000640016457a24 */ /* 0x000fe400078e02ff */
[----:B-1----:R-:W-:-:S02]  /*27c90*/  IMAD R163, R14, c[0x0][0x190], RZ ;  /* 0x000064000ea37a24 */ /* 0x002fc400078e02ff */
[----:B------:R-:W-:Y:S01]  /*27ca0*/  IMAD R162, R17, c[0x0][0x190], RZ ;  /* 0x0000640011a27a24 */ /* 0x000fe200078e02ff */
[----:B------:R-:W-:Y:S01]  /*27cb0*/  STL.64 [R1+0x2ab8], R158 ;  /* 0x002ab89e01007387 */ /* 0x000fe20000100a00 */
[----:B------:R-:W-:Y:S02]  /*27cc0*/  IMAD R70, R23, c[0x0][0x190], RZ ;  /* 0x0000640017467a24 */ /* 0x000fe400078e02ff */
[----:B------:R-:W-:Y:S01]  /*27cd0*/  IMAD R71, R24, c[0x0][0x190], RZ ;  /* 0x0000640018477a24 */ /* 0x000fe200078e02ff */
[----:B------:R-:W-:Y:S01]  /*27ce0*/  STL.64 [R1+0x2a70], R162 ;  /* 0x002a70a201007387 */ /* 0x000fe20000100a00 */
[----:B------:R-:W-:Y:S01]  /*27cf0*/  IMAD R151, R62, c[0x0][0x190], RZ ;  /* 0x000064003e977a24 */ /* 0x000fe200078e02ff */
[----:B------:R-:W-:Y:S01]  /*27d00*/  LEA R62, P1, R145, R248, 0x2 ;  /* 0x000000f8913e7211 */ /* 0x000fe200078210ff */
[----:B------:R-:W-:Y:S01]  /*27d10*/  IMAD R164, R164, c[0x0][0x190], RZ ;  /* 0x00006400a4a47a24 */ /* 0x000fe200078e02ff */
[----:B------:R-:W-:Y:S01]  /*27d20*/  STL.64 [R1+0x2a38], R94 ;  /* 0x002a385e01007387 */ /* 0x000fe20000100a00 */
[----:B------:R-:W-:-:S03]  /*27d30*/  IMAD R165, R165, c[0x0][0x190], RZ ;  /* 0x00006400a5a57a24 */ /* 0x000fc600078e02ff */
[----:B------:R1:W-:Y:S01]  /*27d40*/  STL.64 [R1+0x2a40], R68 ;  /* 0x002a404401007387 */ /* 0x0003e20000100a00 */
[----:B------:R-:W-:Y:S02]  /*27d50*/  IMAD R77, R26, c[0x0][0x190], RZ ;  /* 0x000064001a4d7a24 */ /* 0x000fe400078e02ff */
[----:B------:R-:W-:Y:S01]  /*27d60*/  IMAD R76, R28, c[0x0][0x190], RZ ;  /* 0x000064001c4c7a24 */ /* 0x000fe200078e02ff */
[----:B------:R-:W-:Y:S01]  /*27d70*/  STL.64 [R1+0x2a48], R70 ;  /* 0x002a484601007387 */ /* 0x000fe20000100a00 */
[----:B------:R-:W-:Y:S01]  /*27d80*/  IMAD R160, R63, c[0x0][0x190], RZ ;  /* 0x000064003fa07a24 */ /* 0x000fe200078e02ff */
[----:B------:R-:W-:Y:S01]  /*27d90*/  LEA.HI.X.SX32 R63, R145, R0, 0x2, P1 ;  /* 0x00000000913f7211 */ /* 0x000fe200008f16ff */
[----:B------:R-:W-:Y:S01]  /*27da0*/  IMAD R156, R58, c[0x0][0x190], RZ ;  /* 0x000064003a9c7a24 */ /* 0x000fe200078e02ff */
[----:B------:R1:W-:Y:S01]  /*27db0*/  STL.64 [R1+0x2a50], R164 ;  /* 0x002a50a401007387 */ /* 0x0003e20000100a00 */
[----:B------:R-:W-:Y:S02]  /*27dc0*/  IMAD R153, R64, c[0x0][0x190], RZ ;  /* 0x0000640040997a24 */ /* 0x000fe400078e02ff */
[----:B-1----:R-:W-:-:S02]  /*27dd0*/  IMAD R68, R25, c[0x0][0x190], RZ ;  /* 0x0000640019447a24 */ /* 0x002fc400078e02ff */
[----:B------:R-:W-:Y:S01]  /*27de0*/  IMAD R69, R27, c[0x0][0x190], RZ ;  /* 0x000064001b457a24 */ /* 0x000fe200078e02ff */
[-C--:B------:R-:W-:Y:S02]  /*27df0*/  LEA R64, P2, R146, R248.reuse, 0x2 ;  /* 0x000000f892407211 */ /* 0x080fe400078410ff */
[----:B------:R-:W-:Y:S01]  /*27e00*/  LEA R58, P1, R143, R248, 0x2 ;  /* 0x000000f88f3a7211 */ /* 0x000fe200078210ff */
[----:B------:R-:W-:Y:S01]  /*27e10*/  IMAD R67, R79, c[0x0][0x190], RZ ;  /* 0x000064004f437a24 */ /* 0x000fe200078e02ff */
[----:B------:R-:W-:Y:S01]  /*27e20*/  STL.64 [R1+0x2a58], R68 ;  /* 0x002a584401007387 */ /* 0x000fe20000100a00 */
[----:B------:R-:W-:Y:S02]  /*27e30*/  IMAD R66, R81, c[0x0][0x190], RZ ;  /* 0x0000640051427a24 */ /* 0x000fe400078e02ff */
[----:B------:R-:W-:Y:S01]  /*27e40*/  IMAD R152, R65, c[0x0][0x190], RZ ;  /* 0x0000640041987a24 */ /* 0x000fe200078e02ff */
[----:B------:R1:W-:Y:S01]  /*27e50*/  STL.64 [R1+0x2a60], R76 ;  /* 0x002a604c01007387 */ /* 0x0003e20000100a00 */
[----:B------:R-:W-:Y:S01]  /*27e60*/  IMAD R164, R54, c[0x0][0x190], RZ ;  /* 0x0000640036a47a24 */ /* 0x000fe200078e02ff */
[----:B------:R-:W-:Y:S01]  /*27e70*/  LEA.HI.X.SX32 R65, R146, R0, 0x2, P2 ;  /* 0x0000000092417211 */ /* 0x000fe200010f16ff */
[----:B------:R-:W-:Y:S01]  /*27e80*/  IMAD R75, R60, c[0x0][0x190], RZ ;  /* 0x000064003c4b7a24 */ /* 0x000fe200078e02ff */
[----:B------:R-:W-:Y:S01]  /*27e90*/  LEA R60, P2, R144, R248, 0x2 ;  /* 0x000000f8903c7211 */ /* 0x000fe200078410ff */
[----:B------:R-:W-:-:S02]  /*27ea0*/  IMAD R148, R148, c[0x0][0x190], RZ ;  /* 0x0000640094947a24 */ /* 0x000fc400078e02ff */
[----:B------:R-:W-:Y:S02]  /*27eb0*/  IMAD.MOV.U32 R250, RZ, RZ, R67 ;  /* 0x000000fffffa7224 */ /* 0x000fe400078e0043 */
[----:B------:R-:W-:Y:S02]  /*27ec0*/  IMAD.MOV.U32 R252, RZ, RZ, R66 ;  /* 0x000000fffffc7224 */ /* 0x000fe400078e0042 */
[----:B-1----:R-:W-:Y:S01]  /*27ed0*/  IMAD R76, R59, c[0x0][0x190], RZ ;  /* 0x000064003b4c7a24 */ /* 0x002fe200078e02ff */
[----:B------:R-:W-:Y:S02]  /*27ee0*/  LEA.HI.X.SX32 R59, R143, R0, 0x2, P1 ;  /* 0x000000008f3b7211 */ /* 0x000fe400008f16ff */
[----:B------:R-:W-:Y:S01]  /*27ef0*/  LEA R54, P1, R141, R248, 0x2 ;  /* 0x000000f88d367211 */ /* 0x000fe200078210ff */
[----:B------:R-:W-:Y:S02]  /*27f00*/  IMAD R67, R15, c[0x0][0x190], RZ ;  /* 0x000064000f437a24 */ /* 0x000fe400078e02ff */
[----:B------:R-:W-:-:S02]  /*27f10*/  IMAD R66, R29, c[0x0][0x190], RZ ;  /* 0x000064001d427a24 */ /* 0x000fc400078e02ff */
[----:B------:R-:W-:Y:S02]  /*27f20*/  IMAD R166, R166, c[0x0][0x190], RZ ;  /* 0x00006400a6a67a24 */ /* 0x000fe400078e02ff */
[----:B------:R-:W-:Y:S02]  /*27f30*/  IMAD R167, R167, c[0x0][0x190], RZ ;  /* 0x00006400a7a77a24 */ /* 0x000fe400078e02ff */
[----:B------:R-:W-:Y:S01]  /*27f40*/  IMAD R74, R55, c[0x0][0x190], RZ ;  /* 0x00006400374a7a24 */ /* 0x000fe200078e02ff */
[-C--:B------:R-:W-:Y:S01]  /*27f50*/  LEA.HI.X.SX32 R55, R141, R0.reuse, 0x2, P1 ;  /* 0x000000008d377211 */ /* 0x080fe200008f16ff */
[----:B------:R-:W-:Y:S01]  /*27f60*/  IMAD R95, R61, c[0x0][0x190], RZ ;  /* 0x000064003d5f7a24 */ /* 0x000fe200078e02ff */
[----:B------:R-:W-:Y:S01]  /*27f70*/  LEA.HI.X.SX32 R61, R144, R0, 0x2, P2 ;  /* 0x00000000903d7211 */ /* 0x000fe200010f16ff */
[----:B------:R-:W-:Y:S01]  /*27f80*/  IMAD R163, R50, c[0x0][0x190], RZ ;  /* 0x0000640032a37a24 */ /* 0x000fe200078e02ff */
[-C--:B------:R-:W-:Y:S01]  /*27f90*/  LEA R50, P1, R148, R248.reuse, 0x2 ;  /* 0x000000f894327211 */ /* 0x080fe200078210ff */
[----:B------:R-:W-:Y:S01]  /*27fa0*/  IMAD R81, R56, c[0x0][0x190], RZ ;  /* 0x0000640038517a24 */ /* 0x000fe200078e02ff */
[----:B------:R-:W-:Y:S01]  /*27fb0*/  LEA R56, P2, R142, R248, 0x2 ;  /* 0x000000f88e387211 */ /* 0x000fe200078410ff */
[----:B------:R-:W-:-:S02]  /*27fc0*/  IMAD R147, R147, c[0x0][0x190], RZ ;  /* 0x0000640093937a24 */ /* 0x000fc400078e02ff */
[----:B------:R-:W-:Y:S01]  /*27fd0*/  IMAD R240, R240, c[0x0][0x190], RZ ;  /* 0x00006400f0f07a24 */ /* 0x000fe200078e02ff */
[----:B------:R-:W-:Y:S01]  /*27fe0*/  STL.64 [R1+0x2a78], R66 ;  /* 0x002a784201007387 */ /* 0x000fe20000100a00 */
[----:B------:R-:W-:Y:S02]  /*27ff0*/  IMAD R73, R18, c[0x0][0x190], RZ ;  /* 0x0000640012497a24 */ /* 0x000fe400078e02ff */
[----:B------:R-:W-:Y:S01]  /*28000*/  IMAD R72, R31, c[0x0][0x190], RZ ;  /* 0x000064001f487a24 */ /* 0x000fe200078e02ff */
[----:B------:R1:W-:Y:S01]  /*28010*/  STL.64 [R1+0x2ac0], R166 ;  /* 0x002ac0a601007387 */ /* 0x0003e20000100a00 */
[----:B------:R-:W-:Y:S01]  /*28020*/  IMAD R77, R51, c[0x0][0x190], RZ ;  /* 0x00006400334d7a24 */ /* 0x000fe200078e02ff */
[-C--:B------:R-:W-:Y:S01]  /*28030*/  LEA.HI.X.SX32 R51, R148, R0.reuse, 0x2, P1 ;  /* 0x0000000094337211 */ /* 0x080fe200008f16ff */
[----:B------:R-:W-:Y:S01]  /*28040*/  IMAD R70, R57, c[0x0][0x190], RZ ;  /* 0x0000640039467a24 */ /* 0x000fe200078e02ff */
[----:B------:R-:W-:Y:S01]  /*28050*/  LEA.HI.X.SX32 R57, R142, R0, 0x2, P2 ;  /* 0x000000008e397211 */ /* 0x000fe200010f16ff */
[----:B------:R-:W-:-:S02]  /*28060*/  IMAD R84, R32, c[0x0][0x190], RZ ;  /* 0x0000640020547a24 */ /* 0x000fc400078e02ff */
[----:B------:R-:W-:Y:S02]  /*28070*/  IMAD R85, R33, c[0x0][0x190], RZ ;  /* 0x0000640021557a24 */ /* 0x000fe400078e02ff */
[----:B------:R-:W-:Y:S01]  /*28080*/  IMAD R69, R46, c[0x0][0x190], RZ ;  /* 0x000064002e457a24 */ /* 0x000fe200078e02ff */
[-C--:B------:R-:W-:Y:S01]  /*28090*/  LEA R46, P1, R240, R248.reuse, 0x2 ;  /* 0x000000f8f02e7211 */ /* 0x080fe200078210ff */
[----:B------:R-:W-:Y:S02]  /*280a0*/  IMAD R251, R251, c[0x0][0x190], RZ ;  /* 0x00006400fbfb7a24 */ /* 0x000fe400078e02ff */
[----:B-1----:R-:W-:Y:S01]  /*280b0*/  IMAD R166, R52, c[0x0][0x190], RZ ;  /* 0x0000640034a67a24 */ /* 0x002fe200078e02ff */
[----:B------:R-:W-:Y:S01]  /*280c0*/  LEA R52, P2, R147, R248, 0x2 ;  /* 0x000000f893347211 */ /* 0x000fe200078410ff */
[----:B------:R1:W-:Y:S01]  /*280d0*/  STL.64 [R1+0x2ac8], R72 ;  /* 0x002ac84801007387 */ /* 0x0003e20000100a00 */
[----:B------:R-:W-:Y:S01]  /*280e0*/  IMAD R80, R47, c[0x0][0x190], RZ ;  /* 0x000064002f507a24 */ /* 0x000fe200078e02ff */
[-C--:B------:R-:W-:Y:S01]  /*280f0*/  LEA.HI.X.SX32 R47, R240, R0.reuse, 0x2, P1 ;  /* 0x00000000f02f7211 */ /* 0x080fe200008f16ff */
[----:B------:R-:W-:Y:S01]  /*28100*/  IMAD R167, R53, c[0x0][0x190], RZ ;  /* 0x0000640035a77a24 */ /* 0x000fe200078e02ff */
[----:B------:R1:W-:Y:S01]  /*28110*/  STL.64 [R1+0x2ad0], R84 ;  /* 0x002ad05401007387 */ /* 0x0003e20000100a00 */
[----:B------:R-:W-:Y:S01]  /*28120*/  IMAD R241, R241, c[0x0][0x190], RZ ;  /* 0x00006400f1f17a24 */ /* 0x000fe200078e02ff */
[----:B------:R-:W-:Y:S01]  /*28130*/  LEA.HI.X.SX32 R53, R147, R0, 0x2, P2 ;  /* 0x0000000093357211 */ /* 0x000fe200010f16ff */
[----:B------:R-:W-:Y:S01]  /*28140*/  IMAD R82, R48, c[0x0][0x190], RZ ;  /* 0x0000640030527a24 */ /* 0x000fe200078e02ff */
[----:B------:R-:W-:Y:S01]  /*28150*/  LEA R48, P2, R251, R248, 0x2 ;  /* 0x000000f8fb307211 */ /* 0x000fe200078410ff */
[----:B------:R-:W2:Y:S01]  /*28160*/  LDL.LU R240, [R1+0x2afc] ;  /* 0x002afc0001f07983 */ /* 0x000ea20000300800 */
[----:B------:R-:W-:-:S03]  /*28170*/  IMAD R83, R42, c[0x0][0x190], RZ ;  /* 0x000064002a537a24 */ /* 0x000fc600078e02ff */
[----:B------:R-:W2:Y:S01]  /*28180*/  LDL.LU R155, [R1+0x5c] ;  /* 0x00005c00019b7983 */ /* 0x000ea20000300800 */
[----:B------:R-:W-:Y:S01]  /*28190*/  IMAD R150, R49, c[0x0][0x190], RZ ;  /* 0x0000640031967a24 */ /* 0x000fe200078e02ff */
[----:B------:R-:W-:Y:S01]  /*281a0*/  LEA.HI.X.SX32 R49, R251, R0, 0x2, P2 ;  /* 0x00000000fb317211 */ /* 0x000fe200010f16ff */
[----:B------:R-:W-:Y:S01]  /*281b0*/  IMAD R242, R242, c[0x0][0x190], RZ ;  /* 0x00006400f2f27a24 */ /* 0x000fe200078e02ff */
[----:B------:R-:W-:Y:S01]  /*281c0*/  LEA R42, P1, R241, R248, 0x2 ;  /* 0x000000f8f12a7211 */ /* 0x000fe200078210ff */
[----:B------:R-:W-:Y:S02]  /*281d0*/  IMAD R162, R44, c[0x0][0x190], RZ ;  /* 0x000064002ca27a24 */ /* 0x000fe400078e02ff */
[----:B------:R-:W-:Y:S01]  /*281e0*/  IMAD R94, R43, c[0x0][0x190], RZ ;  /* 0x000064002b5e7a24 */ /* 0x000fe200078e02ff */
[----:B------:R-:W-:Y:S01]  /*281f0*/  LEA.HI.X.SX32 R43, R241, R0, 0x2, P1 ;  /* 0x00000000f12b7211 */ /* 0x000fe200008f16ff */
[----:B------:R-:W-:Y:S01]  /*28200*/  IMAD R78, R38, c[0x0][0x190], RZ ;  /* 0x00006400264e7a24 */ /* 0x000fe200078e02ff */
[----:B------:R-:W2:Y:S01]  /*28210*/  LDL.LU R241, [R1+0x2af8] ;  /* 0x002af80001f17983 */ /* 0x000ea20000300800 */
[----:B------:R-:W-:Y:S01]  /*28220*/  IMAD R68, R45, c[0x0][0x190], RZ ;  /* 0x000064002d447a24 */ /* 0x000fe200078e02ff */
[----:B------:R-:W-:Y:S01]  /*28230*/  LEA R38, P1, R242, R248, 0x2 ;  /* 0x000000f8f2267211 */ /* 0x000fe200078210ff */
[----:B------:R-:W-:-:S02]  /*28240*/  IMAD R79, R40, c[0x0][0x190], RZ ;  /* 0x00006400284f7a24 */ /* 0x000fc400078e02ff */
[----:B------:R-:W-:Y:S01]  /*28250*/  IMAD R157, R39, c[0x0][0x190], RZ ;  /* 0x00006400279d7a24 */ /* 0x000fe200078e02ff */
[----:B------:R-:W-:Y:S01]  /*28260*/  LEA.HI.X.SX32 R39, R242, R0, 0x2, P1 ;  /* 0x00000000f2277211 */ /* 0x000fe200008f16ff */
[----:B------:R-:W-:Y:S01]  /*28270*/  IMAD R66, R41, c[0x0][0x190], RZ ;  /* 0x0000640029427a24 */ /* 0x000fe200078e02ff */
[----:B---3--:R-:W-:-:S04]  /*28280*/  LEA R44, P2, R5, R248, 0x2 ;  /* 0x000000f8052c7211 */ /* 0x008fc800078410ff */
[----:B------:R-:W-:Y:S02]  /*28290*/  LEA.HI.X.SX32 R45, R5, R0, 0x2, P2 ;  /* 0x00000000052d7211 */ /* 0x000fe400010f16ff */
[C---:B----4-:R-:W-:Y:S01]  /*282a0*/  LEA R40, P2, R161.reuse, R248, 0x2 ;  /* 0x000000f8a1287211 */ /* 0x050fe200078410ff */
[----:B------:R-:W3:Y:S03]  /*282b0*/  LDL.LU R5, [R1+0x68] ;  /* 0x0000680001057983 */ /* 0x000ee60000300800 */
[----:B------:R-:W-:Y:S01]  /*282c0*/  LEA.HI.X.SX32 R41, R161, R0, 0x2, P2 ;  /* 0x00000000a1297211 */ /* 0x000fe200010f16ff */
[----:B------:R-:W4:Y:S04]  /*282d0*/  LDL.LU R242, [R1+0x2af4] ;  /* 0x002af40001f27983 */ /* 0x000f280000300800 */
[----:B------:R-:W4:Y:S01]  /*282e0*/  LDL.LU R161, [R1+0xe0] ;  /* 0x0000e00001a17983 */ /* 0x000f220000300800 */
[----:B------:R-:W-:-:S02]  /*282f0*/  IMAD R243, R243, c[0x0][0x190], RZ ;  /* 0x00006400f3f37a24 */ /* 0x000fc400078e02ff */
[----:B------:R-:W-:Y:S02]  /*28300*/  IMAD R88, R36, c[0x0][0x190], RZ ;  /* 0x0000640024587a24 */ /* 0x000fe400078e02ff */
[----:B------:R-:W-:Y:S01]  /*28310*/  IMAD R244, R244, c[0x0][0x190], RZ ;  /* 0x00006400f4f47a24 */ /* 0x000fe200078e02ff */
[-C--:B------:R-:W-:Y:S01]  /*28320*/  LEA R36, P2, R243, R248.reuse, 0x2 ;  /* 0x000000f8f3247211 */ /* 0x080fe200078410ff */
[----:B------:R-:W-:Y:S01]  /*28330*/  IMAD R86, R34, c[0x0][0x190], RZ ;  /* 0x0000640022567a24 */ /* 0x000fe200078e02ff */
[----:B------:R-:W-:Y:S01]  /*28340*/  LEA R34, P1, R3, R248, 0x2 ;  /* 0x000000f803227211 */ /* 0x000fe200078210ff */
[----:B------:R-:W-:Y:S01]  /*28350*/  IMAD R89, R37, c[0x0][0x190], RZ ;  /* 0x0000640025597a24 */ /* 0x000fe200078e02ff */
[----:B------:R-:W-:Y:S02]  /*28360*/  LEA.HI.X.SX32 R37, R243, R0, 0x2, P2 ;  /* 0x00000000f3257211 */ /* 0x000fe400010f16ff */
[----:B------:R-:W-:Y:S01]  /*28370*/  LEA R32, P2, R244, R248, 0x2 ;  /* 0x000000f8f4207211 */ /* 0x000fe200078410ff */
[----:B------:R-:W-:Y:S01]  /*28380*/  IMAD R87, R35, c[0x0][0x190], RZ ;  /* 0x0000640023577a24 */ /* 0x000fe200078e02ff */
[----:B------:R-:W4:Y:S01]  /*28390*/  LDL.LU R243, [R1+0x2af0] ;  /* 0x002af00001f37983 */ /* 0x000f220000300800 */
[----:B------:R-:W-:-:S02]  /*283a0*/  LEA.HI.X.SX32 R35, R3, R0, 0x2, P1 ;  /* 0x0000000003237211 */ /* 0x000fc400008f16ff */
[----:B------:R-:W-:Y:S01]  /*283b0*/  LEA.HI.X.SX32 R33, R244, R0, 0x2, P2 ;  /* 0x00000000f4217211 */ /* 0x000fe200010f16ff */
[----:B------:R-:W4:Y:S04]  /*283c0*/  LDL.LU R3, [R1+0xe8] ;  /* 0x0000e80001037983 */ /* 0x000f280000300800 */
[----:B------:R-:W4:Y:S01]  /*283d0*/  LDL.LU R244, [R1+0x2aec] ;  /* 0x002aec0001f47983 */ /* 0x000f220000300800 */
[----:B------:R-:W-:Y:S01]  /*283e0*/  IMAD R71, R30, c[0x0][0x190], RZ ;  /* 0x000064001e477a24 */ /* 0x000fe200078e02ff */
[-C--:B------:R-:W-:Y:S02]  /*283f0*/  LEA R30, P1, R6, R248.reuse, 0x2 ;  /* 0x000000f8061e7211 */ /* 0x080fe400078210ff */
[----:B--2---:R-:W-:Y:S02]  /*28400*/  LEA R28, P2, R2, R248, 0x2 ;  /* 0x000000f8021c7211 */ /* 0x004fe400078410ff */
[----:B------:R-:W-:-:S02]  /*28410*/  LEA.HI.X.SX32 R31, R6, R0, 0x2, P1 ;  /* 0x00000000061f7211 */ /* 0x000fc400008f16ff */
[C---:B------:R-:W-:Y:S02]  /*28420*/  LEA R26, P1, R245.reuse, R248, 0x2 ;  /* 0x000000f8f51a7211 */ /* 0x040fe400078210ff */
[-C--:B------:R-:W-:Y:S02]  /*28430*/  LEA.HI.X.SX32 R29, R2, R0.reuse, 0x2, P2 ;  /* 0x00000000021d7211 */ /* 0x080fe400010f16ff */
[----:B------:R-:W2:Y:S01]  /*28440*/  LDL.LU R2, [R1+0xf0] ;  /* 0x0000f00001027983 */ /* 0x000ea20000300800 */
[----:B------:R-:W-:Y:S01]  /*28450*/  LEA.HI.X.SX32 R27, R245, R0, 0x2, P1 ;  /* 0x00000000f51b7211 */ /* 0x000fe200008f16ff */
[----:B------:R-:W-:Y:S02]  /*28460*/  IMAD R247, R247, c[0x0][0x190], RZ ;  /* 0x00006400f7f77a24 */ /* 0x000fe400078e02ff */
[----:B------:R-:W2:Y:S01]  /*28470*/  LDL.LU R245, [R1+0x2ae8] ;  /* 0x002ae80001f57983 */ /* 0x000ea20000300800 */
[----:B------:R-:W-:Y:S01]  /*28480*/  LEA R22, P1, R246, R248, 0x2 ;  /* 0x000000f8f6167211 */ /* 0x000fe200078210ff */
[----:B------:R-:W-:-:S03]  /*28490*/  IMAD R249, R249, c[0x0][0x190], RZ ;  /* 0x00006400f9f97a24 */ /* 0x000fc600078e02ff */
[----:B------:R-:W-:Y:S02]  /*284a0*/  LEA.HI.X.SX32 R23, R246, R0, 0x2, P1 ;  /* 0x00000000f6177211 */ /* 0x000fe400008f16ff */
[----:B------:R-:W-:Y:S01]  /*284b0*/  LEA R18, P1, R247, R248, 0x2 ;  /* 0x000000f8f7127211 */ /* 0x000fe200078210ff */
[----:B------:R-:W-:-:S03]  /*284c0*/  IMAD R93, R16, c[0x0][0x190], RZ ;  /* 0x00006400105d7a24 */ /* 0x000fc600078e02ff */
[----:B------:R-:W-:Y:S02]  /*284d0*/  LEA.HI.X.SX32 R19, R247, R0, 0x2, P1 ;  /* 0x00000000f7137211 */ /* 0x000fe400008f16ff */
[----:B------:R-:W-:-:S04]  /*284e0*/  LEA R14, P1, R249, R248, 0x2 ;  /* 0x000000f8f90e7211 */ /* 0x000fc800078210ff */
[----:B------:R-:W-:Y:S02]  /*284f0*/  LEA.HI.X.SX32 R15, R249, R0, 0x2, P1 ;  /* 0x00000000f90f7211 */ /* 0x000fe400008f16ff */
[----:B------:R-:W-:-:S04]  /*28500*/  LEA R24, P2, R155, R248, 0x2 ;  /* 0x000000f89b187211 */ /* 0x000fc800078410ff */
[----:B------:R-:W-:Y:S02]  /*28510*/  LEA.HI.X.SX32 R25, R155, R0, 0x2, P2 ;  /* 0x000000009b197211 */ /* 0x000fe400010f16ff */
[----:B------:R-:W2:Y:S04]  /*28520*/  LDL.LU R155, [R1+0xf4] ;  /* 0x0000f400019b7983 */ /* 0x000ea80000300800 */
[----:B-1----:R-:W2:Y:S04]  /*28530*/  LDL.LU R73, [R1+0xf8] ;  /* 0x0000f80001497983 */ /* 0x002ea80000300800 */
[----:B------:R-:W2:Y:S04]  /*28540*/  LDL.LU R246, [R1+0x2ae4] ;  /* 0x002ae40001f67983 */ /* 0x000ea80000300800 */
[----:B------:R-:W2:Y:S04]  /*28550*/  LDL.LU R146, [R1+0xfc] ;  /* 0x0000fc0001927983 */ /* 0x000ea80000300800 */
[----:B------:R-:W2:Y:S01]  /*28560*/  LDL.LU R247, [R1+0x2ae0] ;  /* 0x002ae00001f77983 */ /* 0x000ea20000300800 */
[----:B---3--:R-:W-:-:S04]  /*28570*/  LEA R20, P2, R5, R248, 0x2 ;  /* 0x000000f805147211 */ /* 0x008fc800078410ff */
[----:B------:R-:W-:Y:S02]  /*28580*/  LEA.HI.X.SX32 R21, R5, R0, 0x2, P2 ;  /* 0x0000000005157211 */ /* 0x000fe400010f16ff */
[----:B----4-:R-:W-:-:S04]  /*28590*/  LEA R16, P2, R161, R248, 0x2 ;  /* 0x000000f8a1107211 */ /* 0x010fc800078410ff */
[----:B------:R-:W-:Y:S02]  /*285a0*/  LEA.HI.X.SX32 R17, R161, R0, 0x2, P2 ;  /* 0x00000000a1117211 */ /* 0x000fe400010f16ff */
[----:B------:R-:W3:Y:S04]  /*285b0*/  LDL.LU R161, [R1+0x100] ;  /* 0x0001000001a17983 */ /* 0x000ee80000300800 */
[----:B------:R-:W4:Y:S04]  /*285c0*/  LDL.LU R142, [R1+0x104] ;  /* 0x00010400018e7983 */ /* 0x000f280000300800 */
[----:B------:R-:W3:Y:S01]  /*285d0*/  LDL.LU R249, [R1+0x2adc] ;  /* 0x002adc0001f97983 */ /* 0x000ee20000300800 */
[----:B------:R-:W-:-:S02]  /*285e0*/  IMAD R140, R140, c[0x0][0x190], RZ ;  /* 0x000064008c8c7a24 */ /* 0x000fc400078e02ff */
[----:B------:R-:W-:Y:S01]  /*285f0*/  IMAD R90, R231, c[0x0][0x190], RZ ;  /* 0x00006400e75a7a24 */ /* 0x000fe200078e02ff */
[----:B------:R-:W4:Y:S01]  /*28600*/  LDL.LU R143, [R1+0x108] ;  /* 0x00010800018f7983 */ /* 0x000f220000300800 */
[----:B------:R-:W-:Y:S01]  /*28610*/  IMAD R231, R237, c[0x0][0x190], RZ ;  /* 0x00006400ede77a24 */ /* 0x000fe200078e02ff */
[----:B------:R-:W-:Y:S01]  /*28620*/  LEA R10, P1, R140, R248, 0x2 ;  /* 0x000000f88c0a7211 */ /* 0x000fe200078210ff */
[----:B------:R-:W-:Y:S02]  /*28630*/  IMAD R237, R241, c[0x0][0x190], RZ ;  /* 0x00006400f1ed7a24 */ /* 0x000fe400078e02ff */
[----:B------:R-:W-:Y:S01]  /*28640*/  IMAD R241, R244, c[0x0][0x190], RZ ;  /* 0x00006400f4f17a24 */ /* 0x000fe200078e02ff */
[----:B------:R-:W-:Y:S01]  /*28650*/  LEA.HI.X.SX32 R11, R140, R0, 0x2, P1 ;  /* 0x000000008c0b7211 */ /* 0x000fe200008f16ff */
[----:B------:R-:W4:Y:S04]  /*28660*/  LDL.LU R244, [R1+0x10c] ;  /* 0x00010c0001f47983 */ /* 0x000f280000300800 */
[----:B------:R-:W4:Y:S04]  /*28670*/  LDL.LU R140, [R1+0x2ad8] ;  /* 0x002ad800018c7983 */ /* 0x000f280000300800 */
[----:B------:R-:W4:Y:S04]  /*28680*/  LDL.LU R165, [R1+0x110] ;  /* 0x0001100001a57983 */ /* 0x000f280000300800 */
[----:B------:R-:W4:Y:S01]  /*28690*/  LDL.LU R251, [R1+0x114] ;  /* 0x0001140001fb7983 */ /* 0x000f220000300800 */
[----:B------:R-:W-:-:S03]  /*286a0*/  LEA R12, P2, R3, R248, 0x2 ;  /* 0x000000f8030c7211 */ /* 0x000fc600078410ff */
[----:B------:R-:W4:Y:S01]  /*286b0*/  LDL.LU R159, [R1+0x118] ;  /* 0x00011800019f7983 */ /* 0x000f220000300800 */
[----:B------:R-:W-:Y:S02]  /*286c0*/  LEA.HI.X.SX32 R13, R3, R0, 0x2, P2 ;  /* 0x00000000030d7211 */ /* 0x000fe400010f16ff */
[C---:B--2---:R-:W-:Y:S01]  /*286d0*/  LEA R8, P2, R2.reuse, R248, 0x2 ;  /* 0x000000f802087211 */ /* 0x044fe200078410ff */
[----:B------:R-:W-:Y:S01]  /*286e0*/  IMAD.MOV.U32 R158, RZ, RZ, R4 ;  /* 0x000000ffff9e7224 */ /* 0x000fe200078e0004 */
[----:B------:R-:W2:Y:S02]  /*286f0*/  LDL.LU R72, [R1+0x11c] ;  /* 0x00011c0001487983 */ /* 0x000ea40000300800 */
[----:B------:R-:W-:Y:S02]  /*28700*/  LEA.HI.X.SX32 R9, R2, R0, 0x2, P2 ;  /* 0x0000000002097211 */ /* 0x000fe400010f16ff */
[----:B------:R-:W-:-:S04]  /*28710*/  LEA R4, P2, R73, R248, 0x2 ;  /* 0x000000f849047211 */ /* 0x000fc800078410ff */
[----:B------:R-:W-:Y:S02]  /*28720*/  LEA.HI.X.SX32 R5, R73, R0, 0x2, P2 ;  /* 0x0000000049057211 */ /* 0x000fe400010f16ff */
[----:B------:R-:W2:Y:S01]  /*28730*/  LDL.LU R73, [R1+0x120] ;  /* 0x0001200001497983 */ /* 0x000ea20000300800 */
[----:B------:R-:W-:-:S03]  /*28740*/  LEA R2, P6, R146, R248, 0x2 ;  /* 0x000000f892027211 */ /* 0x000fc600078c10ff */
[----:B------:R-:W2:Y:S01]  /*28750*/  LDL.LU R148, [R1+0x124] ;  /* 0x0001240001947983 */ /* 0x000ea20000300800 */
[C---:B------:R-:W-:Y:S02]  /*28760*/  LEA R6, P1, R155.reuse, R248, 0x2 ;  /* 0x000000f89b067211 */ /* 0x040fe400078210ff */
[-C--:B------:R-:W-:Y:S02]  /*28770*/  LEA.HI.X.SX32 R3, R146, R0.reuse, 0x2, P6 ;  /* 0x0000000092037211 */ /* 0x080fe400030f16ff */
[----:B------:R-:W2:Y:S01]  /*28780*/  LDL.LU R146, [R1+0x128] ;  /* 0x0001280001927983 */ /* 0x000ea20000300800 */
[----:B------:R-:W-:Y:S01]  /*28790*/  LEA.HI.X.SX32 R7, R155, R0, 0x2, P1 ;  /* 0x000000009b077211 */ /* 0x000fe200008f16ff */
[----:B---3--:R-:W-:-:S05]  /*287a0*/  IMAD R249, R249, c[0x0][0x190], RZ ;  /* 0x00006400f9f97a24 */ /* 0x008fca00078e02ff */
[-C--:B------:R-:W-:Y:S02]  /*287b0*/  LEA R84, P1, R249, R248.reuse, 0x2 ;  /* 0x000000f8f9547211 */ /* 0x080fe400078210ff */
[----:B------:R-:W-:Y:S02]  /*287c0*/  LEA R144, P6, R161, R248, 0x2 ;  /* 0x000000f8a1907211 */ /* 0x000fe400078c10ff */
[-C--:B------:R-:W-:Y:S02]  /*287d0*/  LEA.HI.X.SX32 R85, R249, R0.reuse, 0x2, P1 ;  /* 0x00000000f9557211 */ /* 0x080fe400008f16ff */
[----:B------:R-:W-:-:S03]  /*287e0*/  LEA.HI.X.SX32 R145, R161, R0, 0x2, P6 ;  /* 0x00000000a1917211 */ /* 0x000fc600030f16ff */
[----:B------:R1:W-:Y:S04]  /*287f0*/  STL.64 [R1+0xc88], R84 ;  /* 0x000c885401007387 */ /* 0x0003e80000100a00 */
[----:B------:R-:W3:Y:S01]  /*28800*/  LDL.LU R161, [R1+0x12c] ;  /* 0x00012c0001a17983 */ /* 0x000ee20000300800 */
[----:B------:R-:W-:Y:S02]  /*28810*/  IMAD R92, R92, c[0x0][0x190], RZ ;  /* 0x000064005c5c7a24 */ /* 0x000fe400078e02ff */
[----:B------:R-:W-:Y:S02]  /*28820*/  IMAD.MOV.U32 R155, RZ, RZ, R250 ;  /* 0x000000ffff9b7224 */ /* 0x000fe400078e00fa */
[----:B------:R-:W-:Y:S02]  /*28830*/  IMAD R91, R233, c[0x0][0x190], RZ ;  /* 0x00006400e95b7a24 */ /* 0x000fe400078e02ff */
[----:B------:R-:W-:-:S02]  /*28840*/  IMAD.MOV.U32 R250, RZ, RZ, R92 ;  /* 0x000000fffffa7224 */ /* 0x000fc400078e005c */
[----:B------:R-:W-:Y:S02]  /*28850*/  IMAD R233, R239, c[0x0][0x190], RZ ;  /* 0x00006400efe97a24 */ /* 0x000fe400078e02ff */
[----:B----4-:R-:W-:Y:S01]  /*28860*/  IMAD R92, R140, c[0x0][0x190], RZ ;  /* 0x000064008c5c7a24 */ /* 0x010fe200078e02ff */
[----:B------:R-:W-:Y:S01]  /*28870*/  LEA R140, P2, R142, R248, 0x2 ;  /* 0x000000f88e8c7211 */ /* 0x000fe200078410ff */
[----:B------:R-:W-:Y:S02]  /*28880*/  IMAD R239, R243, c[0x0][0x190], RZ ;  /* 0x00006400f3ef7a24 */ /* 0x000fe400078e02ff */
[----:B------:R-:W-:Y:S02]  /*28890*/  IMAD R243, R245, c[0x0][0x190], RZ ;  /* 0x00006400f5f37a24 */ /* 0x000fe400078e02ff */
[----:B------:R-:W-:Y:S01]  /*288a0*/  IMAD R245, R246, c[0x0][0x190], RZ ;  /* 0x00006400f6f57a24 */ /* 0x000fe200078e02ff */
[----:B------:R-:W-:Y:S01]  /*288b0*/  LEA.HI.X.SX32 R141, R142, R0, 0x2, P2 ;  /* 0x000000008e8d7211 */ /* 0x000fe200010f16ff */
[----:B------:R-:W4:Y:S01]  /*288c0*/  LDL.LU R246, [R1+0x130] ;  /* 0x0001300001f67983 */ /* 0x000f220000300800 */
[----:B-1----:R-:W-:-:S03]  /*288d0*/  LEA R84, P1, R143, R248, 0x2 ;  /* 0x000000f88f547211 */ /* 0x002fc600078210ff */
[----:B------:R1:W-:Y:S04]  /*288e0*/  STL.64 [R1+0xc80], R144 ;  /* 0x000c809001007387 */ /* 0x0003e80000100a00 */
[----:B------:R-:W4:Y:S01]  /*288f0*/  LDL.LU R142, [R1+0x134] ;  /* 0x00013400018e7983 */ /* 0x000f220000300800 */
[----:B------:R-:W-:-:S03]  /*28900*/  LEA.HI.X.SX32 R85, R143, R0, 0x2, P1 ;  /* 0x000000008f557211 */ /* 0x000fc600008f16ff */
[----:B------:R1:W-:Y:S02]  /*28910*/  STL.64 [R1+0xc78], R140 ;  /* 0x000c788c01007387 */ /* 0x0003e40000100a00 */
[C---:B-1----:R-:W-:Y:S02]  /*28920*/  LEA R144, P6, R244.reuse, R248, 0x2 ;  /* 0x000000f8f4907211 */ /* 0x042fe400078c10ff */
[----:B------:R-:W4:Y:S02]  /*28930*/  LDL.LU R143, [R1+0x138] ;  /* 0x00013800018f7983 */ /* 0x000f240000300800 */
[----:B------:R-:W-:Y:S02]  /*28940*/  LEA.HI.X.SX32 R145, R244, R0, 0x2, P6 ;  /* 0x00000000f4917211 */ /* 0x000fe400030f16ff */
[----:B------:R-:W4:Y:S01]  /*28950*/  LDL.LU R147, [R1+0x13c] ;  /* 0x00013c0001937983 */ /* 0x000f220000300800 */
[----:B------:R-:W-:-:S03]  /*28960*/  LEA R140, P2, R165, R248, 0x2 ;  /* 0x000000f8a58c7211 */ /* 0x000fc600078410ff */
[----:B------:R1:W-:Y:S01]  /*28970*/  STL.64 [R1+0xc70], R84 ;  /* 0x000c705401007387 */ /* 0x0003e20000100a00 */
[----:B------:R-:W-:-:S03]  /*28980*/  LEA.HI.X.SX32 R141, R165, R0, 0x2, P2 ;  /* 0x00000000a58d7211 */ /* 0x000fc600010f16ff */
[----:B------:R1:W-:Y:S04]  /*28990*/  STL.64 [R1+0xc68], R144 ;  /* 0x000c689001007387 */ /* 0x0003e80000100a00 */
[----:B------:R-:W4:Y:S01]  /*289a0*/  LDL.LU R165, [R1+0x140] ;  /* 0x0001400001a57983 */ /* 0x000f220000300800 */
[----:B-1----:R-:W-:-:S04]  /*289b0*/  LEA R84, P1, R251, R248, 0x2 ;  /* 0x000000f8fb547211 */ /* 0x002fc800078210ff */
[----:B------:R-:W-:Y:S01]  /*289c0*/  LEA.HI.X.SX32 R85, R251, R0, 0x2, P1 ;  /* 0x00000000fb557211 */ /* 0x000fe200008f16ff */
[----:B------:R2:W-:Y:S01]  /*289d0*/  STL.64 [R1+0xc60], R140 ;  /* 0x000c608c01007387 */ /* 0x0005e20000100a00 */
[----:B------:R-:W-:-:S03]  /*289e0*/  LEA R144, P6, R159, R248, 0x2 ;  /* 0x000000f89f907211 */ /* 0x000fc600078c10ff */
[----:B------:R1:W-:Y:S04]  /*289f0*/  STL.64 [R1+0xc58], R84 ;  /* 0x000c585401007387 */ /* 0x0003e80000100a00 */
[----:B------:R-:W4:Y:S01]  /*28a00*/  LDL.LU R251, [R1+0x144] ;  /* 0x0001440001fb7983 */ /* 0x000f220000300800 */
[----:B------:R-:W-:-:S03]  /*28a10*/  LEA.HI.X.SX32 R145, R159, R0, 0x2, P6 ;  /* 0x000000009f917211 */ /* 0x000fc600030f16ff */
[----:B------:R-:W4:Y:S01]  /*28a20*/  LDL.LU R159, [R1+0x148] ;  /* 0x00014800019f7983 */ /* 0x000f220000300800 */
[----:B--2---:R-:W-:-:S03]  /*28a30*/  LEA R140, P2, R72, R248, 0x2 ;  /* 0x000000f8488c7211 */ /* 0x004fc600078410ff */
[----:B------:R2:W-:Y:S01]  /*28a40*/  STL.64 [R1+0xc50], R144 ;  /* 0x000c509001007387 */ /* 0x0005e20000100a00 */
[----:B------:R-:W-:-:S03]  /*28a50*/  LEA.HI.X.SX32 R141, R72, R0, 0x2, P2 ;  /* 0x00000000488d7211 */ /* 0x000fc600010f16ff */
[----:B------:R-:W4:Y:S04]  /*28a60*/  LDL.LU R72, [R1+0x14c] ;  /* 0x00014c0001487983 */ /* 0x000f280000300800 */
[----:B------:R1:W-:Y:S02]  /*28a70*/  STL.64 [R1+0xc48], R140 ;  /* 0x000c488c01007387 */ /* 0x0003e40000100a00 */
[----:B-1----:R-:W-:-:S04]  /*28a80*/  LEA R84, P1, R73, R248, 0x2 ;  /* 0x000000f849547211 */ /* 0x002fc800078210ff */
[----:B------:R-:W-:Y:S02]  /*28a90*/  LEA.HI.X.SX32 R85, R73, R0, 0x2, P1 ;  /* 0x0000000049557211 */ /* 0x000fe400008f16ff */
[-C--:B--2---:R-:W-:Y:S01]  /*28aa0*/  LEA R144, P6, R148, R248.reuse, 0x2 ;  /* 0x000000f894907211 */ /* 0x084fe200078c10ff */
[----:B------:R-:W2:Y:S01]  /*28ab0*/  LDL.LU R73, [R1+0x150] ;  /* 0x0001500001497983 */ /* 0x000ea20000300800 */
[----:B------:R-:W-:-:S03]  /*28ac0*/  LEA R140, P2, R146, R248, 0x2 ;  /* 0x000000f8928c7211 */ /* 0x000fc600078410ff */
[----:B------:R3:W-:Y:S01]  /*28ad0*/  STL.64 [R1+0xc40], R84 ;  /* 0x000c405401007387 */ /* 0x0007e20000100a00 */
[----:B------:R-:W-:-:S03]  /*28ae0*/  LEA.HI.X.SX32 R145, R148, R0, 0x2, P6 ;  /* 0x0000000094917211 */ /* 0x000fc600030f16ff */
[----:B------:R-:W2:Y:S01]  /*28af0*/  LDL.LU R244, [R1+0x154] ;  /* 0x0001540001f47983 */ /* 0x000ea20000300800 */
[----:B------:R-:W-:-:S03]  /*28b00*/  LEA.HI.X.SX32 R141, R146, R0, 0x2, P2 ;  /* 0x00000000928d7211 */ /* 0x000fc600010f16ff */
[----:B------:R4:W-:Y:S04]  /*28b10*/  STL.64 [R1+0xc38], R144 ;  /* 0x000c389001007387 */ /* 0x0009e80000100a00 */
[----:B------:R-:W2:Y:S04]  /*28b20*/  LDL.LU R146, [R1+0x158] ;  /* 0x0001580001927983 */ /* 0x000ea80000300800 */
[----:B------:R1:W-:Y:S04]  /*28b30*/  STL.64 [R1+0xc30], R140 ;  /* 0x000c308c01007387 */ /* 0x0003e80000100a00 */
[----:B------:R-:W2:Y:S01]  /*28b40*/  LDL.LU R148, [R1+0x15c] ;  /* 0x00015c0001947983 */ /* 0x000ea20000300800 */
[----:B---3--:R-:W-:-:S04]  /*28b50*/  LEA R84, P1, R161, R248, 0x2 ;  /* 0x000000f8a1547211 */ /* 0x008fc800078210ff */
[----:B------:R-:W-:Y:S02]  /*28b60*/  LEA.HI.X.SX32 R85, R161, R0, 0x2, P1 ;  /* 0x00000000a1557211 */ /* 0x000fe400008f16ff */
[----:B------:R-:W3:Y:S04]  /*28b70*/  LDL.LU R161, [R1+0x160] ;  /* 0x0001600001a17983 */ /* 0x000ee80000300800 */
[----:B------:R1:W-:Y:S01]  /*28b80*/  STL.64 [R1+0xc28], R84 ;  /* 0x000c285401007387 */ /* 0x0003e20000100a00 */
[----:B----4-:R-:W-:-:S04]  /*28b90*/  LEA R144, P6, R246, R248, 0x2 ;  /* 0x000000f8f6907211 */ /* 0x010fc800078c10ff */
[----:B------:R-:W-:Y:S02]  /*28ba0*/  LEA.HI.X.SX32 R145, R246, R0, 0x2, P6 ;  /* 0x00000000f6917211 */ /* 0x000fe400030f16ff */
[----:B-1----:R-:W-:-:S03]  /*28bb0*/  LEA R140, P2, R142, R248, 0x2 ;  /* 0x000000f88e8c7211 */ /* 0x002fc600078410ff */
[----:B------:R1:W-:Y:S01]  /*28bc0*/  STL.64 [R1+0xc20], R144 ;  /* 0x000c209001007387 */ /* 0x0003e20000100a00 */
[----:B------:R-:W-:-:S03]  /*28bd0*/  LEA.HI.X.SX32 R141, R142, R0, 0x2, P2 ;  /* 0x000000008e8d7211 */ /* 0x000fc600010f16ff */
[----:B------:R-:W4:Y:S01]  /*28be0*/  LDL.LU R142, [R1+0x164] ;  /* 0x00016400018e7983 */ /* 0x000f220000300800 */
[----:B------:R-:W-:-:S03]  /*28bf0*/  LEA R84, P1, R143, R248, 0x2 ;  /* 0x000000f88f547211 */ /* 0x000fc600078210ff */
[----:B------:R1:W-:Y:S02]  /*28c00*/  STL.64 [R1+0xc18], R140 ;  /* 0x000c188c01007387 */ /* 0x0003e40000100a00 */
[----:B-1----:R-:W-:Y:S02]  /*28c10*/  LEA R144, P6, R147, R248, 0x2 ;  /* 0x000000f893907211 */ /* 0x002fe400078c10ff */
[-C--:B------:R-:W-:Y:S02]  /*28c20*/  LEA.HI.X.SX32 R85, R143, R0.reuse, 0x2, P1 ;  /* 0x000000008f557211 */ /* 0x080fe400008f16ff */
[----:B------:R-:W4:Y:S01]  /*28c30*/  LDL.LU R143, [R1+0x168] ;  /* 0x00016800018f7983 */ /* 0x000f220000300800 */
[----:B------:R-:W-:-:S03]  /*28c40*/  LEA.HI.X.SX32 R145, R147, R0, 0x2, P6 ;  /* 0x0000000093917211 */ /* 0x000fc600030f16ff */
[----:B------:R1:W-:Y:S01]  /*28c50*/  STL.64 [R1+0xc10], R84 ;  /* 0x000c105401007387 */ /* 0x0003e20000100a00 */
[----:B------:R-:W-:-:S03]  /*28c60*/  LEA R140, P2, R165, R248, 0x2 ;  /* 0x000000f8a58c7211 */ /* 0x000fc600078410ff */
[----:B------:R-:W4:Y:S01]  /*28c70*/  LDL.LU R147, [R1+0x16c] ;  /* 0x00016c0001937983 */ /* 0x000f220000300800 */
[----:B------:R-:W-:-:S03]  /*28c80*/  LEA.HI.X.SX32 R141, R165, R0, 0x2, P2 ;  /* 0x00000000a58d7211 */ /* 0x000fc600010f16ff */
[----:B------:R1:W-:Y:S04]  /*28c90*/  STL.64 [R1+0xc08], R144 ;  /* 0x000c089001007387 */ /* 0x0003e80000100a00 */
[----:B------:R-:W4:Y:S01]  /*28ca0*/  LDL.LU R165, [R1+0x170] ;  /* 0x0001700001a57983 */ /* 0x000f220000300800 */
[----:B-1----:R-:W-:-:S04]  /*28cb0*/  LEA R84, P1, R251, R248, 0x2 ;  /* 0x000000f8fb547211 */ /* 0x002fc800078210ff */
[----:B------:R-:W-:Y:S02]  /*28cc0*/  LEA.HI.X.SX32 R85, R251, R0, 0x2, P1 ;  /* 0x00000000fb557211 */ /* 0x000fe400008f16ff */
[C---:B------:R-:W-:Y:S01]  /*28cd0*/  LEA R144, P6, R159.reuse, R248, 0x2 ;  /* 0x000000f89f907211 */ /* 0x040fe200078c10ff */
[----:B------:R1:W-:Y:S03]  /*28ce0*/  STL.64 [R1+0xc00], R140 ;  /* 0x000c008c01007387 */ /* 0x0003e60000100a00 */
[----:B------:R-:W-:Y:S01]  /*28cf0*/  LEA.HI.X.SX32 R145, R159, R0, 0x2, P6 ;  /* 0x000000009f917211 */ /* 0x000fe200030f16ff */
[----:B------:R2:W-:Y:S04]  /*28d00*/  STL.64 [R1+0xbf8], R84 ;  /* 0x000bf85401007387 */ /* 0x0005e80000100a00 */
[----:B------:R-:W4:Y:S01]  /*28d10*/  LDL.LU R159, [R1+0x174] ;  /* 0x00017400019f7983 */ /* 0x000f220000300800 */
[----:B-1----:R-:W-:-:S03]  /*28d20*/  LEA R140, P2, R72, R248, 0x2 ;  /* 0x000000f8488c7211 */ /* 0x002fc600078410ff */
[----:B------:R-:W4:Y:S01]  /*28d30*/  LDL.LU R246, [R1+0x178] ;  /* 0x0001780001f67983 */ /* 0x000f220000300800 */
[----:B------:R-:W-:-:S03]  /*28d40*/  LEA.HI.X.SX32 R141, R72, R0, 0x2, P2 ;  /* 0x00000000488d7211 */ /* 0x000fc600010f16ff */
[----:B------:R1:W-:Y:S04]  /*28d50*/  STL.64 [R1+0xbf0], R144 ;  /* 0x000bf09001007387 */ /* 0x0003e80000100a00 */
[----:B------:R-:W4:Y:S04]  /*28d60*/  LDL.LU R72, [R1+0x17c] ;  /* 0x00017c0001487983 */ /* 0x000f280000300800 */
[----:B------:R1:W-:Y:S01]  /*28d70*/  STL.64 [R1+0xbe8], R140 ;  /* 0x000be88c01007387 */ /* 0x0003e20000100a00 */
[----:B--2---:R-:W-:-:S04]  /*28d80*/  LEA R84, P1, R73, R248, 0x2 ;  /* 0x000000f849547211 */ /* 0x004fc800078210ff */
[----:B------:R-:W-:Y:S02]  /*28d90*/  LEA.HI.X.SX32 R85, R73, R0, 0x2, P1 ;  /* 0x0000000049557211 */ /* 0x000fe400008f16ff */
[----:B------:R-:W2:Y:S01]  /*28da0*/  LDL.LU R73, [R1+0x180] ;  /* 0x0001800001497983 */ /* 0x000ea20000300800 */
[----:B-1----:R-:W-:-:S03]  /*28db0*/  LEA R144, P6, R244, R248, 0x2 ;  /* 0x000000f8f4907211 */ /* 0x002fc600078c10ff */
[----:B------:R-:W2:Y:S01]  /*28dc0*/  LDL.LU R251, [R1+0x184] ;  /* 0x0001840001fb7983 */ /* 0x000ea20000300800 */
[----:B------:R-:W-:Y:S02]  /*28dd0*/  LEA.HI.X.SX32 R145, R244, R0, 0x2, P6 ;  /* 0x00000000f4917211 */ /* 0x000fe400030f16ff */
[C---:B------:R-:W-:Y:S01]  /*28de0*/  LEA R140, P2, R146.reuse, R248, 0x2 ;  /* 0x000000f8928c7211 */ /* 0x040fe200078410ff */
[----:B------:R1:W-:Y:S03]  /*28df0*/  STL.64 [R1+0xbe0], R84 ;  /* 0x000be05401007387 */ /* 0x0003e60000100a00 */
[----:B------:R-:W-:Y:S01]  /*28e00*/  LEA.HI.X.SX32 R141, R146, R0, 0x2, P2 ;  /* 0x00000000928d7211 */ /* 0x000fe200010f16ff */
[----:B------:R3:W-:Y:S04]  /*28e10*/  STL.64 [R1+0xbd8], R144 ;  /* 0x000bd89001007387 */ /* 0x0007e80000100a00 */
[----:B------:R-:W2:Y:S01]  /*28e20*/  LDL.LU R146, [R1+0x188] ;  /* 0x0001880001927983 */ /* 0x000ea20000300800 */
[----:B-1----:R-:W-:-:S04]  /*28e30*/  LEA R84, P1, R148, R248, 0x2 ;  /* 0x000000f894547211 */ /* 0x002fc800078210ff */
[----:B------:R-:W-:Y:S01]  /*28e40*/  LEA.HI.X.SX32 R85, R148, R0, 0x2, P1 ;  /* 0x0000000094557211 */ /* 0x000fe200008f16ff */
[----:B------:R4:W-:Y:S04]  /*28e50*/  STL.64 [R1+0xbd0], R140 ;  /* 0x000bd08c01007387 */ /* 0x0009e80000100a00 */
        /* <DEDUP_REMOVED lines=8> */
[----:B------:R-:W4:Y:S01]  /*28ee0*/  LDL.LU R142, [R1+0x194] ;  /* 0x00019400018e7983 */ /* 0x000f220000300800 */
[----:B-1----:R-:W-:-:S03]  /*28ef0*/  LEA R84, P1, R143, R248, 0x2 ;  /* 0x000000f88f547211 */ /* 0x002fc600078210ff */
[----:B------:R1:W-:Y:S01]  /*28f00*/  STL.64 [R1+0xbb8], R140 ;  /* 0x000bb88c01007387 */ /* 0x0003e20000100a00 */
[----:B------:R-:W-:-:S03]  /*28f10*/  LEA.HI.X.SX32 R85, R143, R0, 0x2, P1 ;  /* 0x000000008f557211 */ /* 0x000fc600008f16ff */
[----:B------:R-:W4:Y:S01]  /*28f20*/  LDL.LU R143, [R1+0x198] ;  /* 0x00019800018f7983 */ /* 0x000f220000300800 */
[----:B------:R-:W-:-:S03]  /*28f30*/  LEA R144, P6, R147, R248, 0x2 ;  /* 0x000000f893907211 */ /* 0x000fc600078c10ff */
[----:B------:R1:W-:Y:S01]  /*28f40*/  STL.64 [R1+0xbb0], R84 ;  /* 0x000bb05401007387 */ /* 0x0003e20000100a00 */
[----:B------:R-:W-:-:S03]  /*28f50*/  LEA.HI.X.SX32 R145, R147, R0, 0x2, P6 ;  /* 0x0000000093917211 */ /* 0x000fc600030f16ff */
[----:B------:R-:W4:Y:S01]  /*28f60*/  LDL.LU R244, [R1+0x19c] ;  /* 0x00019c0001f47983 */ /* 0x000f220000300800 */
[----:B-1----:R-:W-:-:S03]  /*28f70*/  LEA R140, P2, R165, R248, 0x2 ;  /* 0x000000f8a58c7211 */ /* 0x002fc600078410ff */
[----:B------:R1:W-:Y:S01]  /*28f80*/  STL.64 [R1+0xba8], R144 ;  /* 0x000ba89001007387 */ /* 0x0003e20000100a00 */
[----:B------:R-:W-:-:S03]  /*28f90*/  LEA.HI.X.SX32 R141, R165, R0, 0x2, P2 ;  /* 0x00000000a58d7211 */ /* 0x000fc600010f16ff */
[----:B------:R-:W4:Y:S04]  /*28fa0*/  LDL.LU R165, [R1+0x1a0] ;  /* 0x0001a00001a57983 */ /* 0x000f280000300800 */
[----:B------:R1:W-:Y:S04]  /*28fb0*/  STL.64 [R1+0xba0], R140 ;  /* 0x000ba08c01007387 */ /* 0x0003e80000100a00 */
[----:B------:R-:W4:Y:S01]  /*28fc0*/  LDL.LU R147, [R1+0x1a4] ;  /* 0x0001a40001937983 */ /* 0x000f220000300800 */
[-C--:B------:R-:W-:Y:S02]  /*28fd0*/  LEA R84, P1, R159, R248.reuse, 0x2 ;  /* 0x000000f89f547211 */ /* 0x080fe400078210ff */
[----:B-1----:R-:W-:-:S02]  /*28fe0*/  LEA R144, P6, R246, R248, 0x2 ;  /* 0x000000f8f6907211 */ /* 0x002fc400078c10ff */
[-C--:B------:R-:W-:Y:S02]  /*28ff0*/  LEA.HI.X.SX32 R85, R159, R0.reuse, 0x2, P1 ;  /* 0x000000009f557211 */ /* 0x080fe400008f16ff */
[----:B------:R-:W4:Y:S01]  /*29000*/  LDL.LU R159, [R1+0x1a8] ;  /* 0x0001a800019f7983 */ /* 0x000f220000300800 */
[----:B------:R-:W-:Y:S02]  /*29010*/  LEA.HI.X.SX32 R145, R246, R0, 0x2, P6 ;  /* 0x00000000f6917211 */ /* 0x000fe400030f16ff */
[C---:B------:R-:W-:Y:S01]  /*29020*/  LEA R140, P2, R72.reuse, R248, 0x2 ;  /* 0x000000f8488c7211 */ /* 0x040fe200078410ff */
[----:B------:R2:W-:Y:S03]  /*29030*/  STL.64 [R1+0xb98], R84 ;  /* 0x000b985401007387 */ /* 0x0005e60000100a00 */
[----:B------:R-:W-:Y:S01]  /*29040*/  LEA.HI.X.SX32 R141, R72, R0, 0x2, P2 ;  /* 0x00000000488d7211 */ /* 0x000fe200010f16ff */
[----:B------:R1:W-:Y:S04]  /*29050*/  STL.64 [R1+0xb90], R144 ;  /* 0x000b909001007387 */ /* 0x0003e80000100a00 */
[----:B------:R-:W4:Y:S04]  /*29060*/  LDL.LU R72, [R1+0x1ac] ;  /* 0x0001ac0001487983 */ /* 0x000f280000300800 */
[----:B------:R1:W-:Y:S01]  /*29070*/  STL.64 [R1+0xb88], R140 ;  /* 0x000b888c01007387 */ /* 0x0003e20000100a00 */
[----:B--2---:R-:W-:-:S04]  /*29080*/  LEA R84, P1, R73, R248, 0x2 ;  /* 0x000000f849547211 */ /* 0x004fc800078210ff */
[----:B------:R-:W-:Y:S02]  /*29090*/  LEA.HI.X.SX32 R85, R73, R0, 0x2, P1 ;  /* 0x0000000049557211 */ /* 0x000fe400008f16ff */
[C---:B-1----:R-:W-:Y:S01]  /*290a0*/  LEA R144, P6, R251.reuse, R248, 0x2 ;  /* 0x000000f8fb907211 */ /* 0x042fe200078c10ff */
[----:B------:R-:W2:Y:S03]  /*290b0*/  LDL.LU R73, [R1+0x1b0] ;  /* 0x0001b00001497983 */ /* 0x000ea60000300800 */
[----:B------:R-:W-:Y:S01]  /*290c0*/  LEA.HI.X.SX32 R145, R251, R0, 0x2, P6 ;  /* 0x00000000fb917211 */ /* 0x000fe200030f16ff */
[----:B------:R1:W-:Y:S04]  /*290d0*/  STL.64 [R1+0xb80], R84 ;  /* 0x000b805401007387 */ /* 0x0003e80000100a00 */
[----:B------:R-:W2:Y:S01]  /*290e0*/  LDL.LU R251, [R1+0x1b4] ;  /* 0x0001b40001fb7983 */ /* 0x000ea20000300800 */
[----:B------:R-:W-:-:S03]  /*290f0*/  LEA R140, P2, R146, R248, 0x2 ;  /* 0x000000f8928c7211 */ /* 0x000fc600078410ff */
[----:B------:R3:W-:Y:S01]  /*29100*/  STL.64 [R1+0xb78], R144 ;  /* 0x000b789001007387 */ /* 0x0007e20000100a00 */
[----:B------:R-:W-:-:S03]  /*29110*/  LEA.HI.X.SX32 R141, R146, R0, 0x2, P2 ;  /* 0x00000000928d7211 */ /* 0x000fc600010f16ff */
[----:B------:R-:W2:Y:S01]  /*29120*/  LDL.LU R146, [R1+0x1b8] ;  /* 0x0001b80001927983 */ /* 0x000ea20000300800 */
[----:B-1----:R-:W-:-:S04]  /*29130*/  LEA R84, P1, R148, R248, 0x2 ;  /* 0x000000f894547211 */ /* 0x002fc800078210ff */
[----:B------:R-:W-:Y:S01]  /*29140*/  LEA.HI.X.SX32 R85, R148, R0, 0x2, P1 ;  /* 0x0000000094557211 */ /* 0x000fe200008f16ff */
[----:B------:R4:W-:Y:S04]  /*29150*/  STL.64 [R1+0xb70], R140 ;  /* 0x000b708c01007387 */ /* 0x0009e80000100a00 */
[----:B------:R1:W-:Y:S01]  /*29160*/  STL.64 [R1+0xb68], R84 ;  /* 0x000b685401007387 */ /* 0x0003e20000100a00 */
[----:B---3--:R-:W-:-:S04]  /*29170*/  LEA R144, P6, R161, R248, 0x2 ;  /* 0x000000f8a1907211 */ /* 0x008fc800078c10ff */
[----:B------:R-:W-:Y:S02]  /*29180*/  LEA.HI.X.SX32 R145, R161, R0, 0x2, P6 ;  /* 0x00000000a1917211 */ /* 0x000fe400030f16ff */
[----:B------:R-:W3:Y:S04]  /*29190*/  LDL.LU R161, [R1+0x1bc] ;  /* 0x0001bc0001a17983 */ /* 0x000ee80000300800 */
        /* <DEDUP_REMOVED lines=10> */
[----:B------:R-:W4:Y:S01]  /*29240*/  LDL.LU R148, [R1+0x1cc] ;  /* 0x0001cc0001947983 */ /* 0x000f220000300800 */
[----:B------:R-:W-:-:S03]  /*29250*/  LEA.HI.X.SX32 R145, R244, R0, 0x2, P6 ;  /* 0x00000000f4917211 */ /* 0x000fc600030f16ff */
[----:B------:R1:W-:Y:S02]  /*29260*/  STL.64 [R1+0xb50], R84 ;  /* 0x000b505401007387 */ /* 0x0003e40000100a00 */
[C---:B-1----:R-:W-:Y:S02]  /*29270*/  LEA R140, P2, R165.reuse, R248, 0x2 ;  /* 0x000000f8a58c7211 */ /* 0x042fe400078410ff */
[----:B------:R1:W-:Y:S02]  /*29280*/  STL.64 [R1+0xb48], R144 ;  /* 0x000b489001007387 */ /* 0x0003e40000100a00 */
[----:B------:R-:W-:Y:S02]  /*29290*/  LEA.HI.X.SX32 R141, R165, R0, 0x2, P2 ;  /* 0x00000000a58d7211 */ /* 0x000fe400010f16ff */
[----:B------:R-:W4:Y:S01]  /*292a0*/  LDL.LU R165, [R1+0x1d0] ;  /* 0x0001d00001a57983 */ /* 0x000f220000300800 */
[----:B------:R-:W-:-:S04]  /*292b0*/  LEA R84, P1, R147, R248, 0x2 ;  /* 0x000000f893547211 */ /* 0x000fc800078210ff */
[----:B------:R-:W-:Y:S01]  /*292c0*/  LEA.HI.X.SX32 R85, R147, R0, 0x2, P1 ;  /* 0x0000000093557211 */ /* 0x000fe200008f16ff */
[----:B------:R1:W-:Y:S04]  /*292d0*/  STL.64 [R1+0xb40], R140 ;  /* 0x000b408c01007387 */ /* 0x0003e80000100a00 */
[----:B------:R2:W-:Y:S04]  /*292e0*/  STL.64 [R1+0xb38], R84 ;  /* 0x000b385401007387 */ /* 0x0005e80000100a00 */
[----:B------:R-:W4:Y:S01]  /*292f0*/  LDL.LU R147, [R1+0x1d4] ;  /* 0x0001d40001937983 */ /* 0x000f220000300800 */
[----:B-1----:R-:W-:-:S04]  /*29300*/  LEA R144, P6, R159, R248, 0x2 ;  /* 0x000000f89f907211 */ /* 0x002fc800078c10ff */
[----:B------:R-:W-:Y:S02]  /*29310*/  LEA.HI.X.SX32 R145, R159, R0, 0x2, P6 ;  /* 0x000000009f917211 */ /* 0x000fe400030f16ff */
[----:B------:R-:W4:Y:S01]  /*29320*/  LDL.LU R159, [R1+0x1d8] ;  /* 0x0001d800019f7983 */ /* 0x000f220000300800 */
[----:B------:R-:W-:-:S03]  /*29330*/  LEA R140, P2, R72, R248, 0x2 ;  /* 0x000000f8488c7211 */ /* 0x000fc600078410ff */
[----:B------:R1:W-:Y:S01]  /*29340*/  STL.64 [R1+0xb30], R144 ;  /* 0x000b309001007387 */ /* 0x0003e20000100a00 */
[----:B------:R-:W-:-:S03]  /*29350*/  LEA.HI.X.SX32 R141, R72, R0, 0x2, P2 ;  /* 0x00000000488d7211 */ /* 0x000fc600010f16ff */
[----:B------:R-:W4:Y:S04]  /*29360*/  LDL.LU R72, [R1+0x1dc] ;  /* 0x0001dc0001487983 */ /* 0x000f280000300800 */
[----:B------:R1:W-:Y:S01]  /*29370*/  STL.64 [R1+0xb28], R140 ;  /* 0x000b288c01007387 */ /* 0x0003e20000100a00 */
[----:B--2---:R-:W-:-:S04]  /*29380*/  LEA R84, P1, R73, R248, 0x2 ;  /* 0x000000f849547211 */ /* 0x004fc800078210ff */
[----:B------:R-:W-:Y:S02]  /*29390*/  LEA.HI.X.SX32 R85, R73, R0, 0x2, P1 ;  /* 0x0000000049557211 */ /* 0x000fe400008f16ff */
[----:B------:R-:W2:Y:S01]  /*293a0*/  LDL.LU R73, [R1+0x1e0] ;  /* 0x0001e00001497983 */ /* 0x000ea20000300800 */
[----:B-1----:R-:W-:-:S03]  /*293b0*/  LEA R144, P6, R251, R248, 0x2 ;  /* 0x000000f8fb907211 */ /* 0x002fc600078c10ff */
[----:B------:R3:W-:Y:S01]  /*293c0*/  STL.64 [R1+0xb20], R84 ;  /* 0x000b205401007387 */ /* 0x0007e20000100a00 */
[----:B------:R-:W-:-:S03]  /*293d0*/  LEA.HI.X.SX32 R145, R251, R0, 0x2, P6 ;  /* 0x00000000fb917211 */ /* 0x000fc600030f16ff */
[----:B------:R-:W2:Y:S01]  /*293e0*/  LDL.LU R244, [R1+0x1e4] ;  /* 0x0001e40001f47983 */ /* 0x000ea20000300800 */
[----:B------:R-:W-:-:S03]  /*293f0*/  LEA R140, P2, R146, R248, 0x2 ;  /* 0x000000f8928c7211 */ /* 0x000fc600078410ff */
[----:B------:R1:W-:Y:S01]  /*29400*/  STL.64 [R1+0xb18], R144 ;  /* 0x000b189001007387 */ /* 0x0003e20000100a00 */
[----:B------:R-:W-:-:S03]  /*29410*/  LEA.HI.X.SX32 R141, R146, R0, 0x2, P2 ;  /* 0x00000000928d7211 */ /* 0x000fc600010f16ff */
[----:B------:R-:W2:Y:S04]  /*29420*/  LDL.LU R146, [R1+0x1e8] ;  /* 0x0001e80001927983 */ /* 0x000ea80000300800 */
[----:B------:R4:W-:Y:S04]  /*29430*/  STL.64 [R1+0xb10], R140 ;  /* 0x000b108c01007387 */ /* 0x0009e80000100a00 */
[----:B------:R-:W2:Y:S01]  /*29440*/  LDL.LU R251, [R1+0x1ec] ;  /* 0x0001ec0001fb7983 */ /* 0x000ea20000300800 */
[----:B---3--:R-:W-:-:S04]  /*29450*/  LEA R84, P1, R161, R248, 0x2 ;  /* 0x000000f8a1547211 */ /* 0x008fc800078210ff */
[----:B------:R-:W-:Y:S02]  /*29460*/  LEA.HI.X.SX32 R85, R161, R0, 0x2, P1 ;  /* 0x00000000a1557211 */ /* 0x000fe400008f16ff */
[----:B------:R-:W3:Y:S01]  /*29470*/  LDL.LU R161, [R1+0x1f0] ;  /* 0x0001f00001a17983 */ /* 0x000ee20000300800 */
[----:B-1----:R-:W-:-:S04]  /*29480*/  LEA R144, P6, R246, R248, 0x2 ;  /* 0x000000f8f6907211 */ /* 0x002fc800078c10ff */
[----:B------:R-:W-:Y:S01]  /*29490*/  LEA.HI.X.SX32 R145, R246, R0, 0x2, P6 ;  /* 0x00000000f6917211 */ /* 0x000fe200030f16ff */
[----:B------:R1:W-:Y:S04]  /*294a0*/  STL.64 [R1+0xb08], R84 ;  /* 0x000b085401007387 */ /* 0x0003e80000100a00 */
[----:B------:R1:W-:Y:S01]  /*294b0*/  STL.64 [R1+0xb00], R144 ;  /* 0x000b009001007387 */ /* 0x0003e20000100a00 */
[----:B----4-:R-:W-:-:S04]  /*294c0*/  LEA R140, P2, R142, R248, 0x2 ;  /* 0x000000f88e8c7211 */ /* 0x010fc800078410ff */
[----:B------:R-:W-:Y:S02]  /*294d0*/  LEA.HI.X.SX32 R141, R142, R0, 0x2, P2 ;  /* 0x000000008e8d7211 */ /* 0x000fe400010f16ff */
[----:B------:R-:W4:Y:S01]  /*294e0*/  LDL.LU R142, [R1+0x1f4] ;  /* 0x0001f400018e7983 */ /* 0x000f220000300800 */
[----:B-1----:R-:W-:-:S03]  /*294f0*/  LEA R84, P1, R143, R248, 0x2 ;  /* 0x000000f88f547211 */ /* 0x002fc600078210ff */
[----:B------:R1:W-:Y:S01]  /*29500*/  STL.64 [R1+0xaf8], R140 ;  /* 0x000af88c01007387 */ /* 0x0003e20000100a00 */
[C---:B------:R-:W-:Y:S02]  /*29510*/  LEA R144, P6, R148.reuse, R248, 0x2 ;  /* 0x000000f894907211 */ /* 0x040fe400078c10ff */
[-C--:B------:R-:W-:Y:S02]  /*29520*/  LEA.HI.X.SX32 R85, R143, R0.reuse, 0x2, P1 ;  /* 0x000000008f557211 */ /* 0x080fe400008f16ff */
[----:B------:R-:W4:Y:S01]  /*29530*/  LDL.LU R143, [R1+0x1f8] ;  /* 0x0001f800018f7983 */ /* 0x000f220000300800 */
[----:B------:R-:W-:-:S03]  /*29540*/  LEA.HI.X.SX32 R145, R148, R0, 0x2, P6 ;  /* 0x0000000094917211 */ /* 0x000fc600030f16ff */
[----:B------:R1:W-:Y:S04]  /*29550*/  STL.64 [R1+0xaf0], R84 ;  /* 0x000af05401007387 */ /* 0x0003e80000100a00 */
[----:B------:R-:W4:Y:S01]  /*29560*/  LDL.LU R148, [R1+0x1fc] ;  /* 0x0001fc0001947983 */ /* 0x000f220000300800 */
[----:B-1----:R-:W-:-:S03]  /*29570*/  LEA R140, P2, R165, R248, 0x2 ;  /* 0x000000f8a58c7211 */ /* 0x002fc600078410ff */
[----:B------:R1:W-:Y:S01]  /*29580*/  STL.64 [R1+0xae8], R144 ;  /* 0x000ae89001007387 */ /* 0x0003e20000100a00 */
[----:B------:R-:W-:-:S03]  /*29590*/  LEA.HI.X.SX32 R141, R165, R0, 0x2, P2 ;  /* 0x00000000a58d7211 */ /* 0x000fc600010f16ff */
[----:B------:R-:W4:Y:S01]  /*295a0*/  LDL.LU R165, [R1+0x200] ;  /* 0x0002000001a57983 */ /* 0x000f220000300800 */
[----:B------:R-:W-:-:S04]  /*295b0*/  LEA R84, P1, R147, R248, 0x2 ;  /* 0x000000f893547211 */ /* 0x000fc800078210ff */
[----:B------:R-:W-:Y:S01]  /*295c0*/  LEA.HI.X.SX32 R85, R147, R0, 0x2, P1 ;  /* 0x0000000093557211 */ /* 0x000fe200008f16ff */
[----:B------:R1:W-:Y:S02]  /*295d0*/  STL.64 [R1+0xae0], R140 ;  /* 0x000ae08c01007387 */ /* 0x0003e40000100a00 */
[C---:B-1----:R-:W-:Y:S02]  /*295e0*/  LEA R144, P6, R159.reuse, R248, 0x2 ;  /* 0x000000f89f907211 */ /* 0x042fe400078c10ff */
[----:B------:R2:W-:Y:S02]  /*295f0*/  STL.64 [R1+0xad8], R84 ;  /* 0x000ad85401007387 */ /* 0x0005e40000100a00 */
[----:B------:R-:W-:Y:S02]  /*29600*/  LEA.HI.X.SX32 R145, R159, R0, 0x2, P6 ;  /* 0x000000009f917211 */ /* 0x000fe400030f16ff */
[----:B------:R-:W4:Y:S04]  /*29610*/  LDL.LU R159, [R1+0x204] ;  /* 0x00020400019f7983 */ /* 0x000f280000300800 */
        /* <DEDUP_REMOVED lines=10> */
[----:B------:R-:W2:Y:S01]  /*296c0*/  LDL.LU R147, [R1+0x214] ;  /* 0x0002140001937983 */ /* 0x000ea20000300800 */
[----:B------:R-:W-:-:S03]  /*296d0*/  LEA.HI.X.SX32 R145, R244, R0, 0x2, P6 ;  /* 0x00000000f4917211 */ /* 0x000fc600030f16ff */
[----:B------:R1:W-:Y:S01]  /*296e0*/  STL.64 [R1+0xac0], R84 ;  /* 0x000ac05401007387 */ /* 0x0003e20000100a00 */
[----:B------:R-:W-:-:S03]  /*296f0*/  LEA R140, P2, R146, R248, 0x2 ;  /* 0x000000f8928c7211 */ /* 0x000fc600078410ff */
[----:B------:R3:W-:Y:S01]  /*29700*/  STL.64 [R1+0xab8], R144 ;  /* 0x000ab89001007387 */ /* 0x0007e20000100a00 */
[----:B------:R-:W-:-:S03]  /*29710*/  LEA.HI.X.SX32 R141, R146, R0, 0x2, P2 ;  /* 0x00000000928d7211 */ /* 0x000fc600010f16ff */
        /* <DEDUP_REMOVED lines=21> */
[----:B-1----:R-:W-:-:S04]  /*29870*/  LEA R140, P2, R165, R248, 0x2 ;  /* 0x000000f8a58c7211 */ /* 0x002fc800078410ff */
[----:B------:R-:W-:Y:S01]  /*29880*/  LEA.HI.X.SX32 R141, R165, R0, 0x2, P2 ;  /* 0x00000000a58d7211 */ /* 0x000fe200010f16ff */
[----:B------:R1:W-:Y:S04]  /*29890*/  STL.64 [R1+0xa88], R144 ;  /* 0x000a889001007387 */ /* 0x0003e80000100a00 */
[----:B------:R-:W4:Y:S04]  /*298a0*/  LDL.LU R165, [R1+0x230] ;  /* 0x0002300001a57983 */ /* 0x000f280000300800 */
[----:B------:R1:W-:Y:S04]  /*298b0*/  STL.64 [R1+0xa80], R140 ;  /* 0x000a808c01007387 */ /* 0x0003e80000100a00 */
[----:B------:R-:W4:Y:S01]  /*298c0*/  LDL.LU R148, [R1+0x234] ;  /* 0x0002340001947983 */ /* 0x000f220000300800 */
[----:B------:R-:W-:-:S02]  /*298d0*/  LEA R84, P1, R159, R248, 0x2 ;  /* 0x000000f89f547211 */ /* 0x000fc400078210ff */
[C---:B-1----:R-:W-:Y:S02]  /*298e0*/  LEA R144, P6, R246.reuse, R248, 0x2 ;  /* 0x000000f8f6907211 */ /* 0x042fe400078c10ff */
[-C--:B------:R-:W-:Y:S02]  /*298f0*/  LEA.HI.X.SX32 R85, R159, R0.reuse, 0x2, P1 ;  /* 0x000000009f557211 */ /* 0x080fe400008f16ff */
[----:B------:R-:W-:Y:S01]  /*29900*/  LEA.HI.X.SX32 R145, R246, R0, 0x2, P6 ;  /* 0x00000000f6917211 */ /* 0x000fe200030f16ff */
[----:B------:R-:W4:Y:S01]  /*29910*/  LDL.LU R159, [R1+0x238] ;  /* 0x00023800019f7983 */ /* 0x000f220000300800 */
[----:B------:R-:W-:-:S03]  /*29920*/  LEA R140, P2, R72, R248, 0x2 ;  /* 0x000000f8488c7211 */ /* 0x000fc600078410ff */
[----:B------:R2:W-:Y:S01]  /*29930*/  STL.64 [R1+0xa78], R84 ;  /* 0x000a785401007387 */ /* 0x0005e20000100a00 */
[----:B------:R-:W-:-:S03]  /*29940*/  LEA.HI.X.SX32 R141, R72, R0, 0x2, P2 ;  /* 0x00000000488d7211 */ /* 0x000fc600010f16ff */
        /* <DEDUP_REMOVED lines=76> */
[----:B------:R-:W-:Y:S02]  /*29e10*/  LEA R144, P6, R251, R248, 0x2 ;  /* 0x000000f8fb907211 */ /* 0x000fe400078c10ff */
        /* <DEDUP_REMOVED lines=69> */
[----:B------:R2:W-:Y:S02]  /*2a270*/  STL.64 [R1+0x940], R140 ;  /* 0x0009408c01007387 */ /* 0x0005e40000100a00 */
        /* <DEDUP_REMOVED lines=19> */
[----:B------:R1:W-:Y:S04]  /*2a3b0*/  STL.64 [R1+0x918], R144 ;  /* 0x0009189001007387 */ /* 0x0003e80000100a00 */
[----:B------:R-:W3:Y:S01]  /*2a3c0*/  LDL.LU R147, [R1+0x3bc] ;  /* 0x0003bc0001937983 */ /* 0x000ee20000300800 */
[----:B----4-:R-:W-:-:S04]  /*2a3d0*/  LEA R140, P2, R142, R248, 0x2 ;  /* 0x000000f88e8c7211 */ /* 0x010fc800078410ff */
[----:B------:R-:W-:-:S05]  /*2a3e0*/  LEA.HI.X.SX32 R141, R142, R0, 0x2, P2 ;  /* 0x000000008e8d7211 */ /* 0x000fca00010f16ff */
[----:B------:R4:W-:Y:S01]  /*2a3f0*/  STL.64 [R1+0x910], R140 ;  /* 0x0009108c01007387 */ /* 0x0009e20000100a00 */
[----:B-1----:R-:W-:-:S04]  /*2a400*/  LEA R84, P1, R143, R248, 0x2 ;  /* 0x000000f88f547211 */ /* 0x002fc800078210ff */
[----:B------:R-:W-:Y:S02]  /*2a410*/  LEA.HI.X.SX32 R85, R143, R0, 0x2, P1 ;  /* 0x000000008f557211 */ /* 0x000fe400008f16ff */
[----:B------:R-:W3:Y:S01]  /*2a420*/  LDL.LU R143, [R1+0x3c0] ;  /* 0x0003c000018f7983 */ /* 0x000ee20000300800 */
[----:B------:R-:W-:-:S03]  /*2a430*/  LEA R144, P6, R244, R248, 0x2 ;  /* 0x000000f8f4907211 */ /* 0x000fc600078c10ff */
[----:B------:R-:W3:Y:S01]  /*2a440*/  LDL.LU R142, [R1+0x3c4] ;  /* 0x0003c400018e7983 */ /* 0x000ee20000300800 */
[----:B------:R-:W-:-:S03]  /*2a450*/  LEA.HI.X.SX32 R145, R244, R0, 0x2, P6 ;  /* 0x00000000f4917211 */ /* 0x000fc600030f16ff */
[----:B------:R1:W-:Y:S01]  /*2a460*/  STL.64 [R1+0x908], R84 ;  /* 0x0009085401007387 */ /* 0x0003e20000100a00 */
[----:B----4-:R-:W-:-:S03]  /*2a470*/  LEA R140, P2, R165, R248, 0x2 ;  /* 0x000000f8a58c7211 */ /* 0x010fc600078410ff */
[----:B------:R4:W-:Y:S01]  /*2a480*/  STL.64 [R1+0x900], R144 ;  /* 0x0009009001007387 */ /* 0x0009e20000100a00 */
[----:B------:R-:W-:-:S03]  /*2a490*/  LEA.HI.X.SX32 R141, R165, R0, 0x2, P2 ;  /* 0x00000000a58d7211 */ /* 0x000fc600010f16ff */
[----:B------:R-:W3:Y:S01]  /*2a4a0*/  LDL.LU R165, [R1+0x3e0] ;  /* 0x0003e00001a57983 */ /* 0x000ee20000300800 */
[----:B-1----:R-:W-:-:S04]  /*2a4b0*/  LEA R84, P1, R251, R248, 0x2 ;  /* 0x000000f8fb547211 */ /* 0x002fc800078210ff */
[----:B------:R-:W-:Y:S01]  /*2a4c0*/  LEA.HI.X.SX32 R85, R251, R0, 0x2, P1 ;  /* 0x00000000fb557211 */ /* 0x000fe200008f16ff */
[----:B------:R1:W-:Y:S04]  /*2a4d0*/  STL.64 [R1+0x8f8], R140 ;  /* 0x0008f88c01007387 */ /* 0x0003e80000100a00 */
[----:B------:R2:W-:Y:S04]  /*2a4e0*/  STL.64 [R1+0x8f0], R84 ;  /* 0x0008f05401007387 */ /* 0x0005e80000100a00 */
[----:B------:R-:W3:Y:S01]  /*2a4f0*/  LDL.LU R251, [R1+0x3e4] ;  /* 0x0003e40001fb7983 */ /* 0x000ee20000300800 */
[----:B----4-:R-:W-:-:S04]  /*2a500*/  LEA R144, P6, R159, R248, 0x2 ;  /* 0x000000f89f907211 */ /* 0x010fc800078c10ff */
[----:B------:R-:W-:Y:S02]  /*2a510*/  LEA.HI.X.SX32 R145, R159, R0, 0x2, P6 ;  /* 0x000000009f917211 */ /* 0x000fe400030f16ff */
[----:B------:R-:W4:Y:S01]  /*2a520*/  LDL.LU R159, [R1+0x3ec] ;  /* 0x0003ec00019f7983 */ /* 0x000f220000300800 */
[----:B-1----:R-:W-:-:S03]  /*2a530*/  LEA R140, P2, R72, R248, 0x2 ;  /* 0x000000f8488c7211 */ /* 0x002fc600078410ff */
[----:B------:R1:W-:Y:S01]  /*2a540*/  STL.64 [R1+0x8e8], R144 ;  /* 0x0008e89001007387 */ /* 0x0003e20000100a00 */
[----:B------:R-:W-:-:S03]  /*2a550*/  LEA.HI.X.SX32 R141, R72, R0, 0x2, P2 ;  /* 0x00000000488d7211 */ /* 0x000fc600010f16ff */
[----:B------:R-:W4:Y:S01]  /*2a560*/  LDL.LU R72, [R1+0x3f0] ;  /* 0x0003f00001487983 */ /* 0x000f220000300800 */
[----:B--2---:R-:W-:-:S03]  /*2a570*/  LEA R84, P1, R73, R248, 0x2 ;  /* 0x000000f849547211 */ /* 0x004fc600078210ff */
[----:B------:R2:W-:Y:S01]  /*2a580*/  STL.64 [R1+0x8e0], R140 ;  /* 0x0008e08c01007387 */ /* 0x0005e20000100a00 */
[----:B------:R-:W-:-:S03]  /*2a590*/  LEA.HI.X.SX32 R85, R73, R0, 0x2, P1 ;  /* 0x0000000049557211 */ /* 0x000fc600008f16ff */
        /* <DEDUP_REMOVED lines=14> */
[CC--:B-1----:R-:W-:Y:S02]  /*2a680*/  LEA R144, P6, R246.reuse, R248.reuse, 0x2 ;  /* 0x000000f8f6907211 */ /* 0x0c2fe400078c10ff */
[C---:B------:R-:W-:Y:S02]  /*2a690*/  LEA R140, P2, R147.reuse, R248, 0x2 ;  /* 0x000000f8938c7211 */ /* 0x040fe400078410ff */
[-C--:B------:R-:W-:Y:S01]  /*2a6a0*/  LEA.HI.X.SX32 R145, R246, R0.reuse, 0x2, P6 ;  /* 0x00000000f6917211 */ /* 0x080fe200030f16ff */
[----:B------:R1:W-:Y:S01]  /*2a6b0*/  STL.64 [R1+0x8c0], R84 ;  /* 0x0008c05401007387 */ /* 0x0003e20000100a00 */
[----:B------:R-:W-:-:S03]  /*2a6c0*/  LEA.HI.X.SX32 R141, R147, R0, 0x2, P2 ;  /* 0x00000000938d7211 */ /* 0x000fc600010f16ff */
[----:B------:R1:W-:Y:S04]  /*2a6d0*/  STL.64 [R1+0x8b8], R144 ;  /* 0x0008b89001007387 */ /* 0x0003e80000100a00 */
[----:B------:R-:W3:Y:S04]  /*2a6e0*/  LDL.LU R147, [R1+0x428] ;  /* 0x0004280001937983 */ /* 0x000ee80000300800 */
[----:B------:R1:W-:Y:S02]  /*2a6f0*/  STL.64 [R1+0x8b0], R140 ;  /* 0x0008b08c01007387 */ /* 0x0003e40000100a00 */
[----:B-1----:R-:W-:-:S02]  /*2a700*/  LEA R84, P1, R143, R248, 0x2 ;  /* 0x000000f88f547211 */ /* 0x002fc400078210ff */
[C---:B------:R-:W-:Y:S02]  /*2a710*/  LEA R144, P6, R142.reuse, R248, 0x2 ;  /* 0x000000f88e907211 */ /* 0x040fe400078c10ff */
[-C--:B------:R-:W-:Y:S02]  /*2a720*/  LEA.HI.X.SX32 R85, R143, R0.reuse, 0x2, P1 ;  /* 0x000000008f557211 */ /* 0x080fe400008f16ff */
[----:B------:R-:W3:Y:S01]  /*2a730*/  LDL.LU R143, [R1+0x42c] ;  /* 0x00042c00018f7983 */ /* 0x000ee20000300800 */
[----:B------:R-:W-:-:S03]  /*2a740*/  LEA.HI.X.SX32 R145, R142, R0, 0x2, P6 ;  /* 0x000000008e917211 */ /* 0x000fc600030f16ff */
[----:B------:R1:W-:Y:S04]  /*2a750*/  STL.64 [R1+0x8a8], R84 ;  /* 0x0008a85401007387 */ /* 0x0003e80000100a00 */
[----:B------:R-:W3:Y:S01]  /*2a760*/  LDL.LU R142, [R1+0x430] ;  /* 0x00043000018e7983 */ /* 0x000ee20000300800 */
[----:B------:R-:W-:-:S03]  /*2a770*/  LEA R140, P2, R165, R248, 0x2 ;  /* 0x000000f8a58c7211 */ /* 0x000fc600078410ff */
[----:B------:R4:W-:Y:S01]  /*2a780*/  STL.64 [R1+0x8a0], R144 ;  /* 0x0008a09001007387 */ /* 0x0009e20000100a00 */
[----:B------:R-:W-:-:S03]  /*2a790*/  LEA.HI.X.SX32 R141, R165, R0, 0x2, P2 ;  /* 0x00000000a58d7211 */ /* 0x000fc600010f16ff */
[----:B------:R-:W3:Y:S01]  /*2a7a0*/  LDL.LU R165, [R1+0x434] ;  /* 0x0004340001a57983 */ /* 0x000ee20000300800 */
[----:B-1----:R-:W-:-:S04]  /*2a7b0*/  LEA R84, P1, R251, R248, 0x2 ;  /* 0x000000f8fb547211 */ /* 0x002fc800078210ff */
[----:B------:R-:W-:Y:S01]  /*2a7c0*/  LEA.HI.X.SX32 R85, R251, R0, 0x2, P1 ;  /* 0x00000000fb557211 */ /* 0x000fe200008f16ff */
[----:B------:R1:W-:Y:S01]  /*2a7d0*/  STL.64 [R1+0x898], R140 ;  /* 0x0008988c01007387 */ /* 0x0003e20000100a00 */
[----:B----4-:R-:W-:-:S03]  /*2a7e0*/  LEA R144, P6, R159, R248, 0x2 ;  /* 0x000000f89f907211 */ /* 0x010fc600078c10ff */
[----:B------:R4:W-:Y:S01]  /*2a7f0*/  STL.64 [R1+0x890], R84 ;  /* 0x0008905401007387 */ /* 0x0009e20000100a00 */
[----:B------:R-:W-:-:S03]  /*2a800*/  LEA.HI.X.SX32 R145, R159, R0, 0x2, P6 ;  /* 0x000000009f917211 */ /* 0x000fc600030f16ff */
[----:B------:R-:W3:Y:S04]  /*2a810*/  LDL.LU R159, [R1+0x438] ;  /* 0x00043800019f7983 */ /* 0x000ee80000300800 */
[----:B------:R-:W3:Y:S01]  /*2a820*/  LDL.LU R246, [R1+0x444] ;  /* 0x0004440001f67983 */ /* 0x000ee20000300800 */
[----:B-1----:R-:W-:-:S03]  /*2a830*/  LEA R140, P2, R72, R248, 0x2 ;  /* 0x000000f8488c7211 */ /* 0x002fc600078410ff */
[----:B------:R1:W-:Y:S01]  /*2a840*/  STL.64 [R1+0x888], R144 ;  /* 0x0008889001007387 */ /* 0x0003e20000100a00 */
[----:B------:R-:W-:-:S03]  /*2a850*/  LEA.HI.X.SX32 R141, R72, R0, 0x2, P2 ;  /* 0x00000000488d7211 */ /* 0x000fc600010f16ff */
[----:B------:R-:W3:Y:S04]  /*2a860*/  LDL.LU R72, [R1+0x458] ;  /* 0x0004580001487983 */ /* 0x000ee80000300800 */
[----:B------:R2:W-:Y:S01]  /*2a870*/  STL.64 [R1+0x880], R140 ;  /* 0x0008808c01007387 */ /* 0x0005e20000100a00 */
[----:B----4-:R-:W-:-:S04]  /*2a880*/  LEA R84, P1, R73, R248, 0x2 ;  /* 0x000000f849547211 */ /* 0x010fc800078210ff */
[----:B------:R-:W-:Y:S02]  /*2a890*/  LEA.HI.X.SX32 R85, R73, R0, 0x2, P1 ;  /* 0x0000000049557211 */ /* 0x000fe400008f16ff */
[----:B------:R-:W4:Y:S01]  /*2a8a0*/  LDL.LU R73, [R1+0x478] ;  /* 0x0004780001497983 */ /* 0x000f220000300800 */
[----:B-1----:R-:W-:-:S03]  /*2a8b0*/  LEA R144, P6, R244, R248, 0x2 ;  /* 0x000000f8f4907211 */ /* 0x002fc600078c10ff */
[----:B------:R-:W4:Y:S01]  /*2a8c0*/  LDL.LU R251, [R1+0x48c] ;  /* 0x00048c0001fb7983 */ /* 0x000f220000300800 */
[----:B------:R-:W-:Y:S02]  /*2a8d0*/  LEA.HI.X.SX32 R145, R244, R0, 0x2, P6 ;  /* 0x00000000f4917211 */ /* 0x000fe400030f16ff */
[C---:B--2---:R-:W-:Y:S01]  /*2a8e0*/  LEA R140, P2, R146.reuse, R248, 0x2 ;  /* 0x000000f8928c7211 */ /* 0x044fe200078410ff */
        /* <DEDUP_REMOVED lines=12> */
[----:B------:R1:W-:Y:S02]  /*2a9b0*/  STL.64 [R1+0x858], R144 ;  /* 0x0008589001007387 */ /* 0x0003e40000100a00 */
[----:B-1----:R-:W-:-:S04]  /*2a9c0*/  LEA R140, P2, R147, R248, 0x2 ;  /* 0x000000f8938c7211 */ /* 0x002fc800078410ff */
[----:B------:R-:W-:Y:S02]  /*2a9d0*/  LEA.HI.X.SX32 R141, R147, R0, 0x2, P2 ;  /* 0x00000000938d7211 */ /* 0x000fe400010f16ff */
[----:B------:R-:W3:Y:S04]  /*2a9e0*/  LDL.LU R147, [R1+0x47c] ;  /* 0x00047c0001937983 */ /* 0x000ee80000300800 */
[----:B------:R1:W-:Y:S01]  /*2a9f0*/  STL.64 [R1+0x850], R140 ;  /* 0x0008508c01007387 */ /* 0x0003e20000100a00 */
[----:B------:R-:W-:-:S04]  /*2aa00*/  LEA R84, P1, R143, R248, 0x2 ;  /* 0x000000f88f547211 */ /* 0x000fc800078210ff */
[----:B------:R-:W-:Y:S02]  /*2aa10*/  LEA.HI.X.SX32 R85, R143, R0, 0x2, P1 ;  /* 0x000000008f557211 */ /* 0x000fe400008f16ff */
[----:B------:R-:W3:Y:S01]  /*2aa20*/  LDL.LU R143, [R1+0x474] ;  /* 0x00047400018f7983 */ /* 0x000ee20000300800 */
[----:B------:R-:W-:-:S03]  /*2aa30*/  LEA R144, P6, R142, R248, 0x2 ;  /* 0x000000f88e907211 */ /* 0x000fc600078c10ff */
[----:B------:R1:W-:Y:S01]  /*2aa40*/  STL.64 [R1+0x848], R84 ;  /* 0x0008485401007387 */ /* 0x0003e20000100a00 */
[----:B------:R-:W-:-:S03]  /*2aa50*/  LEA.HI.X.SX32 R145, R142, R0, 0x2, P6 ;  /* 0x000000008e917211 */ /* 0x000fc600030f16ff */
[----:B------:R-:W3:Y:S01]  /*2aa60*/  LDL.LU R244, [R1+0x470] ;  /* 0x0004700001f47983 */ /* 0x000ee20000300800 */
[----:B-1----:R-:W-:-:S03]  /*2aa70*/  LEA R140, P2, R165, R248, 0x2 ;  /* 0x000000f8a58c7211 */ /* 0x002fc600078410ff */
[----:B------:R1:W-:Y:S01]  /*2aa80*/  STL.64 [R1+0x840], R144 ;  /* 0x0008409001007387 */ /* 0x0003e20000100a00 */
[----:B------:R-:W-:-:S03]  /*2aa90*/  LEA.HI.X.SX32 R141, R165, R0, 0x2, P2 ;  /* 0x00000000a58d7211 */ /* 0x000fc600010f16ff */
[----:B------:R-:W3:Y:S04]  /*2aaa0*/  LDL.LU R165, [R1+0x46c] ;  /* 0x00046c0001a57983 */ /* 0x000ee80000300800 */
[----:B------:R1:W-:Y:S04]  /*2aab0*/  STL.64 [R1+0x838], R140 ;  /* 0x0008388c01007387 */ /* 0x0003e80000100a00 */
[----:B------:R-:W3:Y:S01]  /*2aac0*/  LDL.LU R142, [R1+0x468] ;  /* 0x00046800018e7983 */ /* 0x000ee20000300800 */
[-C--:B------:R-:W-:Y:S02]  /*2aad0*/  LEA R84, P1, R159, R248.reuse, 0x2 ;  /* 0x000000f89f547211 */ /* 0x080fe400078210ff */
[----:B-1----:R-:W-:-:S02]  /*2aae0*/  LEA R144, P6, R246, R248, 0x2 ;  /* 0x000000f8f6907211 */ /* 0x002fc400078c10ff */
[-C--:B------:R-:W-:Y:S02]  /*2aaf0*/  LEA.HI.X.SX32 R85, R159, R0.reuse, 0x2, P1 ;  /* 0x000000009f557211 */ /* 0x080fe400008f16ff */
[----:B------:R-:W-:Y:S01]  /*2ab00*/  LEA.HI.X.SX32 R145, R246, R0, 0x2, P6 ;  /* 0x00000000f6917211 */ /* 0x000fe200030f16ff */
[----:B------:R-:W3:Y:S01]  /*2ab10*/  LDL.LU R159, [R1+0x464] ;  /* 0x00046400019f7983 */ /* 0x000ee20000300800 */
[----:B------:R-:W-:-:S03]  /*2ab20*/  LEA R140, P2, R72, R248, 0x2 ;  /* 0x000000f8488c7211 */ /* 0x000fc600078410ff */
[----:B------:R4:W-:Y:S01]  /*2ab30*/  STL.64 [R1+0x830], R84 ;  /* 0x0008305401007387 */ /* 0x0009e20000100a00 */
[----:B------:R-:W-:-:S03]  /*2ab40*/  LEA.HI.X.SX32 R141, R72, R0, 0x2, P2 ;  /* 0x00000000488d7211 */ /* 0x000fc600010f16ff */
[----:B------:R1:W-:Y:S04]  /*2ab50*/  STL.64 [R1+0x828], R144 ;  /* 0x0008289001007387 */ /* 0x0003e80000100a00 */
[----:B------:R-:W3:Y:S01]  /*2ab60*/  LDL.LU R72, [R1+0x460] ;  /* 0x0004600001487983 */ /* 0x000ee20000300800 */
[----:B----4-:R-:W-:-:S03]  /*2ab70*/  LEA R84, P1, R73, R248, 0x2 ;  /* 0x000000f849547211 */ /* 0x010fc600078210ff */
[----:B------:R2:W-:Y:S01]  /*2ab80*/  STL.64 [R1+0x820], R140 ;  /* 0x0008208c01007387 */ /* 0x0005e20000100a00 */
[----:B-1----:R-:W-:Y:S02]  /*2ab90*/  LEA R144, P6, R251, R248, 0x2 ;  /* 0x000000f8fb907211 */ /* 0x002fe400078c10ff */
[-C--:B------:R-:W-:Y:S02]  /*2aba0*/  LEA.HI.X.SX32 R85, R73, R0.reuse, 0x2, P1 ;  /* 0x0000000049557211 */ /* 0x080fe400008f16ff */
[----:B------:R-:W4:Y:S01]  /*2abb0*/  LDL.LU R73, [R1+0x45c] ;  /* 0x00045c0001497983 */ /* 0x000f220000300800 */
[----:B------:R-:W-:-:S03]  /*2abc0*/  LEA.HI.X.SX32 R145, R251, R0, 0x2, P6 ;  /* 0x00000000fb917211 */ /* 0x000fc600030f16ff */
[----:B------:R1:W-:Y:S04]  /*2abd0*/  STL.64 [R1+0x818], R84 ;  /* 0x0008185401007387 */ /* 0x0003e80000100a00 */
[----:B------:R-:W4:Y:S01]  /*2abe0*/  LDL.LU R251, [R1+0x454] ;  /* 0x0004540001fb7983 */ /* 0x000f220000300800 */
[----:B--2---:R-:W-:-:S03]  /*2abf0*/  LEA R140, P2, R146, R248, 0x2 ;  /* 0x000000f8928c7211 */ /* 0x004fc600078410ff */
        /* <DEDUP_REMOVED lines=10> */
[----:B------:R-:W3:Y:S01]  /*2aca0*/  LDL.LU R246, [R1+0x448] ;  /* 0x0004480001f67983 */ /* 0x000ee20000300800 */
[----:B-1----:R-:W-:-:S03]  /*2acb0*/  LEA R140, P2, R147, R248, 0x2 ;  /* 0x000000f8938c7211 */ /* 0x002fc600078410ff */
[----:B------:R1:W-:Y:S01]  /*2acc0*/  STL.64 [R1+0x7f8], R144 ;  /* 0x0007f89001007387 */ /* 0x0003e20000100a00 */
[----:B------:R-:W-:-:S03]  /*2acd0*/  LEA.HI.X.SX32 R141, R147, R0, 0x2, P2 ;  /* 0x00000000938d7211 */ /* 0x000fc600010f16ff */
[----:B------:R-:W3:Y:S04]  /*2ace0*/  LDL.LU R148, [R1+0x440] ;  /* 0x0004400001947983 */ /* 0x000ee80000300800 */
[----:B------:R1:W-:Y:S04]  /*2acf0*/  STL.64 [R1+0x7f0], R140 ;  /* 0x0007f08c01007387 */ /* 0x0003e80000100a00 */
[----:B------:R-:W3:Y:S01]  /*2ad00*/  LDL.LU R147, [R1+0x43c] ;  /* 0x00043c0001937983 */ /* 0x000ee20000300800 */
[----:B------:R-:W-:-:S04]  /*2ad10*/  LEA R84, P1, R143, R248, 0x2 ;  /* 0x000000f88f547211 */ /* 0x000fc800078210ff */
[----:B------:R-:W-:Y:S02]  /*2ad20*/  LEA.HI.X.SX32 R85, R143, R0, 0x2, P1 ;  /* 0x000000008f557211 */ /* 0x000fe400008f16ff */
[----:B------:R-:W3:Y:S01]  /*2ad30*/  LDL.LU R143, [R1+0x424] ;  /* 0x00042400018f7983 */ /* 0x000ee20000300800 */
[----:B-1----:R-:W-:-:S04]  /*2ad40*/  LEA R144, P6, R244, R248, 0x2 ;  /* 0x000000f8f4907211 */ /* 0x002fc800078c10ff */
[----:B------:R-:W-:Y:S01]  /*2ad50*/  LEA.HI.X.SX32 R145, R244, R0, 0x2, P6 ;  /* 0x00000000f4917211 */ /* 0x000fe200030f16ff */
[----:B------:R1:W-:Y:S01]  /*2ad60*/  STL.64 [R1+0x7e8], R84 ;  /* 0x0007e85401007387 */ /* 0x0003e20000100a00 */
[----:B------:R-:W-:-:S03]  /*2ad70*/  LEA R140, P2, R165, R248, 0x2 ;  /* 0x000000f8a58c7211 */ /* 0x000fc600078410ff */
        /* <DEDUP_REMOVED lines=8> */
[----:B------:R-:W-:-:S04]  /*2ae00*/  LEA R144, P6, R159, R248, 0x2 ;  /* 0x000000f89f907211 */ /* 0x000fc800078c10ff */
[----:B------:R-:W-:Y:S02]  /*2ae10*/  LEA.HI.X.SX32 R145, R159, R0, 0x2, P6 ;  /* 0x000000009f917211 */ /* 0x000fe400030f16ff */
        /* <DEDUP_REMOVED lines=33> */
[----:B------:R1:W-:Y:S01]  /*2b030*/  STL.64 [R1+0x788], R84 ;  /* 0x0007885401007387 */ /* 0x0003e20000100a00 */
[----:B------:R-:W-:-:S04]  /*2b040*/  LEA R144, P6, R143, R248, 0x2 ;  /* 0x000000f88f907211 */ /* 0x000fc800078c10ff */
[----:B------:R-:W-:Y:S02]  /*2b050*/  LEA.HI.X.SX32 R145, R143, R0, 0x2, P6 ;  /* 0x000000008f917211 */ /* 0x000fe400030f16ff */
[----:B------:R-:W3:Y:S04]  /*2b060*/  LDL.LU R143, [R1+0x3d0] ;  /* 0x0003d000018f7983 */ /* 0x000ee80000300800 */
[----:B------:R1:W-:Y:S02]  /*2b070*/  STL.64 [R1+0x780], R144 ;  /* 0x0007809001007387 */ /* 0x0003e40000100a00 */
[----:B-1----:R-:W-:-:S04]  /*2b080*/  LEA R140, P2, R165, R248, 0x2 ;  /* 0x000000f8a58c7211 */ /* 0x002fc800078410ff */
[----:B------:R-:W-:Y:S02]  /*2b090*/  LEA.HI.X.SX32 R141, R165, R0, 0x2, P2 ;  /* 0x00000000a58d7211 */ /* 0x000fe400010f16ff */
[----:B------:R-:W3:Y:S01]  /*2b0a0*/  LDL.LU R165, [R1+0x3cc] ;  /* 0x0003cc0001a57983 */ /* 0x000ee20000300800 */
[----:B------:R-:W-:-:S04]  /*2b0b0*/  LEA R84, P1, R142, R248, 0x2 ;  /* 0x000000f88e547211 */ /* 0x000fc800078210ff */
[----:B------:R-:W-:Y:S01]  /*2b0c0*/  LEA.HI.X.SX32 R85, R142, R0, 0x2, P1 ;  /* 0x000000008e557211 */ /* 0x000fe200008f16ff */
[----:B------:R1:W-:Y:S04]  /*2b0d0*/  STL.64 [R1+0x778], R140 ;  /* 0x0007788c01007387 */ /* 0x0003e80000100a00 */
[----:B------:R4:W-:Y:S01]  /*2b0e0*/  STL.64 [R1+0x770], R84 ;  /* 0x0007705401007387 */ /* 0x0009e20000100a00 */
[----:B------:R-:W-:-:S04]  /*2b0f0*/  LEA R144, P6, R159, R248, 0x2 ;  /* 0x000000f89f907211 */ /* 0x000fc800078c10ff */
[----:B------:R-:W-:Y:S02]  /*2b100*/  LEA.HI.X.SX32 R145, R159, R0, 0x2, P6 ;  /* 0x000000009f917211 */ /* 0x000fe400030f16ff */
        /* <DEDUP_REMOVED lines=12> */
[----:B------:R-:W-:-:S03]  /*2b1d0*/  LEA.HI.X.SX32 R145, R244, R0, 0x2, P6 ;  /* 0x00000000f4917211 */ /* 0x000fc600030f16ff */
[----:B------:R1:W-:Y:S01]  /*2b1e0*/  STL.64 [R1+0x758], R84 ;  /* 0x0007585401007387 */ /* 0x0003e20000100a00 */
[----:B--2---:R-:W-:-:S03]  /*2b1f0*/  LEA R140, P2, R146, R248, 0x2 ;  /* 0x000000f8928c7211 */ /* 0x004fc600078410ff */
        /* <DEDUP_REMOVED lines=11> */
[----:B------:R1:W-:Y:S04]  /*2b2b0*/  STL.64 [R1+0x738], R144 ;  /* 0x0007389001007387 */ /* 0x0003e80000100a00 */
[----:B------:R-:W3:Y:S01]  /*2b2c0*/  LDL.LU R251, [R1+0x378] ;  /* 0x0003780001fb7983 */ /* 0x000ee20000300800 */
[----:B-1----:R-:W-:-:S04]  /*2b2d0*/  LEA R140, P2, R148, R248, 0x2 ;  /* 0x000000f8948c7211 */ /* 0x002fc800078410ff */
[----:B------:R-:W-:Y:S02]  /*2b2e0*/  LEA.HI.X.SX32 R141, R148, R0, 0x2, P2 ;  /* 0x00000000948d7211 */ /* 0x000fe400010f16ff */
[----:B------:R-:W-:-:S03]  /*2b2f0*/  LEA R84, P1, R147, R248, 0x2 ;  /* 0x000000f893547211 */ /* 0x000fc600078210ff */
[----:B------:R1:W-:Y:S01]  /*2b300*/  STL.64 [R1+0x730], R140 ;  /* 0x0007308c01007387 */ /* 0x0003e20000100a00 */
[----:B------:R-:W-:-:S03]  /*2b310*/  LEA.HI.X.SX32 R85, R147, R0, 0x2, P1 ;  /* 0x0000000093557211 */ /* 0x000fc600008f16ff */
[----:B------:R-:W3:Y:S04]  /*2b320*/  LDL.LU R147, [R1+0x374] ;  /* 0x0003740001937983 */ /* 0x000ee80000300800 */
[----:B------:R1:W-:Y:S04]  /*2b330*/  STL.64 [R1+0x728], R84 ;  /* 0x0007285401007387 */ /* 0x0003e80000100a00 */
[----:B------:R-:W3:Y:S01]  /*2b340*/  LDL.LU R148, [R1+0x370] ;  /* 0x0003700001947983 */ /* 0x000ee20000300800 */
[----:B------:R-:W-:-:S04]  /*2b350*/  LEA R144, P6, R143, R248, 0x2 ;  /* 0x000000f88f907211 */ /* 0x000fc800078c10ff */
[----:B------:R-:W-:-:S05]  /*2b360*/  LEA.HI.X.SX32 R145, R143, R0, 0x2, P6 ;  /* 0x000000008f917211 */ /* 0x000fca00030f16ff */
[----:B------:R1:W-:Y:S02]  /*2b370*/  STL.64 [R1+0x720], R144 ;  /* 0x0007209001007387 */ /* 0x0003e40000100a00 */
[----:B-1----:R-:W-:-:S04]  /*2b380*/  LEA R140, P2, R165, R248, 0x2 ;  /* 0x000000f8a58c7211 */ /* 0x002fc800078410ff */
[----:B------:R-:W-:Y:S02]  /*2b390*/  LEA.HI.X.SX32 R141, R165, R0, 0x2, P2 ;  /* 0x00000000a58d7211 */ /* 0x000fe400010f16ff */
[----:B------:R-:W3:Y:S04]  /*2b3a0*/  LDL.LU R165, [R1+0x36c] ;  /* 0x00036c0001a57983 */ /* 0x000ee80000300800 */
[----:B------:R1:W-:Y:S04]  /*2b3b0*/  STL.64 [R1+0x718], R140 ;  /* 0x0007188c01007387 */ /* 0x0003e80000100a00 */
[----:B------:R-:W3:Y:S01]  /*2b3c0*/  LDL.LU R143, [R1+0x368] ;  /* 0x00036800018f7983 */ /* 0x000ee20000300800 */
[----:B------:R-:W-:-:S02]  /*2b3d0*/  LEA R84, P1, R159, R248, 0x2 ;  /* 0x000000f89f547211 */ /* 0x000fc400078210ff */
[C---:B------:R-:W-:Y:S02]  /*2b3e0*/  LEA R144, P6, R246.reuse, R248, 0x2 ;  /* 0x000000f8f6907211 */ /* 0x040fe400078c10ff */
[-C--:B------:R-:W-:Y:S02]  /*2b3f0*/  LEA.HI.X.SX32 R85, R159, R0.reuse, 0x2, P1 ;  /* 0x000000009f557211 */ /* 0x080fe400008f16ff */
[----:B------:R-:W3:Y:S01]  /*2b400*/  LDL.LU R159, [R1+0x360] ;  /* 0x00036000019f7983 */ /* 0x000ee20000300800 */
[----:B------:R-:W-:Y:S02]  /*2b410*/  LEA.HI.X.SX32 R145, R246, R0, 0x2, P6 ;  /* 0x00000000f6917211 */ /* 0x000fe400030f16ff */
[C---:B-1----:R-:W-:Y:S01]  /*2b420*/  LEA R140, P2, R72.reuse, R248, 0x2 ;  /* 0x000000f8488c7211 */ /* 0x042fe200078410ff */
[----:B------:R4:W-:Y:S03]  /*2b430*/  STL.64 [R1+0x710], R84 ;  /* 0x0007105401007387 */ /* 0x0009e60000100a00 */
[----:B------:R-:W-:Y:S01]  /*2b440*/  LEA.HI.X.SX32 R141, R72, R0, 0x2, P2 ;  /* 0x00000000488d7211 */ /* 0x000fe200010f16ff */
[----:B------:R1:W-:Y:S04]  /*2b450*/  STL.64 [R1+0x708], R144 ;  /* 0x0007089001007387 */ /* 0x0003e80000100a00 */
[----:B------:R-:W3:Y:S01]  /*2b460*/  LDL.LU R72, [R1+0x35c] ;  /* 0x00035c0001487983 */ /* 0x000ee20000300800 */
[----:B----4-:R-:W-:-:S03]  /*2b470*/  LEA R84, P1, R73, R248, 0x2 ;  /* 0x000000f849547211 */ /* 0x010fc600078210ff */
[----:B------:R2:W-:Y:S01]  /*2b480*/  STL.64 [R1+0x700], R140 ;  /* 0x0007008c01007387 */ /* 0x0005e20000100a00 */
[----:B------:R-:W-:Y:S01]  /*2b490*/  LEA.HI.X.SX32 R85, R73, R0, 0x2, P1 ;  /* 0x0000000049557211 */ /* 0x000fe200008f16ff */
[----:B------:R-:W-:Y:S01]  /*2b4a0*/  IMAD.MOV.U32 R73, RZ, RZ, R158 ;  /* 0x000000ffff497224 */ /* 0x000fe200078e009e */
[C---:B-1----:R-:W-:Y:S01]  /*2b4b0*/  LEA R144, P6, R142.reuse, R248, 0x2 ;  /* 0x000000f88e907211 */ /* 0x042fe200078c10ff */
[----:B------:R-:W4:Y:S03]  /*2b4c0*/  LDL.LU R158, [R1+0x358] ;  /* 0x00035800019e7983 */ /* 0x000f260000300800 */
[----:B------:R-:W-:Y:S01]  /*2b4d0*/  LEA.HI.X.SX32 R145, R142, R0, 0x2, P6 ;  /* 0x000000008e917211 */ /* 0x000fe200030f16ff */
        /* <DEDUP_REMOVED lines=12> */
[----:B------:R-:W3:Y:S01]  /*2b5a0*/  LDL.LU R161, [R1+0x34c] ;  /* 0x00034c0001a17983 */ /* 0x000ee20000300800 */
[----:B-1----:R-:W-:-:S03]  /*2b5b0*/  LEA R140, P2, R251, R248, 0x2 ;  /* 0x000000f8fb8c7211 */ /* 0x002fc600078410ff */
        /* <DEDUP_REMOVED lines=8> */
[----:B-1----:R-:W-:-:S03]  /*2b640*/  LEA R144, P6, R148, R248, 0x2 ;  /* 0x000000f894907211 */ /* 0x002fc600078c10ff */
[----:B------:R-:W3:Y:S01]  /*2b650*/  LDL.LU R147, [R1+0x338] ;  /* 0x0003380001937983 */ /* 0x000ee20000300800 */
[----:B------:R-:W-:-:S03]  /*2b660*/  LEA.HI.X.SX32 R145, R148, R0, 0x2, P6 ;  /* 0x0000000094917211 */ /* 0x000fc600030f16ff */
[----:B------:R1:W-:Y:S04]  /*2b670*/  STL.64 [R1+0x6c8], R84 ;  /* 0x0006c85401007387 */ /* 0x0003e80000100a00 */
[----:B------:R1:W-:Y:S01]  /*2b680*/  STL.64 [R1+0x6c0], R144 ;  /* 0x0006c09001007387 */ /* 0x0003e20000100a00 */
[----:B------:R-:W-:-:S04]  /*2b690*/  LEA R140, P2, R165, R248, 0x2 ;  /* 0x000000f8a58c7211 */ /* 0x000fc800078410ff */
[----:B------:R-:W-:Y:S02]  /*2b6a0*/  LEA.HI.X.SX32 R141, R165, R0, 0x2, P2 ;  /* 0x00000000a58d7211 */ /* 0x000fe400010f16ff */
        /* <DEDUP_REMOVED lines=8> */
[----:B------:R-:W3:Y:S04]  /*2b730*/  LDL.LU R159, [R1+0x32c] ;  /* 0x00032c00019f7983 */ /* 0x000ee80000300800 */
[----:B------:R4:W-:Y:S01]  /*2b740*/  STL.64 [R1+0x6a8], R144 ;  /* 0x0006a89001007387 */ /* 0x0009e20000100a00 */
[----:B-1----:R-:W-:-:S04]  /*2b750*/  LEA R140, P2, R72, R248, 0x2 ;  /* 0x000000f8488c7211 */ /* 0x002fc800078410ff */
[----:B------:R-:W-:Y:S02]  /*2b760*/  LEA.HI.X.SX32 R141, R72, R0, 0x2, P2 ;  /* 0x00000000488d7211 */ /* 0x000fe400010f16ff */
[----:B------:R-:W3:Y:S01]  /*2b770*/  LDL.LU R72, [R1+0x328] ;  /* 0x0003280001487983 */ /* 0x000ee20000300800 */
[----:B----4-:R-:W-:-:S03]  /*2b780*/  LEA R84, P1, R158, R248, 0x2 ;  /* 0x000000f89e547211 */ /* 0x010fc600078210ff */
[----:B------:R2:W-:Y:S01]  /*2b790*/  STL.64 [R1+0x6a0], R140 ;  /* 0x0006a08c01007387 */ /* 0x0005e20000100a00 */
[----:B------:R-:W-:Y:S01]  /*2b7a0*/  LEA.HI.X.SX32 R85, R158, R0, 0x2, P1 ;  /* 0x000000009e557211 */ /* 0x000fe200008f16ff */
[----:B------:R-:W-:Y:S02]  /*2b7b0*/  IMAD.MOV.U32 R158, RZ, RZ, R154 ;  /* 0x000000ffff9e7224 */ /* 0x000fe400078e009a */
[----:B------:R-:W4:Y:S01]  /*2b7c0*/  LDL.LU R154, [R1+0x324] ;  /* 0x00032400019a7983 */ /* 0x000f220000300800 */
[----:B------:R-:W-:-:S03]  /*2b7d0*/  LEA R144, P6, R142, R248, 0x2 ;  /* 0x000000f88e907211 */ /* 0x000fc600078c10ff */
[----:B------:R3:W-:Y:S01]  /*2b7e0*/  STL.64 [R1+0x698], R84 ;  /* 0x0006985401007387 */ /* 0x0007e20000100a00 */
[----:B------:R-:W-:-:S03]  /*2b7f0*/  LEA.HI.X.SX32 R145, R142, R0, 0x2, P6 ;  /* 0x000000008e917211 */ /* 0x000fc600030f16ff */
[----:B------:R-:W4:Y:S01]  /*2b800*/  LDL.LU R148, [R1+0x320] ;  /* 0x0003200001947983 */ /* 0x000f220000300800 */
[----:B--2---:R-:W-:-:S04]  /*2b810*/  LEA R140, P2, R146, R248, 0x2 ;  /* 0x000000f8928c7211 */ /* 0x004fc800078410ff */
[----:B------:R-:W-:Y:S01]  /*2b820*/  LEA.HI.X.SX32 R141, R146, R0, 0x2, P2 ;  /* 0x00000000928d7211 */ /* 0x000fe200010f16ff */
[----:B------:R1:W-:Y:S04]  /*2b830*/  STL.64 [R1+0x690], R144 ;  /* 0x0006909001007387 */ /* 0x0003e80000100a00 */
[----:B------:R-:W2:Y:S04]  /*2b840*/  LDL.LU R142, [R1+0x318] ;  /* 0x00031800018e7983 */ /* 0x000ea80000300800 */
[----:B------:R1:W-:Y:S04]  /*2b850*/  STL.64 [R1+0x688], R140 ;  /* 0x0006888c01007387 */ /* 0x0003e80000100a00 */
[----:B------:R-:W2:Y:S01]  /*2b860*/  LDL.LU R146, [R1+0x314] ;  /* 0x0003140001927983 */ /* 0x000ea20000300800 */
[----:B---3--:R-:W-:-:S04]  /*2b870*/  LEA R84, P1, R161, R248, 0x2 ;  /* 0x000000f8a1547211 */ /* 0x008fc800078210ff */
[----:B------:R-:W-:Y:S02]  /*2b880*/  LEA.HI.X.SX32 R85, R161, R0, 0x2, P1 ;  /* 0x00000000a1557211 */ /* 0x000fe400008f16ff */
[----:B------:R-:W3:Y:S01]  /*2b890*/  LDL.LU R161, [R1+0x310] ;  /* 0x0003100001a17983 */ /* 0x000ee20000300800 */
[-C--:B-1----:R-:W-:Y:S02]  /*2b8a0*/  LEA R144, P6, R246, R248.reuse, 0x2 ;  /* 0x000000f8f6907211 */ /* 0x082fe400078c10ff */
[----:B------:R-:W-:Y:S01]  /*2b8b0*/  LEA R140, P2, R244, R248, 0x2 ;  /* 0x000000f8f48c7211 */ /* 0x000fe200078410ff */
[----:B------:R1:W-:Y:S01]  /*2b8c0*/  STL.64 [R1+0x680], R84 ;  /* 0x0006805401007387 */ /* 0x0003e20000100a00 */
[-C--:B------:R-:W-:Y:S02]  /*2b8d0*/  LEA.HI.X.SX32 R145, R246, R0.reuse, 0x2, P6 ;  /* 0x00000000f6917211 */ /* 0x080fe400030f16ff */
[----:B------:R-:W-:-:S03]  /*2b8e0*/  LEA.HI.X.SX32 R141, R244, R0, 0x2, P2 ;  /* 0x00000000f48d7211 */ /* 0x000fc600010f16ff */
[----:B------:R1:W-:Y:S04]  /*2b8f0*/  STL.64 [R1+0x678], R144 ;  /* 0x0006789001007387 */ /* 0x0003e80000100a00 */
[----:B------:R-:W3:Y:S01]  /*2b900*/  LDL.LU R246, [R1+0x30c] ;  /* 0x00030c0001f67983 */ /* 0x000ee20000300800 */
[----:B-1----:R-:W-:-:S03]  /*2b910*/  LEA R84, P1, R251, R248, 0x2 ;  /* 0x000000f8fb547211 */ /* 0x002fc600078210ff */
[----:B------:R1:W-:Y:S01]  /*2b920*/  STL.64 [R1+0x670], R140 ;  /* 0x0006708c01007387 */ /* 0x0003e20000100a00 */
[----:B------:R-:W-:Y:S02]  /*2b930*/  LEA.HI.X.SX32 R85, R251, R0, 0x2, P1 ;  /* 0x00000000fb557211 */ /* 0x000fe400008f16ff */
[C---:B------:R-:W-:Y:S01]  /*2b940*/  LEA R144, P6, R147.reuse, R248, 0x2 ;  /* 0x000000f893907211 */ /* 0x040fe200078c10ff */
[----:B------:R-:W3:Y:S03]  /*2b950*/  LDL.LU R244, [R1+0x308] ;  /* 0x0003080001f47983 */ /* 0x000ee60000300800 */
[----:B------:R-:W-:Y:S01]  /*2b960*/  LEA.HI.X.SX32 R145, R147, R0, 0x2, P6 ;  /* 0x0000000093917211 */ /* 0x000fe200030f16ff */
[----:B------:R1:W-:Y:S04]  /*2b970*/  STL.64 [R1+0x668], R84 ;  /* 0x0006685401007387 */ /* 0x0003e80000100a00 */
[----:B------:R1:W-:Y:S02]  /*2b980*/  STL.64 [R1+0x660], R144 ;  /* 0x0006609001007387 */ /* 0x0003e40000100a00 */
[----:B-1----:R-:W-:-:S04]  /*2b990*/  LEA R140, P2, R165, R248, 0x2 ;  /* 0x000000f8a58c7211 */ /* 0x002fc800078410ff */
[----:B------:R-:W-:Y:S02]  /*2b9a0*/  LEA.HI.X.SX32 R141, R165, R0, 0x2, P2 ;  /* 0x00000000a58d7211 */ /* 0x000fe400010f16ff */
[----:B------:R-:W3:Y:S04]  /*2b9b0*/  LDL.LU R165, [R1+0x304] ;  /* 0x0003040001a57983 */ /* 0x000ee80000300800 */
[----:B------:R1:W-:Y:S01]  /*2b9c0*/  STL.64 [R1+0x658], R140 ;  /* 0x0006588c01007387 */ /* 0x0003e20000100a00 */
[----:B------:R-:W-:-:S04]  /*2b9d0*/  LEA R84, P1, R143, R248, 0x2 ;  /* 0x000000f88f547211 */ /* 0x000fc800078210ff */
[----:B------:R-:W-:Y:S01]  /*2b9e0*/  LEA.HI.X.SX32 R85, R143, R0, 0x2, P1 ;  /* 0x000000008f557211 */ /* 0x000fe200008f16ff */
[----:B------:R-:W-:Y:S02]  /*2b9f0*/  IMAD.MOV.U32 R143, RZ, RZ, R158 ;  /* 0x000000ffff8f7224 */ /* 0x000fe400078e009e */
[----:B------:R-:W3:Y:S04]  /*2ba00*/  LDL.LU R158, [R1+0x300] ;  /* 0x00030000019e7983 */ /* 0x000ee80000300800 */
        /* <DEDUP_REMOVED lines=11> */
[----:B----4-:R-:W-:-:S04]  /*2bac0*/  LEA R84, P1, R154, R248, 0x2 ;  /* 0x000000f89a547211 */ /* 0x010fc800078210ff */
[----:B------:R-:W-:Y:S02]  /*2bad0*/  LEA.HI.X.SX32 R85, R154, R0, 0x2, P1 ;  /* 0x000000009a557211 */ /* 0x000fe400008f16ff */
[C---:B-1----:R-:W-:Y:S01]  /*2bae0*/  LEA R144, P6, R148.reuse, R248, 0x2 ;  /* 0x000000f894907211 */ /* 0x042fe200078c10ff */
[----:B------:R-:W-:Y:S02]  /*2baf0*/  IMAD.MOV.U32 R154, RZ, RZ, R252 ;  /* 0x000000ffff9a7224 */ /* 0x000fe400078e00fc */
[----:B------:R-:W4:Y:S01]  /*2bb00*/  LDL.LU R252, [R1+0x2e4] ;  /* 0x0002e40001fc7983 */ /* 0x000f220000300800 */
[----:B------:R-:W-:-:S03]  /*2bb10*/  LEA.HI.X.SX32 R145, R148, R0, 0x2, P6 ;  /* 0x0000000094917211 */ /* 0x000fc600030f16ff */
[----:B------:R1:W-:Y:S01]  /*2bb20*/  STL.64 [R1+0x638], R84 ;  /* 0x0006385401007387 */ /* 0x0003e20000100a00 */
[----:B--2---:R-:W-:-:S03]  /*2bb30*/  LEA R140, P2, R142, R248, 0x2 ;  /* 0x000000f88e8c7211 */ /* 0x004fc600078410ff */
[----:B------:R3:W-:Y:S01]  /*2bb40*/  STL.64 [R1+0x630], R144 ;  /* 0x0006309001007387 */ /* 0x0007e20000100a00 */
[----:B------:R-:W-:-:S03]  /*2bb50*/  LEA.HI.X.SX32 R141, R142, R0, 0x2, P2 ;  /* 0x000000008e8d7211 */ /* 0x000fc600010f16ff */
[----:B------:R-:W2:Y:S01]  /*2bb60*/  LDL.LU R148, [R1+0x2e0] ;  /* 0x0002e00001947983 */ /* 0x000ea20000300800 */
[----:B-1----:R-:W-:-:S03]  /*2bb70*/  LEA R84, P1, R146, R248, 0x2 ;  /* 0x000000f892547211 */ /* 0x002fc600078210ff */
[----:B------:R1:W-:Y:S01]  /*2bb80*/  STL.64 [R1+0x628], R140 ;  /* 0x0006288c01007387 */ /* 0x0003e20000100a00 */
[----:B------:R-:W-:-:S03]  /*2bb90*/  LEA.HI.X.SX32 R85, R146, R0, 0x2, P1 ;  /* 0x0000000092557211 */ /* 0x000fc600008f16ff */
[----:B------:R-:W2:Y:S04]  /*2bba0*/  LDL.LU R142, [R1+0x2dc] ;  /* 0x0002dc00018e7983 */ /* 0x000ea80000300800 */
        /* <DEDUP_REMOVED lines=8> */
[----:B------:R-:W3:Y:S01]  /*2bc30*/  LDL.LU R246, [R1+0x2d0] ;  /* 0x0002d00001f67983 */ /* 0x000ee20000300800 */
[----:B------:R-:W-:-:S03]  /*2bc40*/  LEA R84, P1, R244, R248, 0x2 ;  /* 0x000000f8f4547211 */ /* 0x000fc600078210ff */
[----:B------:R1:W-:Y:S01]  /*2bc50*/  STL.64 [R1+0x610], R140 ;  /* 0x0006108c01007387 */ /* 0x0003e20000100a00 */
[----:B------:R-:W-:-:S05]  /*2bc60*/  LEA.HI.X.SX32 R85, R244, R0, 0x2, P1 ;  /* 0x00000000f4557211 */ /* 0x000fca00008f16ff */
[----:B------:R1:W-:Y:S04]  /*2bc70*/  STL.64 [R1+0x608], R84 ;  /* 0x0006085401007387 */ /* 0x0003e80000100a00 */
[----:B------:R-:W3:Y:S01]  /*2bc80*/  LDL.LU R244, [R1+0x2cc] ;  /* 0x0002cc0001f47983 */ /* 0x000ee20000300800 */
[----:B------:R-:W-:-:S04]  /*2bc90*/  LEA R144, P6, R165, R248, 0x2 ;  /* 0x000000f8a5907211 */ /* 0x000fc800078c10ff */
[----:B------:R-:W-:Y:S02]  /*2bca0*/  LEA.HI.X.SX32 R145, R165, R0, 0x2, P6 ;  /* 0x00000000a5917211 */ /* 0x000fe400030f16ff */
[----:B-1----:R-:W-:-:S04]  /*2bcb0*/  LEA R140, P2, R158, R248, 0x2 ;  /* 0x000000f89e8c7211 */ /* 0x002fc800078410ff */
[----:B------:R-:W-:Y:S01]  /*2bcc0*/  LEA.HI.X.SX32 R141, R158, R0, 0x2, P2 ;  /* 0x000000009e8d7211 */ /* 0x000fe200010f16ff */
[----:B------:R1:W-:Y:S04]  /*2bcd0*/  STL.64 [R1+0x600], R144 ;  /* 0x0006009001007387 */ /* 0x0003e80000100a00 */
[----:B------:R1:W-:Y:S04]  /*2bce0*/  STL.64 [R1+0x5f8], R140 ;  /* 0x0005f88c01007387 */ /* 0x0003e80000100a00 */
[----:B------:R-:W3:Y:S01]  /*2bcf0*/  LDL.LU R165, [R1+0x2c8] ;  /* 0x0002c80001a57983 */ /* 0x000ee20000300800 */
[----:B------:R-:W-:-:S03]  /*2bd00*/  LEA R84, P1, R159, R248, 0x2 ;  /* 0x000000f89f547211 */ /* 0x000fc600078210ff */
[----:B------:R-:W3:Y:S01]  /*2bd10*/  LDL.LU R158, [R1+0x2bc] ;  /* 0x0002bc00019e7983 */ /* 0x000ee20000300800 */
[----:B------:R-:W-:Y:S02]  /*2bd20*/  LEA.HI.X.SX32 R85, R159, R0, 0x2, P1 ;  /* 0x000000009f557211 */ /* 0x000fe400008f16ff */
[----:B-1----:R-:W-:-:S03]  /*2bd30*/  LEA R144, P6, R251, R248, 0x2 ;  /* 0x000000f8fb907211 */ /* 0x002fc600078c10ff */
[----:B------:R1:W-:Y:S01]  /*2bd40*/  STL.64 [R1+0x5f0], R84 ;  /* 0x0005f05401007387 */ /* 0x0003e20000100a00 */
[----:B------:R-:W-:Y:S02]  /*2bd50*/  LEA.HI.X.SX32 R145, R251, R0, 0x2, P6 ;  /* 0x00000000fb917211 */ /* 0x000fe400030f16ff */
[C---:B------:R-:W-:Y:S01]  /*2bd60*/  LEA R140, P2, R147.reuse, R248, 0x2 ;  /* 0x000000f8938c7211 */ /* 0x040fe200078410ff */
[----:B------:R-:W-:Y:S02]  /*2bd70*/  IMAD.MOV.U32 R159, RZ, RZ, R154 ;  /* 0x000000ffff9f7224 */ /* 0x000fe400078e009a */
[----:B------:R-:W3:Y:S01]  /*2bd80*/  LDL.LU R154, [R1+0x2b8] ;  /* 0x0002b800019a7983 */ /* 0x000ee20000300800 */
[----:B------:R-:W-:Y:S02]  /*2bd90*/  LEA.HI.X.SX32 R141, R147, R0, 0x2, P2 ;  /* 0x00000000938d7211 */ /* 0x000fe400010f16ff */
[C---:B-1----:R-:W-:Y:S01]  /*2bda0*/  LEA R84, P1, R72.reuse, R248, 0x2 ;  /* 0x000000f848547211 */ /* 0x042fe200078210ff */
[----:B------:R4:W-:Y:S03]  /*2bdb0*/  STL.64 [R1+0x5e8], R144 ;  /* 0x0005e89001007387 */ /* 0x0009e60000100a00 */
[----:B------:R-:W-:Y:S01]  /*2bdc0*/  LEA.HI.X.SX32 R85, R72, R0, 0x2, P1 ;  /* 0x0000000048557211 */ /* 0x000fe200008f16ff */
[----:B------:R-:W-:Y:S04]  /*2bdd0*/  STL.64 [R1+0x5e0], R140 ;  /* 0x0005e08c01007387 */ /* 0x000fe80000100a00 */
[----:B------:R1:W-:Y:S01]  /*2bde0*/  STL.64 [R1+0x5d8], R84 ;  /* 0x0005d85401007387 */ /* 0x0003e20000100a00 */
[----:B----4-:R-:W-:-:S04]  /*2bdf0*/  LEA R144, P6, R252, R248, 0x2 ;  /* 0x000000f8fc907211 */ /* 0x010fc800078c10ff */
[----:B------:R-:W-:Y:S01]  /*2be00*/  LEA.HI.X.SX32 R145, R252, R0, 0x2, P6 ;  /* 0x00000000fc917211 */ /* 0x000fe200030f16ff */
[----:B-1----:R-:W4:Y:S01]  /*2be10*/  LDL.LU.64 R84, [R1+0x2ad0] ;  /* 0x002ad00001547983 */ /* 0x002f220000300a00 */
[----:B--2---:R-:W-:-:S03]  /*2be20*/  LEA R140, P2, R148, R248, 0x2 ;  /* 0x000000f8948c7211 */ /* 0x004fc600078410ff */
[----:B------:R-:W2:Y:S01]  /*2be30*/  LDL.LU R147, [R1+0x2a8] ;  /* 0x0002a80001937983 */ /* 0x000ea20000300800 */
[----:B------:R-:W-:-:S03]  /*2be40*/  LEA.HI.X.SX32 R141, R148, R0, 0x2, P2 ;  /* 0x00000000948d7211 */ /* 0x000fc600010f16ff */
[----:B------:R-:W4:Y:S01]  /*2be50*/  LDL.LU R252, [R1+0x2a0] ;  /* 0x0002a00001fc7983 */ /* 0x000f220000300800 */
[----:B------:R-:W-:Y:S01]  /*2be60*/  IMAD.MOV.U32 R251, RZ, RZ, R73 ;  /* 0x000000fffffb7224 */ /* 0x000fe200078e0049 */
[C---:B------:R-:W-:Y:S02]  /*2be70*/  LEA R72, P1, R142.reuse, R248, 0x2 ;  /* 0x000000f88e487211 */ /* 0x040fe400078210ff */
[----:B------:R1:W-:Y:S04]  /*2be80*/  STL.64 [R1+0x5d0], R144 ;  /* 0x0005d09001007387 */ /* 0x0003e80000100a00 */
[----:B------:R-:W-:Y:S01]  /*2be90*/  STL.64 [R1+0x5c8], R140 ;  /* 0x0005c88c01007387 */ /* 0x000fe20000100a00 */
[----:B------:R-:W-:Y:S02]  /*2bea0*/  LEA.HI.X.SX32 R73, R142, R0, 0x2, P1 ;  /* 0x000000008e497211 */ /* 0x000fe400008f16ff */
[----:B-1----:R-:W-:-:S03]  /*2beb0*/  LEA R144, P6, R146, R248, 0x2 ;  /* 0x000000f892907211 */ /* 0x002fc600078c10ff */
[----:B------:R1:W-:Y:S01]  /*2bec0*/  STL.64 [R1+0x5c0], R72 ;  /* 0x0005c04801007387 */ /* 0x0003e20000100a00 */
[----:B------:R-:W-:-:S03]  /*2bed0*/  LEA.HI.X.SX32 R145, R146, R0, 0x2, P6 ;  /* 0x0000000092917211 */ /* 0x000fc600030f16ff */
[----:B-1----:R-:W4:Y:S04]  /*2bee0*/  LDL.LU.64 R72, [R1+0x2ac8] ;  /* 0x002ac80001487983 */ /* 0x002f280000300a00 */
[----:B------:R-:W-:Y:S01]  /*2bef0*/  STL.64 [R1+0x5b8], R144 ;  /* 0x0005b89001007387 */ /* 0x000fe20000100a00 */
[----:B---3--:R-:W-:-:S04]  /*2bf00*/  LEA R140, P2, R161, R248, 0x2 ;  /* 0x000000f8a18c7211 */ /* 0x008fc800078410ff */
[----:B------:R-:W-:-:S05]  /*2bf10*/  LEA.HI.X.SX32 R141, R161, R0, 0x2, P2 ;  /* 0x00000000a18d7211 */ /* 0x000fca00010f16ff */
[----:B------:R1:W-:Y:S04]  /*2bf20*/  STL.64 [R1+0x5b0], R140 ;  /* 0x0005b08c01007387 */ /* 0x0003e80000100a00 */
[----:B-1----:R-:W3:Y:S01]  /*2bf30*/  LDL.LU R141, [R1+0x298] ;  /* 0x00029800018d7983 */ /* 0x002ee20000300800 */
[C---:B------:R-:W-:Y:S01]  /*2bf40*/  LEA R142, P1, R246.reuse, R248, 0x2 ;  /* 0x000000f8f68e7211 */ /* 0x040fe200078210ff */
[----:B------:R-:W-:Y:S02]  /*2bf50*/  IMAD.MOV.U32 R146, RZ, RZ, R152 ;  /* 0x000000ffff927224 */ /* 0x000fe400078e0098 */
[----:B------:R-:W3:Y:S01]  /*2bf60*/  LDL.LU R249, [R1+0xd8] ;  /* 0x0000d80001f97983 */ /* 0x000ee20000300800 */
[----:B------:R-:W-:Y:S01]  /*2bf70*/  IMAD.MOV.U32 R148, RZ, RZ, R143 ;  /* 0x000000ffff947224 */ /* 0x000fe200078e008f */
[----:B------:R-:W-:Y:S01]  /*2bf80*/  LEA.HI.X.SX32 R143, R246, R0, 0x2, P1 ;  /* 0x00000000f68f7211 */ /* 0x000fe200008f16ff */
[----:B------:R-:W-:Y:S01]  /*2bf90*/  IMAD.MOV.U32 R145, RZ, RZ, R153 ;  /* 0x000000ffff917224 */ /* 0x000fe200078e0099 */
[----:B------:R-:W3:Y:S01]  /*2bfa0*/  LDL.LU R140, [R1+0xd4] ;  /* 0x0000d400018c7983 */ /* 0x000ee20000300800 */
[----:B------:R-:W-:Y:S01]  /*2bfb0*/  LEA R152, P6, R244, R248, 0x2 ;  /* 0x000000f8f4987211 */ /* 0x000fe200078c10ff */
[----:B------:R-:W-:-:S02]  /*2bfc0*/  IMAD.MOV.U32 R144, RZ, RZ, R160 ;  /* 0x000000ffff907224 */ /* 0x000fc400078e00a0 */
[----:B------:R-:W3:Y:S01]  /*2bfd0*/  LDL.LU R246, [R1+0xd0] ;  /* 0x0000d00001f67983 */ /* 0x000ee20000300800 */
[----:B------:R-:W-:-:S03]  /*2bfe0*/  LEA.HI.X.SX32 R153, R244, R0, 0x2, P6 ;  /* 0x00000000f4997211 */ /* 0x000fc600030f16ff */
[----:B------:R1:W-:Y:S04]  /*2bff0*/  STL.64 [R1+0x5a8], R142 ;  /* 0x0005a88e01007387 */ /* 0x0003e80000100a00 */
[----:B------:R1:W-:Y:S01]  /*2c000*/  STL.64 [R1+0x5a0], R152 ;  /* 0x0005a09801007387 */ /* 0x0003e20000100a00 */
[----:B------:R-:W-:-:S04]  /*2c010*/  LEA R160, P2, R165, R248, 0x2 ;  /* 0x000000f8a5a07211 */ /* 0x000fc800078410ff */
[----:B------:R-:W-:Y:S02]  /*2c020*/  LEA.HI.X.SX32 R161, R165, R0, 0x2, P2 ;  /* 0x00000000a5a17211 */ /* 0x000fe400010f16ff */
[C---:B-1----:R-:W-:Y:S01]  /*2c030*/  LEA R142, P1, R158.reuse, R248, 0x2 ;  /* 0x000000f89e8e7211 */ /* 0x042fe200078210ff */
[----:B------:R-:W3:Y:S03]  /*2c040*/  LDL.LU R165, [R1+0xcc] ;  /* 0x0000cc0001a57983 */ /* 0x000ee60000300800 */
[----:B------:R-:W-:Y:S01]  /*2c050*/  LEA.HI.X.SX32 R143, R158, R0, 0x2, P1 ;  /* 0x000000009e8f7211 */ /* 0x000fe200008f16ff */
[----:B------:R1:W-:Y:S04]  /*2c060*/  STL.64 [R1+0x598], R160 ;  /* 0x000598a001007387 */ /* 0x0003e80000100a00 */
[----:B------:R-:W3:Y:S01]  /*2c070*/  LDL.LU R244, [R1+0xc8] ;  /* 0x0000c80001f47983 */ /* 0x000ee20000300800 */
[----:B------:R-:W-:-:S02]  /*2c080*/  LEA R152, P6, R154, R248, 0x2 ;  /* 0x000000f89a987211 */ /* 0x000fc400078c10ff */
[----:B-1----:R-:W-:Y:S01]  /*2c090*/  LEA R160, P2, R251, R248, 0x2 ;  /* 0x000000f8fba07211 */ /* 0x002fe200078410ff */
[----:B------:R-:W-:Y:S02]  /*2c0a0*/  IMAD.MOV.U32 R161, RZ, RZ, R251 ;  /* 0x000000ffffa17224 */ /* 0x000fe400078e00fb */
[----:B------:R-:W3:Y:S04]  /*2c0b0*/  LDL.LU R251, [R1+0xc4] ;  /* 0x0000c40001fb7983 */ /* 0x000ee80000300800 */
[----:B------:R2:W-:Y:S04]  /*2c0c0*/  STL.64 [R1+0x590], R142 ;  /* 0x0005908e01007387 */ /* 0x0005e80000100a00 */
[----:B------:R-:W3:Y:S01]  /*2c0d0*/  LDL.LU R158, [R1+0xc0] ;  /* 0x0000c000019e7983 */ /* 0x000ee20000300800 */
[----:B------:R-:W-:-:S02]  /*2c0e0*/  LEA.HI.X.SX32 R153, R154, R0, 0x2, P6 ;  /* 0x000000009a997211 */ /* 0x000fc400030f16ff */
[----:B------:R-:W-:Y:S01]  /*2c0f0*/  LEA.HI.X.SX32 R161, R161, R0, 0x2, P2 ;  /* 0x00000000a1a17211 */ /* 0x000fe200010f16ff */
[----:B------:R-:W3:Y:S04]  /*2c100*/  LDL.LU R154, [R1+0xbc] ;  /* 0x0000bc00019a7983 */ /* 0x000ee80000300800 */
[----:B------:R4:W-:Y:S01]  /*2c110*/  STL.64 [R1+0x588], R152 ;  /* 0x0005889801007387 */ /* 0x0009e20000100a00 */
[----:B--2---:R-:W-:-:S04]  /*2c120*/  LEA R142, P1, R147, R248, 0x2 ;  /* 0x000000f8938e7211 */ /* 0x004fc800078210ff */
[----:B------:R-:W-:Y:S01]  /*2c130*/  LEA.HI.X.SX32 R143, R147, R0, 0x2, P1 ;  /* 0x00000000938f7211 */ /* 0x000fe200008f16ff */
[----:B------:R1:W-:Y:S01]  /*2c140*/  STL.64 [R1+0x580], R160 ;  /* 0x000580a001007387 */ /* 0x0003e20000100a00 */
[----:B----4-:R-:W-:-:S03]  /*2c150*/  LEA R152, P6, R252, R248, 0x2 ;  /* 0x000000f8fc987211 */ /* 0x010fc600078c10ff */
[----:B------:R3:W-:Y:S01]  /*2c160*/  STL.64 [R1+0x578], R142 ;  /* 0x0005788e01007387 */ /* 0x0007e20000100a00 */
[----:B------:R-:W-:Y:S02]  /*2c170*/  LEA.HI.X.SX32 R153, R252, R0, 0x2, P6 ;  /* 0x00000000fc997211 */ /* 0x000fe400030f16ff */
[----:B-1----:R-:W-:Y:S01]  /*2c180*/  LEA R160, P2, R148, R248, 0x2 ;  /* 0x000000f894a07211 */ /* 0x002fe200078410ff */
[----:B------:R-:W-:Y:S02]  /*2c190*/  IMAD.MOV.U32 R161, RZ, RZ, R148 ;  /* 0x000000ffffa17224 */ /* 0x000fe400078e0094 */
[----:B------:R-:W2:Y:S04]  /*2c1a0*/  LDL.LU R148, [R1+0xb8] ;  /* 0x0000b80001947983 */ /* 0x000ea80000300800 */
[----:B------:R-:W4:Y:S01]  /*2c1b0*/  LDL.LU R147, [R1+0xb4] ;  /* 0x0000b40001937983 */ /* 0x000f220000300800 */
[----:B------:R-:W-:-:S03]  /*2c1c0*/  LEA.HI.X.SX32 R161, R161, R0, 0x2, P2 ;  /* 0x00000000a1a17211 */ /* 0x000fc600010f16ff */
[----:B------:R-:W4:Y:S04]  /*2c1d0*/  LDL.LU R252, [R1+0xb0] ;  /* 0x0000b00001fc7983 */ /* 0x000f280000300800 */
[----:B------:R1:W-:Y:S04]  /*2c1e0*/  STL.64 [R1+0x570], R152 ;  /* 0x0005709801007387 */ /* 0x0003e80000100a00 */
[----:B------:R1:W-:Y:S01]  /*2c1f0*/  STL.64 [R1+0x568], R160 ;  /* 0x000568a001007387 */ /* 0x0003e20000100a00 */
[----:B---3--:R-:W-:-:S04]  /*2c200*/  LEA R142, P1, R141, R248, 0x2 ;  /* 0x000000f88d8e7211 */ /* 0x008fc800078210ff */
[----:B------:R-:W-:Y:S02]  /*2c210*/  LEA.HI.X.SX32 R143, R141, R0, 0x2, P1 ;  /* 0x000000008d8f7211 */ /* 0x000fe400008f16ff */
[----:B------:R-:W3:Y:S01]  /*2c220*/  LDL.LU R141, [R1+0xac] ;  /* 0x0000ac00018d7983 */ /* 0x000ee20000300800 */
[CC--:B-1----:R-:W-:Y:S02]  /*2c230*/  LEA R152, P6, R249.reuse, R248.reuse, 0x2 ;  /* 0x000000f8f9987211 */ /* 0x0c2fe400078c10ff */
[C---:B------:R-:W-:Y:S01]  /*2c240*/  LEA R160, P2, R140.reuse, R248, 0x2 ;  /* 0x000000f88ca07211 */ /* 0x040fe200078410ff */
[----:B------:R1:W-:Y:S01]  /*2c250*/  STL.64 [R1+0x560], R142 ;  /* 0x0005608e01007387 */ /* 0x0003e20000100a00 */
[-C--:B------:R-:W-:Y:S02]  /*2c260*/  LEA.HI.X.SX32 R153, R249, R0.reuse, 0x2, P6 ;  /* 0x00000000f9997211 */ /* 0x080fe400030f16ff */
[----:B------:R-:W-:-:S03]  /*2c270*/  LEA.HI.X.SX32 R161, R140, R0, 0x2, P2 ;  /* 0x000000008ca17211 */ /* 0x000fc600010f16ff */
[----:B------:R1:W-:Y:S02]  /*2c280*/  STL.64 [R1+0x558], R152 ;  /* 0x0005589801007387 */ /* 0x0003e40000100a00 */
[----:B-1----:R-:W-:-:S04]  /*2c290*/  LEA R142, P1, R246, R248, 0x2 ;  /* 0x000000f8f68e7211 */ /* 0x002fc800078210ff */
[----:B------:R-:W-:Y:S01]  /*2c2a0*/  LEA.HI.X.SX32 R143, R246, R0, 0x2, P1 ;  /* 0x00000000f68f7211 */ /* 0x000fe200008f16ff */
[----:B------:R1:W-:Y:S04]  /*2c2b0*/  STL.64 [R1+0x550], R160 ;  /* 0x000550a001007387 */ /* 0x0003e80000100a00 */
[----:B------:R1:W-:Y:S04]  /*2c2c0*/  STL.64 [R1+0x540], R142 ;  /* 0x0005408e01007387 */ /* 0x0003e80000100a00 */
[----:B------:R-:W3:Y:S04]  /*2c2d0*/  LDL.LU R249, [R1+0xa4] ;  /* 0x0000a40001f97983 */ /* 0x000ee80000300800 */
[----:B------:R-:W3:Y:S04]  /*2c2e0*/  LDL.LU R246, [R1+0xa0] ;  /* 0x0000a00001f67983 */ /* 0x000ee80000300800 */
[----:B------:R-:W3:Y:S01]  /*2c2f0*/  LDL.LU R140, [R1+0x9c] ;  /* 0x00009c00018c7983 */ /* 0x000ee20000300800 */
[----:B------:R-:W-:-:S04]  /*2c300*/  LEA R152, P6, R165, R248, 0x2 ;  /* 0x000000f8a5987211 */ /* 0x000fc800078c10ff */
[----:B------:R-:W-:Y:S02]  /*2c310*/  LEA.HI.X.SX32 R153, R165, R0, 0x2, P6 ;  /* 0x00000000a5997211 */ /* 0x000fe400030f16ff */
[----:B-1----:R-:W-:-:S03]  /*2c320*/  LEA R160, P2, R244, R248, 0x2 ;  /* 0x000000f8f4a07211 */ /* 0x002fc600078410ff */
[----:B------:R1:W-:Y:S01]  /*2c330*/  STL.64 [R1+0x538], R152 ;  /* 0x0005389801007387 */ /* 0x0003e20000100a00 */
[----:B------:R-:W-:-:S03]  /*2c340*/  LEA.HI.X.SX32 R161, R244, R0, 0x2, P2 ;  /* 0x00000000f4a17211 */ /* 0x000fc600010f16ff */
[----:B------:R-:W3:Y:S01]  /*2c350*/  LDL.LU R165, [R1+0x98] ;  /* 0x0000980001a57983 */ /* 0x000ee20000300800 */
[----:B------:R-:W-:-:S03]  /*2c360*/  LEA R142, P1, R251, R248, 0x2 ;  /* 0x000000f8fb8e7211 */ /* 0x000fc600078210ff */
[----:B------:R1:W-:Y:S01]  /*2c370*/  STL.64 [R1+0x530], R160 ;  /* 0x000530a001007387 */ /* 0x0003e20000100a00 */
[----:B------:R-:W-:Y:S02]  /*2c380*/  LEA.HI.X.SX32 R143, R251, R0, 0x2, P1 ;  /* 0x00000000fb8f7211 */ /* 0x000fe400008f16ff */
[----:B-1----:R-:W-:-:S04]  /*2c390*/  LEA R152, P6, R158, R248, 0x2 ;  /* 0x000000f89e987211 */ /* 0x002fc800078c10ff */
[----:B------:R-:W-:Y:S01]  /*2c3a0*/  LEA.HI.X.SX32 R153, R158, R0, 0x2, P6 ;  /* 0x000000009e997211 */ /* 0x000fe200030f16ff */
[----:B------:R2:W-:Y:S01]  /*2c3b0*/  STL.64 [R1+0x528], R142 ;  /* 0x0005288e01007387 */ /* 0x0005e20000100a00 */
[----:B------:R-:W-:-:S03]  /*2c3c0*/  LEA R160, P2, R154, R248, 0x2 ;  /* 0x000000f89aa07211 */ /* 0x000fc600078410ff */
[----:B------:R4:W-:Y:S01]  /*2c3d0*/  STL.64 [R1+0x520], R152 ;  /* 0x0005209801007387 */ /* 0x0009e20000100a00 */
[----:B------:R-:W-:-:S03]  /*2c3e0*/  LEA.HI.X.SX32 R161, R154, R0, 0x2, P2 ;  /* 0x000000009aa17211 */ /* 0x000fc600010f16ff */
[----:B------:R-:W3:Y:S04]  /*2c3f0*/  LDL.LU R158, [R1+0x94] ;  /* 0x00009400019e7983 */ /* 0x000ee80000300800 */
[----:B------:R-:W3:Y:S04]  /*2c400*/  LDL.LU R154, [R1+0x90] ;  /* 0x00009000019a7983 */ /* 0x000ee80000300800 */
[----:B------:R-:W3:Y:S04]  /*2c410*/  LDL.LU R244, [R1+0x8c] ;  /* 0x00008c0001f47983 */ /* 0x000ee80000300800 */
[----:B------:R1:W-:Y:S04]  /*2c420*/  STL.64 [R1+0x518], R160 ;  /* 0x000518a001007387 */ /* 0x0003e80000100a00 */
[----:B------:R-:W3:Y:S01]  /*2c430*/  LDL.LU R251, [R1+0x88] ;  /* 0x0000880001fb7983 */ /* 0x000ee20000300800 */
[----:B--2---:R-:W-:-:S02]  /*2c440*/  LEA R142, P1, R148, R248, 0x2 ;  /* 0x000000f8948e7211 */ /* 0x004fc400078210ff */
[C---:B----4-:R-:W-:Y:S02]  /*2c450*/  LEA R152, P6, R147.reuse, R248, 0x2 ;  /* 0x000000f893987211 */ /* 0x050fe400078c10ff */
[----:B------:R-:W-:Y:S02]  /*2c460*/  LEA.HI.X.SX32 R143, R148, R0, 0x2, P1 ;  /* 0x00000000948f7211 */ /* 0x000fe400008f16ff */
[C---:B-1----:R-:W-:Y:S02]  /*2c470*/  LEA R160, P2, R252.reuse, R248, 0x2 ;  /* 0x000000f8fca07211 */ /* 0x042fe400078410ff */
[-C--:B------:R-:W-:Y:S01]  /*2c480*/  LEA.HI.X.SX32 R153, R147, R0.reuse, 0x2, P6 ;  /* 0x0000000093997211 */ /* 0x080fe200030f16ff */
[----:B------:R-:W-:Y:S01]  /*2c490*/  STL.64 [R1+0x510], R142 ;  /* 0x0005108e01007387 */ /* 0x000fe20000100a00 */
[----:B------:R-:W-:-:S03]  /*2c4a0*/  LEA.HI.X.SX32 R161, R252, R0, 0x2, P2 ;  /* 0x00000000fca17211 */ /* 0x000fc600010f16ff */
[----:B------:R1:W-:Y:S04]  /*2c4b0*/  STL.64 [R1+0x508], R152 ;  /* 0x0005089801007387 */ /* 0x0003e80000100a00 */
[----:B------:R-:W2:Y:S04]  /*2c4c0*/  LDL.LU R148, [R1+0x84] ;  /* 0x0000840001947983 */ /* 0x000ea80000300800 */
[----:B------:R-:W4:Y:S04]  /*2c4d0*/  LDL.LU R147, [R1+0x80] ;  /* 0x0000800001937983 */ /* 0x000f280000300800 */
[----:B------:R-:W4:Y:S01]  /*2c4e0*/  LDL.LU R252, [R1+0x78] ;  /* 0x0000780001fc7983 */ /* 0x000f220000300800 */
[----:B-1----:R-:W-:Y:S01]  /*2c4f0*/  LEA R152, P6, R250, R248, 0x2 ;  /* 0x000000f8fa987211 */ /* 0x002fe200078c10ff */
[----:B------:R-:W-:-:S02]  /*2c500*/  IMAD.MOV.U32 R153, RZ, RZ, R250 ;  /* 0x000000ffff997224 */ /* 0x000fc400078e00fa */
[----:B------:R1:W-:Y:S04]  /*2c510*/  STL.64 [R1+0x500], R160 ;  /* 0x000500a001007387 */ /* 0x0003e80000100a00 */
[----:B------:R-:W4:Y:S01]  /*2c520*/  LDL.LU R250, [R1+0x74] ;  /* 0x0000740001fa7983 */ /* 0x000f220000300800 */
[----:B---3--:R-:W-:-:S04]  /*2c530*/  LEA R142, P1, R141, R248, 0x2 ;  /* 0x000000f88d8e7211 */ /* 0x008fc800078210ff */
[-C--:B------:R-:W-:Y:S02]  /*2c540*/  LEA.HI.X.SX32 R143, R141, R0.reuse, 0x2, P1 ;  /* 0x000000008d8f7211 */ /* 0x080fe400008f16ff */
[----:B------:R-:W3:Y:S01]  /*2c550*/  LDL.LU R141, [R1+0x7c] ;  /* 0x00007c00018d7983 */ /* 0x000ee20000300800 */
[----:B------:R-:W-:-:S03]  /*2c560*/  LEA.HI.X.SX32 R153, R153, R0, 0x2, P6 ;  /* 0x0000000099997211 */ /* 0x000fc600030f16ff */
[----:B------:R1:W-:Y:S04]  /*2c570*/  STL.64 [R1+0x4f8], R142 ;  /* 0x0004f88e01007387 */ /* 0x0003e80000100a00 */
[----:B------:R1:W-:Y:S02]  /*2c580*/  STL.64 [R1+0x4f0], R152 ;  /* 0x0004f09801007387 */ /* 0x0003e40000100a00 */
[CC--:B-1----:R-:W-:Y:S02]  /*2c590*/  LEA R160, P2, R249.reuse, R248.reuse, 0x2 ;  /* 0x000000f8f9a07211 */ /* 0x0c2fe400078410ff */
[----:B------:R-:W-:Y:S02]  /*2c5a0*/  LEA R142, P1, R246, R248, 0x2 ;  /* 0x000000f8f68e7211 */ /* 0x000fe400078210ff */
[----:B------:R-:W-:-:S02]  /*2c5b0*/  LEA.HI.X.SX32 R161, R249, R0, 0x2, P2 ;  /* 0x00000000f9a17211 */ /* 0x000fc400010f16ff */
[----:B------:R-:W-:Y:S02]  /*2c5c0*/  LEA.HI.X.SX32 R143, R246, R0, 0x2, P1 ;  /* 0x00000000f68f7211 */ /* 0x000fe400008f16ff */
[C---:B------:R-:W-:Y:S01]  /*2c5d0*/  LEA R152, P6, R140.reuse, R248, 0x2 ;  /* 0x000000f88c987211 */ /* 0x040fe200078c10ff */
[----:B------:R-:W-:Y:S03]  /*2c5e0*/  STL.64 [R1+0x4e8], R160 ;  /* 0x0004e8a001007387 */ /* 0x000fe60000100a00 */
[----:B------:R-:W-:Y:S01]  /*2c5f0*/  LEA.HI.X.SX32 R153, R140, R0, 0x2, P6 ;  /* 0x000000008c997211 */ /* 0x000fe200030f16ff */
[----:B------:R1:W-:Y:S04]  /*2c600*/  STL.64 [R1+0x4e0], R142 ;  /* 0x0004e08e01007387 */ /* 0x0003e80000100a00 */
[----:B------:R-:W3:Y:S04]  /*2c610*/  LDL.LU R246, [R1+0x70] ;  /* 0x0000700001f67983 */ /* 0x000ee80000300800 */
[----:B------:R1:W-:Y:S02]  /*2c620*/  STL.64 [R1+0x4d8], R152 ;  /* 0x0004d89801007387 */ /* 0x0003e40000100a00 */
[----:B-1----:R-:W-:-:S02]  /*2c630*/  IMAD.MOV.U32 R142, RZ, RZ, R144 ;  /* 0x000000ffff8e7224 */ /* 0x002fc400078e0090 */
[----:B------:R-:W-:Y:S02]  /*2c640*/  IMAD.MOV.U32 R144, RZ, RZ, R166 ;  /* 0x000000ffff907224 */ /* 0x000fe400078e00a6 */
[----:B------:R-:W-:Y:S02]  /*2c650*/  IMAD.MOV.U32 R143, RZ, RZ, R145 ;  /* 0x000000ffff8f7224 */ /* 0x000fe400078e0091 */
[----:B------:R-:W-:Y:S01]  /*2c660*/  IMAD.MOV.U32 R145, RZ, RZ, R167 ;  /* 0x000000ffff917224 */ /* 0x000fe200078e00a7 */
[----:B------:R-:W-:-:S04]  /*2c670*/  LEA R160, P2, R165, R248, 0x2 ;  /* 0x000000f8a5a07211 */ /* 0x000fc800078410ff */
[----:B------:R-:W-:Y:S02]  /*2c680*/  LEA.HI.X.SX32 R161, R165, R0, 0x2, P2 ;  /* 0x00000000a5a17211 */ /* 0x000fe400010f16ff */
[----:B------:R-:W3:Y:S04]  /*2c690*/  LDL.LU R165, [R1+0x6c] ;  /* 0x00006c0001a57983 */ /* 0x000ee80000300800 */
[----:B------:R1:W-:Y:S01]  /*2c6a0*/  STL.64 [R1+0x4d0], R160 ;  /* 0x0004d0a001007387 */ /* 0x0003e20000100a00 */
[----:B------:R-:W-:Y:S02]  /*2c6b0*/  IMAD.MOV.U32 R249, RZ, RZ, R159 ;  /* 0x000000fffff97224 */ /* 0x000fe400078e009f */
[----:B------:R-:W-:Y:S01]  /*2c6c0*/  IMAD.MOV.U32 R140, RZ, RZ, R155 ;  /* 0x000000ffff8c7224 */ /* 0x000fe200078e009b */
[----:B------:R-:W-:-:S02]  /*2c6d0*/  LEA R166, P1, R158, R248, 0x2 ;  /* 0x000000f89ea67211 */ /* 0x000fc400078210ff */
[----:B------:R-:W-:Y:S02]  /*2c6e0*/  LEA R152, P6, R154, R248, 0x2 ;  /* 0x000000f89a987211 */ /* 0x000fe400078c10ff */
[----:B------:R-:W-:Y:S02]  /*2c6f0*/  LEA.HI.X.SX32 R167, R158, R0, 0x2, P1 ;  /* 0x000000009ea77211 */ /* 0x000fe400008f16ff */
[----:B-1----:R-:W-:Y:S02]  /*2c700*/  LEA R160, P2, R244, R248, 0x2 ;  /* 0x000000f8f4a07211 */ /* 0x002fe400078410ff */
[-C--:B------:R-:W-:Y:S01]  /*2c710*/  LEA.HI.X.SX32 R153, R154, R0.reuse, 0x2, P6 ;  /* 0x000000009a997211 */ /* 0x080fe200030f16ff */
[----:B------:R1:W-:Y:S01]  /*2c720*/  STL.64 [R1+0x4c8], R166 ;  /* 0x0004c8a601007387 */ /* 0x0003e20000100a00 */
[----:B------:R-:W-:Y:S02]  /*2c730*/  LEA.HI.X.SX32 R161, R244, R0, 0x2, P2 ;  /* 0x00000000f4a17211 */ /* 0x000fe400010f16ff */
[----:B------:R-:W-:-:S04]  /*2c740*/  LEA R158, P1, R251, R248, 0x2 ;  /* 0x000000f8fb9e7211 */ /* 0x000fc800078210ff */
[----:B------:R-:W-:Y:S01]  /*2c750*/  LEA.HI.X.SX32 R159, R251, R0, 0x2, P1 ;  /* 0x00000000fb9f7211 */ /* 0x000fe200008f16ff */
[----:B-1----:R-:W3:Y:S04]  /*2c760*/  LDL.LU.64 R166, [R1+0x2ac0] ;  /* 0x002ac00001a67983 */ /* 0x002ee80000300a00 */
[----:B------:R-:W3:Y:S04]  /*2c770*/  LDL.LU R154, [R1+0x44] ;  /* 0x00004400019a7983 */ /* 0x000ee80000300800 */
[----:B------:R-:W3:Y:S04]  /*2c780*/  LDL.LU R155, [R1+0x40] ;  /* 0x00004000019b7983 */ /* 0x000ee80000300800 */
[----:B------:R2:W-:Y:S04]  /*2c790*/  STL.64 [R1+0x4c0], R152 ;  /* 0x0004c09801007387 */ /* 0x0005e80000100a00 */
[----:B------:R4:W-:Y:S04]  /*2c7a0*/  STL.64 [R1+0x4b8], R160 ;  /* 0x0004b8a001007387 */ /* 0x0009e80000100a00 */
[----:B------:R-:W3:Y:S01]  /*2c7b0*/  LDL.LU R244, [R1+0x54] ;  /* 0x0000540001f47983 */ /* 0x000ee20000300800 */
[----:B--2---:R-:W-:-:S03]  /*2c7c0*/  LEA R152, P6, R148, R248, 0x2 ;  /* 0x000000f894987211 */ /* 0x004fc600078c10ff */
[----:B------:R-:W2:Y:S01]  /*2c7d0*/  LDL.LU R251, [R1+0x4c] ;  /* 0x00004c0001fb7983 */ /* 0x000ea20000300800 */
[----:B----4-:R-:W-:-:S03]  /*2c7e0*/  LEA R160, P2, R147, R248, 0x2 ;  /* 0x000000f893a07211 */ /* 0x010fc600078410ff */
[----:B------:R3:W-:Y:S01]  /*2c7f0*/  STL.64 [R1+0x4b0], R158 ;  /* 0x0004b09e01007387 */ /* 0x0007e20000100a00 */
[-C--:B------:R-:W-:Y:S02]  /*2c800*/  LEA.HI.X.SX32 R153, R148, R0.reuse, 0x2, P6 ;  /* 0x0000000094997211 */ /* 0x080fe400030f16ff */
[----:B------:R-:W-:-:S03]  /*2c810*/  LEA.HI.X.SX32 R161, R147, R0, 0x2, P2 ;  /* 0x0000000093a17211 */ /* 0x000fc600010f16ff */
[----:B------:R-:W-:Y:S04]  /*2c820*/  STL.64 [R1+0x4a8], R152 ;  /* 0x0004a89801007387 */ /* 0x000fe80000100a00 */
[----:B------:R-:W-:Y:S01]  /*2c830*/  STL.64 [R1+0x4a0], R160 ;  /* 0x0004a0a001007387 */ /* 0x000fe20000100a00 */
[----:B---3--:R-:W-:-:S04]  /*2c840*/  LEA R158, P1, R141, R248, 0x2 ;  /* 0x000000f88d9e7211 */ /* 0x008fc800078210ff */
[----:B------:R-:W-:-:S05]  /*2c850*/  LEA.HI.X.SX32 R159, R141, R0, 0x2, P1 ;  /* 0x000000008d9f7211 */ /* 0x000fca00008f16ff */
[----:B------:R1:W-:Y:S04]  /*2c860*/  STL.64 [R1+0x498], R158 ;  /* 0x0004989e01007387 */ /* 0x0003e80000100a00 */
[----:B-1----:R-:W3:Y:S01]  /*2c870*/  LDL.LU.64 R158, [R1+0x2ab8] ;  /* 0x002ab800019e7983 */ /* 0x002ee20000300a00 */
[----:B------:R-:W-:-:S04]  /*2c880*/  LEA R152, P6, R252, R248, 0x2 ;  /* 0x000000f8fc987211 */ /* 0x000fc800078c10ff */
[----:B------:R-:W-:Y:S02]  /*2c890*/  LEA.HI.X.SX32 R153, R252, R0, 0x2, P6 ;  /* 0x00000000fc997211 */ /* 0x000fe400030f16ff */
[C---:B------:R-:W-:Y:S01]  /*2c8a0*/  LEA R160, P2, R250.reuse, R248, 0x2 ;  /* 0x000000f8faa07211 */ /* 0x040fe200078410ff */
[----:B------:R-:W-:Y:S02]  /*2c8b0*/  IMAD.MOV.U32 R148, RZ, RZ, R145 ;  /* 0x000000ffff947224 */ /* 0x000fe400078e0091 */
[----:B------:R-:W-:Y:S01]  /*2c8c0*/  IMAD.MOV.U32 R145, RZ, RZ, R156 ;  /* 0x000000ffff917224 */ /* 0x000fe200078e009c */
[----:B------:R-:W-:Y:S01]  /*2c8d0*/  LEA.HI.X.SX32 R161, R250, R0, 0x2, P2 ;  /* 0x00000000faa17211 */ /* 0x000fe200010f16ff */
[----:B------:R-:W-:Y:S02]  /*2c8e0*/  IMAD.MOV.U32 R147, RZ, RZ, R144 ;  /* 0x000000ffff937224 */ /* 0x000fe400078e0090 */
[----:B------:R-:W-:Y:S01]  /*2c8f0*/  IMAD.MOV.U32 R144, RZ, RZ, R157 ;  /* 0x000000ffff907224 */ /* 0x000fe200078e009d */
[----:B------:R-:W-:Y:S01]  /*2c900*/  LEA R156, P1, R246, R248, 0x2 ;  /* 0x000000f8f69c7211 */ /* 0x000fe200078210ff */
[----:B---3--:R-:W-:-:S02]  /*2c910*/  IMAD.MOV.U32 R141, RZ, RZ, R158 ;  /* 0x000000ffff8d7224 */ /* 0x008fc400078e009e */
[----:B------:R-:W3:Y:S04]  /*2c920*/  LDL.LU R158, [R1+0x2c] ;  /* 0x00002c00019e7983 */ /* 0x000ee80000300800 */
[----:B------:R-:W4:Y:S01]  /*2c930*/  LDL.LU R252, [R1+0x20] ;  /* 0x0000200001fc7983 */ /* 0x000f220000300800 */
[----:B------:R-:W-:-:S03]  /*2c940*/  LEA.HI.X.SX32 R157, R246, R0, 0x2, P1 ;  /* 0x00000000f69d7211 */ /* 0x000fc600008f16ff */
[----:B------:R1:W-:Y:S04]  /*2c950*/  STL.64 [R1+0x490], R152 ;  /* 0x0004909801007387 */ /* 0x0003e80000100a00 */
[----:B------:R-:W4:Y:S01]  /*2c960*/  LDL.LU R250, [R1+0x1c] ;  /* 0x00001c0001fa7983 */ /* 0x000f220000300800 */
[----:B-1----:R-:W-:-:S03]  /*2c970*/  IMAD.MOV.U32 R153, RZ, RZ, R249 ;  /* 0x000000ffff997224 */ /* 0x002fc600078e00f9 */
[----:B------:R-:W4:Y:S01]  /*2c980*/  LDL.LU R249, [R1+0x14] ;  /* 0x0000140001f97983 */ /* 0x000f220000300800 */
[----:B------:R-:W-:-:S03]  /*2c990*/  LEA R152, P6, R165, R248, 0x2 ;  /* 0x000000f8a5987211 */ /* 0x000fc600078c10ff */
[----:B------:R1:W-:Y:S02]  /*2c9a0*/  STL.64 [R1+0x488], R160 ;  /* 0x000488a001007387 */ /* 0x0003e40000100a00 */
[----:B-1----:R-:W-:Y:S01]  /*2c9b0*/  LEA R160, P2, R140, R248, 0x2 ;  /* 0x000000f88ca07211 */ /* 0x002fe200078410ff */
[----:B------:R-:W-:Y:S02]  /*2c9c0*/  IMAD.MOV.U32 R161, RZ, RZ, R140 ;  /* 0x000000ffffa17224 */ /* 0x000fe400078e008c */
[----:B------:R-:W4:Y:S04]  /*2c9d0*/  LDL.LU R140, [R1+0x10] ;  /* 0x00001000018c7983 */ /* 0x000f280000300800 */
[----:B------:R-:W4:Y:S04]  /*2c9e0*/  LDL.LU R246, [R1+0x8] ;  /* 0x0000080001f67983 */ /* 0x000f280000300800 */
[----:B------:R1:W-:Y:S01]  /*2c9f0*/  STL.64 [R1+0x480], R156 ;  /* 0x0004809c01007387 */ /* 0x0003e20000100a00 */
[----:B------:R-:W-:-:S02]  /*2ca00*/  LEA.HI.X.SX32 R161, R161, R0, 0x2, P2 ;  /* 0x00000000a1a17211 */ /* 0x000fc400010f16ff */
[----:B-1----:R-:W-:Y:S01]  /*2ca10*/  LEA R156, P1, R153, R248, 0x2 ;  /* 0x000000f8999c7211 */ /* 0x002fe200078210ff */
[----:B------:R-:W-:Y:S01]  /*2ca20*/  IMAD.MOV.U32 R157, RZ, RZ, R153 ;  /* 0x000000ffff9d7224 */ /* 0x000fe200078e0099 */
[-C--:B------:R-:W-:Y:S02]  /*2ca30*/  LEA.HI.X.SX32 R153, R165, R0.reuse, 0x2, P6 ;  /* 0x00000000a5997211 */ /* 0x080fe400030f16ff */
[----:B------:R-:W4:Y:S02]  /*2ca40*/  LDL.LU R165, [R1] ;  /* 0x0000000001a57983 */ /* 0x000f240000300800 */
[----:B------:R-:W-:Y:S02]  /*2ca50*/  LEA.HI.X.SX32 R157, R157, R0, 0x2, P1 ;  /* 0x000000009d9d7211 */ /* 0x000fe400008f16ff */
[----:B------:R1:W-:Y:S04]  /*2ca60*/  STL.64 [R1+0x478], R152 ;  /* 0x0004789801007387 */ /* 0x0003e80000100a00 */
[----:B------:R2:W-:Y:S01]  /*2ca70*/  STL.64 [R1+0x470], R160 ;  /* 0x000470a001007387 */ /* 0x0005e20000100a00 */
[----:B-1----:R-:W-:-:S03]  /*2ca80*/  LEA R152, P6, R244, R248, 0x2 ;  /* 0x000000f8f4987211 */ /* 0x002fc600078c10ff */
[----:B------:R1:W-:Y:S01]  /*2ca90*/  STL.64 [R1+0x468], R156 ;  /* 0x0004689c01007387 */ /* 0x0003e20000100a00 */
[C---:B--2---:R-:W-:Y:S02]  /*2caa0*/  LEA R160, P2, R251.reuse, R248, 0x2 ;  /* 0x000000f8fba07211 */ /* 0x044fe400078410ff */
[-C--:B------:R-:W-:Y:S02]  /*2cab0*/  LEA.HI.X.SX32 R153, R244, R0.reuse, 0x2, P6 ;  /* 0x00000000f4997211 */ /* 0x080fe400030f16ff */
[----:B------:R-:W-:Y:S01]  /*2cac0*/  LEA.HI.X.SX32 R161, R251, R0, 0x2, P2 ;  /* 0x00000000fba17211 */ /* 0x000fe200010f16ff */
[----:B------:R-:W-:Y:S02]  /*2cad0*/  IMAD.MOV.U32 R251, RZ, RZ, R141 ;  /* 0x000000fffffb7224 */ /* 0x000fe400078e008d */
[----:B------:R2:W-:Y:S01]  /*2cae0*/  STL.64 [R1+0x460], R152 ;  /* 0x0004609801007387 */ /* 0x0005e20000100a00 */
[----:B-1----:R-:W-:Y:S01]  /*2caf0*/  LEA R156, P1, R154, R248, 0x2 ;  /* 0x000000f89a9c7211 */ /* 0x002fe200078210ff */
[----:B------:R-:W-:-:S02]  /*2cb00*/  IMAD.MOV.U32 R141, RZ, RZ, R144 ;  /* 0x000000ffff8d7224 */ /* 0x000fc400078e0090 */
[----:B------:R-:W-:Y:S01]  /*2cb10*/  IMAD.MOV.U32 R144, RZ, RZ, R70 ;  /* 0x000000ffff907224 */ /* 0x000fe200078e0046 */
[----:B------:R-:W-:Y:S01]  /*2cb20*/  LEA.HI.X.SX32 R157, R154, R0, 0x2, P1 ;  /* 0x000000009a9d7211 */ /* 0x000fe200008f16ff */
[----:B------:R1:W-:Y:S01]  /*2cb30*/  STL.64 [R1+0x458], R160 ;  /* 0x000458a001007387 */ /* 0x0003e20000100a00 */
[----:B------:R-:W-:Y:S01]  /*2cb40*/  IMAD.MOV.U32 R244, RZ, RZ, R148 ;  /* 0x000000fffff47224 */ /* 0x000fe200078e0094 */
[C---:B--2---:R-:W-:Y:S01]  /*2cb50*/  LEA R152, P6, R155.reuse, R248, 0x2 ;  /* 0x000000f89b987211 */ /* 0x044fe200078c10ff */
[----:B------:R-:W-:Y:S02]  /*2cb60*/  IMAD.MOV.U32 R148, RZ, RZ, R145 ;  /* 0x000000ffff947224 */ /* 0x000fe400078e0091 */
[----:B------:R-:W-:Y:S01]  /*2cb70*/  IMAD.MOV.U32 R145, RZ, RZ, R71 ;  /* 0x000000ffff917224 */ /* 0x000fe200078e0047 */
[----:B------:R-:W-:Y:S01]  /*2cb80*/  LEA.HI.X.SX32 R153, R155, R0, 0x2, P6 ;  /* 0x000000009b997211 */ /* 0x000fe200030f16ff */
[----:B-1----:R-:W2:Y:S04]  /*2cb90*/  LDL.LU.64 R160, [R1+0x2ab0] ;  /* 0x002ab00001a07983 */ /* 0x002ea80000300a00 */
[----:B------:R-:W2:Y:S04]  /*2cba0*/  LDL.LU R154, [R1+0x2aa8] ;  /* 0x002aa800019a7983 */ /* 0x000ea80000300800 */
[----:B------:R4:W-:Y:S04]  /*2cbb0*/  STL.64 [R1+0x450], R156 ;  /* 0x0004509c01007387 */ /* 0x0009e80000100a00 */
[----:B------:R-:W2:Y:S04]  /*2cbc0*/  LDL.LU R155, [R1+0x2aa4] ;  /* 0x002aa400019b7983 */ /* 0x000ea80000300800 */
[----:B------:R1:W-:Y:S01]  /*2cbd0*/  STL.64 [R1+0x448], R152 ;  /* 0x0004489801007387 */ /* 0x0003e20000100a00 */
[----:B---3--:R-:W-:-:S04]  /*2cbe0*/  LEA R70, P2, R158, R248, 0x2 ;  /* 0x000000f89e467211 */ /* 0x008fc800078410ff */
[----:B------:R-:W-:Y:S02]  /*2cbf0*/  LEA.HI.X.SX32 R71, R158, R0, 0x2, P2 ;  /* 0x000000009e477211 */ /* 0x000fe400010f16ff */
[C---:B----4-:R-:W-:Y:S01]  /*2cc00*/  LEA R156, P1, R252.reuse, R248, 0x2 ;  /* 0x000000f8fc9c7211 */ /* 0x050fe200078210ff */
[----:B------:R-:W3:Y:S03]  /*2cc10*/  LDL.LU R158, [R1+0x2aa0] ;  /* 0x002aa000019e7983 */ /* 0x000ee60000300800 */
[----:B------:R-:W-:Y:S01]  /*2cc20*/  LEA.HI.X.SX32 R157, R252, R0, 0x2, P1 ;  /* 0x00000000fc9d7211 */ /* 0x000fe200008f16ff */
[----:B------:R4:W-:Y:S04]  /*2cc30*/  STL.64 [R1+0x440], R70 ;  /* 0x0004404601007387 */ /* 0x0009e80000100a00 */
[----:B------:R-:W2:Y:S01]  /*2cc40*/  LDL.LU R252, [R1+0x2a9c] ;  /* 0x002a9c0001fc7983 */ /* 0x000ea20000300800 */
[----:B-1----:R-:W-:-:S03]  /*2cc50*/  LEA R152, P6, R250, R248, 0x2 ;  /* 0x000000f8fa987211 */ /* 0x002fc600078c10ff */
[----:B------:R1:W-:Y:S01]  /*2cc60*/  STL.64 [R1+0x438], R156 ;  /* 0x0004389c01007387 */ /* 0x0003e20000100a00 */
[----:B------:R-:W-:Y:S02]  /*2cc70*/  LEA.HI.X.SX32 R153, R250, R0, 0x2, P6 ;  /* 0x00000000fa997211 */ /* 0x000fe400030f16ff */
[C---:B----4-:R-:W-:Y:S01]  /*2cc80*/  LEA R70, P2, R249.reuse, R248, 0x2 ;  /* 0x000000f8f9467211 */ /* 0x050fe200078410ff */
[----:B------:R-:W4:Y:S03]  /*2cc90*/  LDL.LU R250, [R1+0x2a98] ;  /* 0x002a980001fa7983 */ /* 0x000f260000300800 */
[----:B------:R-:W-:Y:S01]  /*2cca0*/  LEA.HI.X.SX32 R71, R249, R0, 0x2, P2 ;  /* 0x00000000f9477211 */ /* 0x000fe200010f16ff */
[----:B------:R1:W-:Y:S04]  /*2ccb0*/  STL.64 [R1+0x430], R152 ;  /* 0x0004309801007387 */ /* 0x0003e80000100a00 */
[----:B------:R1:W-:Y:S02]  /*2ccc0*/  STL.64 [R1+0x428], R70 ;  /* 0x0004284601007387 */ /* 0x0003e40000100a00 */
[----:B-1----:R-:W-:-:S04]  /*2ccd0*/  LEA R156, P1, R140, R248, 0x2 ;  /* 0x000000f88c9c7211 */ /* 0x002fc800078210ff */
[----:B------:R-:W-:Y:S02]  /*2cce0*/  LEA.HI.X.SX32 R157, R140, R0, 0x2, P1 ;  /* 0x000000008c9d7211 */ /* 0x000fe400008f16ff */
[----:B------:R-:W-:-:S03]  /*2ccf0*/  LEA R152, P6, R246, R248, 0x2 ;  /* 0x000000f8f6987211 */ /* 0x000fc600078c10ff */
[----:B------:R2:W-:Y:S01]  /*2cd00*/  STL.64 [R1+0x420], R156 ;  /* 0x0004209c01007387 */ /* 0x0005e20000100a00 */
[----:B------:R-:W-:-:S05]  /*2cd10*/  LEA.HI.X.SX32 R153, R246, R0, 0x2, P6 ;  /* 0x00000000f6997211 */ /* 0x000fca00030f16ff */
[----:B------:R-:W-:Y:S01]  /*2cd20*/  STL.64 [R1+0x418], R152 ;  /* 0x0004189801007387 */ /* 0x000fe20000100a00 */
[----:B------:R-:W-:-:S04]  /*2cd30*/  LEA R70, P2, R165, R248, 0x2 ;  /* 0x000000f8a5467211 */ /* 0x000fc800078410ff */
[----:B------:R-:W-:Y:S02]  /*2cd40*/  LEA.HI.X.SX32 R71, R165, R0, 0x2, P2 ;  /* 0x00000000a5477211 */ /* 0x000fe400010f16ff */
[----:B------:R-:W3:Y:S04]  /*2cd50*/  LDL.LU R165, [R1+0xc90] ;  /* 0x000c900001a57983 */ /* 0x000ee80000300800 */
[----:B------:R-:W-:Y:S01]  /*2cd60*/  STL.64 [R1+0x410], R70 ;  /* 0x0004104601007387 */ /* 0x000fe20000100a00 */
[----:B--2---:R-:W-:-:S04]  /*2cd70*/  LEA R156, P1, R252, R248, 0x2 ;  /* 0x000000f8fc9c7211 */ /* 0x004fc800078210ff */
[----:B------:R-:W-:-:S05]  /*2cd80*/  LEA.HI.X.SX32 R157, R252, R0, 0x2, P1 ;  /* 0x00000000fc9d7211 */ /* 0x000fca00008f16ff */
[----:B------:R1:W-:Y:S04]  /*2cd90*/  STL.64 [R1+0x408], R156 ;  /* 0x0004089c01007387 */ /* 0x0003e80000100a00 */
[----:B-1----:R-:W2:Y:S01]  /*2cda0*/  LDL.LU.64 R156, [R1+0x2a90] ;  /* 0x002a9000019c7983 */ /* 0x002ea20000300a00 */
[----:B----4-:R-:W-:Y:S01]  /*2cdb0*/  LEA R152, P6, R250, R248, 0x2 ;  /* 0x000000f8fa987211 */ /* 0x010fe200078c10ff */
[----:B------:R-:W-:-:S03]  /*2cdc0*/  IMAD.MOV.U32 R246, RZ, RZ, R148 ;  /* 0x000000fffff67224 */ /* 0x000fc600078e0094 */
[----:B------:R-:W-:Y:S01]  /*2cdd0*/  LEA.HI.X.SX32 R153, R250, R0, 0x2, P6 ;  /* 0x00000000fa997211 */ /* 0x000fe200030f16ff */
[----:B------:R-:W-:Y:S01]  /*2cde0*/  IMAD.MOV.U32 R140, RZ, RZ, R144 ;  /* 0x000000ffff8c7224 */ /* 0x000fe200078e0090 */
[C---:B---3--:R-:W-:Y:S01]  /*2cdf0*/  LEA R70, P2, R158.reuse, R248, 0x2 ;  /* 0x000000f89e467211 */ /* 0x048fe200078410ff */
[----:B------:R-:W-:Y:S02]  /*2ce00*/  IMAD.MOV.U32 R144, RZ, RZ, R95 ;  /* 0x000000ffff907224 */ /* 0x000fe400078e005f */
[----:B------:R-:W-:Y:S01]  /*2ce10*/  IMAD.MOV.U32 R148, RZ, RZ, R150 ;  /* 0x000000ffff947224 */ /* 0x000fe200078e0096 */
[----:B------:R-:W2:Y:S01]  /*2ce20*/  LDL.LU R95, [R1+0xc94] ;  /* 0x000c9400015f7983 */ /* 0x000ea20000300800 */
[----:B------:R-:W-:Y:S01]  /*2ce30*/  IMAD.MOV.U32 R252, RZ, RZ, R244 ;  /* 0x000000fffffc7224 */ /* 0x000fe200078e00f4 */
[----:B------:R-:W-:Y:S01]  /*2ce40*/  LEA.HI.X.SX32 R71, R158, R0, 0x2, P2 ;  /* 0x000000009e477211 */ /* 0x000fe200010f16ff */
[----:B------:R-:W-:Y:S01]  /*2ce50*/  IMAD.MOV.U32 R244, RZ, RZ, R145 ;  /* 0x000000fffff47224 */ /* 0x000fe200078e0091 */
[----:B------:R1:W-:Y:S01]  /*2ce60*/  STL.64 [R1+0x400], R152 ;  /* 0x0004009801007387 */ /* 0x0003e20000100a00 */
[----:B------:R-:W-:-:S03]  /*2ce70*/  IMAD.MOV.U32 R145, RZ, RZ, R151 ;  /* 0x000000ffff917224 */ /* 0x000fc600078e0097 */
[----:B------:R-:W-:Y:S01]  /*2ce80*/  STL.64 [R1+0x3f8], R70 ;  /* 0x0003f84601007387 */ /* 0x000fe20000100a00 */
[CC--:B--2---:R-:W-:Y:S02]  /*2ce90*/  LEA R150, P1, R157.reuse, R248.reuse, 0x2 ;  /* 0x000000f89d967211 */ /* 0x0c4fe400078210ff */
[C---:B-1----:R-:W-:Y:S02]  /*2cea0*/  LEA R152, P6, R156.reuse, R248, 0x2 ;  /* 0x000000f89c987211 */ /* 0x042fe400078c10ff */
[-C--:B------:R-:W-:Y:S02]  /*2ceb0*/  LEA.HI.X.SX32 R151, R157, R0.reuse, 0x2, P1 ;  /* 0x000000009d977211 */ /* 0x080fe400008f16ff */
[----:B------:R-:W-:-:S03]  /*2cec0*/  LEA.HI.X.SX32 R153, R156, R0, 0x2, P6 ;  /* 0x000000009c997211 */ /* 0x000fc600030f16ff */
[----:B------:R1:W-:Y:S04]  /*2ced0*/  STL.64 [R1+0x3f0], R150 ;  /* 0x0003f09601007387 */ /* 0x0003e80000100a00 */
[----:B-1----:R-:W2:Y:S04]  /*2cee0*/  LDL.LU.64 R150, [R1+0x2a88] ;  /* 0x002a880001967983 */ /* 0x002ea80000300a00 */
[----:B------:R1:W-:Y:S04]  /*2cef0*/  STL.64 [R1+0x3e8], R152 ;  /* 0x0003e89801007387 */ /* 0x0003e80000100a00 */
[----:B-1----:R-:W4:Y:S01]  /*2cf00*/  LDL.LU.64 R152, [R1+0x2a80] ;  /* 0x002a800001987983 */ /* 0x002f220000300a00 */
[----:B------:R-:W-:Y:S01]  /*2cf10*/  IMAD.MOV.U32 R249, RZ, RZ, R251 ;  /* 0x000000fffff97224 */ /* 0x000fe200078e00fb */
[-C--:B------:R-:W-:Y:S01]  /*2cf20*/  LEA R70, P2, R155, R248.reuse, 0x2 ;  /* 0x000000f89b467211 */ /* 0x080fe200078410ff */
[----:B------:R-:W-:Y:S01]  /*2cf30*/  IMAD.MOV.U32 R251, RZ, RZ, R66 ;  /* 0x000000fffffb7224 */ /* 0x000fe200078e0042 */
[----:B------:R-:W-:-:S02]  /*2cf40*/  LEA R66, P1, R154, R248, 0x2 ;  /* 0x000000f89a427211 */ /* 0x000fc400078210ff */
[----:B------:R-:W-:-:S03]  /*2cf50*/  LEA.HI.X.SX32 R71, R155, R0, 0x2, P2 ;  /* 0x000000009b477211 */ /* 0x000fc600010f16ff */
[----:B------:R-:W-:Y:S01]  /*2cf60*/  STL [R1+0x3d8], R66 ;  /* 0x0003d84201007387 */ /* 0x000fe20000100800 */
[----:B------:R-:W-:Y:S02]  /*2cf70*/  IMAD.MOV.U32 R156, RZ, RZ, R66 ;  /* 0x000000ffff9c7224 */ /* 0x000fe400078e0042 */
[----:B------:R-:W-:Y:S01]  /*2cf80*/  IMAD.MOV.U32 R157, RZ, RZ, R67 ;  /* 0x000000ffff9d7224 */ /* 0x000fe200078e0043 */
[----:B------:R-:W-:Y:S01]  /*2cf90*/  STL.64 [R1+0x3e0], R70 ;  /* 0x0003e04601007387 */ /* 0x000fe20000100a00 */
[----:B------:R-:W-:Y:S01]  /*2cfa0*/  LEA.HI.X.SX32 R157, R154, R0, 0x2, P1 ;  /* 0x000000009a9d7211 */ /* 0x000fe200008f16ff */
[----:B------:R-:W-:-:S04]  /*2cfb0*/  IMAD R149, R149, c[0x0][0x190], RZ ;  /* 0x0000640095957a24 */ /* 0x000fc800078e02ff */
[----:B------:R1:W-:Y:S01]  /*2cfc0*/  STL [R1+0x3dc], R157 ;  /* 0x0003dc9d01007387 */ /* 0x0003e20000100800 */
[----:B------:R-:W-:Y:S02]  /*2cfd0*/  IMAD.MOV.U32 R250, RZ, RZ, R251 ;  /* 0x000000fffffa7224 */ /* 0x000fe400078e00fb */
[----:B------:R-:W-:Y:S02]  /*2cfe0*/  IMAD.MOV.U32 R158, RZ, RZ, R244 ;  /* 0x000000ffff9e7224 */ /* 0x000fe400078e00f4 */
[----:B------:R-:W-:Y:S02]  /*2cff0*/  IMAD.MOV.U32 R251, RZ, RZ, R162 ;  /* 0x000000fffffb7224 */ /* 0x000fe400078e00a2 */
[----:B------:R-:W-:Y:S01]  /*2d000*/  IMAD.MOV.U32 R244, RZ, RZ, R94 ;  /* 0x000000fffff47224 */ /* 0x000fe200078e005e */
[----:B--2---:R-:W-:-:S04]  /*2d010*/  LEA R156, P1, R151, R248, 0x2 ;  /* 0x000000f8979c7211 */ /* 0x004fc800078210ff */
[----:B-1----:R-:W-:Y:S02]  /*2d020*/  LEA.HI.X.SX32 R157, R151, R0, 0x2, P1 ;  /* 0x00000000979d7211 */ /* 0x002fe400008f16ff */
[CC--:B----4-:R-:W-:Y:S02]  /*2d030*/  LEA R66, P6, R153.reuse, R248.reuse, 0x2 ;  /* 0x000000f899427211 */ /* 0x0d0fe400078c10ff */
[C---:B------:R-:W-:Y:S02]  /*2d040*/  LEA R70, P2, R152.reuse, R248, 0x2 ;  /* 0x000000f898467211 */ /* 0x040fe400078410ff */
[-C--:B------:R-:W-:Y:S02]  /*2d050*/  LEA.HI.X.SX32 R67, R153, R0.reuse, 0x2, P6 ;  /* 0x0000000099437211 */ /* 0x080fe400030f16ff */
[----:B------:R-:W-:-:S03]  /*2d060*/  LEA.HI.X.SX32 R71, R152, R0, 0x2, P2 ;  /* 0x0000000098477211 */ /* 0x000fc600010f16ff */
[----:B------:R1:W-:Y:S01]  /*2d070*/  STL.64 [R1+0x3d0], R66 ;  /* 0x0003d04201007387 */ /* 0x0003e20000100a00 */
[----:B------:R-:W-:-:S03]  /*2d080*/  LEA R162, P1, R159, R248, 0x2 ;  /* 0x000000f89fa27211 */ /* 0x000fc600078210ff */
[----:B------:R2:W-:Y:S04]  /*2d090*/  STL.64 [R1+0x3c8], R70 ;  /* 0x0003c84601007387 */ /* 0x0005e80000100a00 */
[----:B------:R4:W-:Y:S01]  /*2d0a0*/  STL.64 [R1+0x3c0], R156 ;  /* 0x0003c09c01007387 */ /* 0x0009e20000100a00 */
[----:B-1----:R-:W-:-:S03]  /*2d0b0*/  LEA R66, P6, R150, R248, 0x2 ;  /* 0x000000f896427211 */ /* 0x002fc600078c10ff */
[----:B------:R-:W3:Y:S01]  /*2d0c0*/  LDL.LU R151, [R1+0x1010] ;  /* 0x0010100001977983 */ /* 0x000ee20000300800 */
[----:B--2---:R-:W-:-:S03]  /*2d0d0*/  LEA R70, P2, R149, R248, 0x2 ;  /* 0x000000f895467211 */ /* 0x004fc600078410ff */
[----:B------:R-:W2:Y:S01]  /*2d0e0*/  LDL.LU R94, [R1+0x1040] ;  /* 0x00104000015e7983 */ /* 0x000ea20000300800 */
[-C--:B------:R-:W-:Y:S01]  /*2d0f0*/  LEA.HI.X.SX32 R67, R150, R0.reuse, 0x2, P6 ;  /* 0x0000000096437211 */ /* 0x080fe200030f16ff */
[----:B----4-:R-:W-:Y:S02]  /*2d100*/  IMAD.MOV.U32 R157, RZ, RZ, R249 ;  /* 0x000000ffff9d7224 */ /* 0x010fe400078e00f9 */
[----:B------:R-:W4:Y:S01]  /*2d110*/  LDL.LU R153, [R1+0xc98] ;  /* 0x000c980001997983 */ /* 0x000f220000300800 */
[----:B------:R-:W-:Y:S01]  /*2d120*/  IMAD.MOV.U32 R249, RZ, RZ, R148 ;  /* 0x000000fffff97224 */ /* 0x000fe200078e0094 */
[-C--:B------:R-:W-:Y:S01]  /*2d130*/  LEA.HI.X.SX32 R71, R149, R0.reuse, 0x2, P2 ;  /* 0x0000000095477211 */ /* 0x080fe200010f16ff */
[----:B------:R-:W-:Y:S01]  /*2d140*/  IMAD.MOV.U32 R148, RZ, RZ, R163 ;  /* 0x000000ffff947224 */ /* 0x000fe200078e00a3 */
[----:B------:R-:W2:Y:S01]  /*2d150*/  LDL.LU R150, [R1+0xd38] ;  /* 0x000d380001967983 */ /* 0x000ea20000300800 */
[----:B------:R-:W-:-:S03]  /*2d160*/  LEA.HI.X.SX32 R163, R159, R0, 0x2, P1 ;  /* 0x000000009fa37211 */ /* 0x000fc600008f16ff */
[----:B------:R1:W-:Y:S04]  /*2d170*/  STL.64 [R1+0x3b8], R66 ;  /* 0x0003b84201007387 */ /* 0x0003e80000100a00 */
[----:B------:R-:W2:Y:S04]  /*2d180*/  LDL.LU R154, [R1+0xc9c] ;  /* 0x000c9c00019a7983 */ /* 0x000ea80000300800 */
[----:B------:R-:W2:Y:S01]  /*2d190*/  LDL.LU R149, [R1+0xf44] ;  /* 0x000f440001957983 */ /* 0x000ea20000300800 */
[----:B-1----:R-:W-:-:S03]  /*2d1a0*/  LEA R66, P6, R160, R248, 0x2 ;  /* 0x000000f8a0427211 */ /* 0x002fc600078c10ff */
[----:B------:R1:W-:Y:S04]  /*2d1b0*/  STL.64 [R1+0x3b0], R70 ;  /* 0x0003b04601007387 */ /* 0x0003e80000100a00 */
[----:B------:R-:W2:Y:S01]  /*2d1c0*/  LDL.LU R159, [R1+0xd3c] ;  /* 0x000d3c00019f7983 */ /* 0x000ea20000300800 */
[----:B------:R-:W-:-:S03]  /*2d1d0*/  LEA.HI.X.SX32 R67, R160, R0, 0x2, P6 ;  /* 0x00000000a0437211 */ /* 0x000fc600030f16ff */
[----:B------:R1:W-:Y:S02]  /*2d1e0*/  STL.64 [R1+0x3a8], R162 ;  /* 0x0003a8a201007387 */ /* 0x0003e40000100a00 */
[C---:B-1----:R-:W-:Y:S02]  /*2d1f0*/  LEA R70, P2, R165.reuse, R248, 0x2 ;  /* 0x000000f8a5467211 */ /* 0x042fe400078410ff */
[----:B------:R1:W-:Y:S02]  /*2d200*/  STL.64 [R1+0x3a0], R66 ;  /* 0x0003a04201007387 */ /* 0x0003e40000100a00 */
[----:B------:R-:W-:Y:S02]  /*2d210*/  LEA.HI.X.SX32 R71, R165, R0, 0x2, P2 ;  /* 0x00000000a5477211 */ /* 0x000fe400010f16ff */
[----:B------:R-:W-:-:S04]  /*2d220*/  LEA R162, P1, R95, R248, 0x2 ;  /* 0x000000f85fa27211 */ /* 0x000fc800078210ff */
[----:B------:R-:W-:Y:S01]  /*2d230*/  LEA.HI.X.SX32 R163, R95, R0, 0x2, P1 ;  /* 0x000000005fa37211 */ /* 0x000fe200008f16ff */
[----:B-1----:R-:W2:Y:S04]  /*2d240*/  LDL.LU.64 R66, [R1+0x2a78] ;  /* 0x002a780001427983 */ /* 0x002ea80000300a00 */
[----:B------:R-:W-:Y:S04]  /*2d250*/  STL.64 [R1+0x398], R70 ;  /* 0x0003984601007387 */ /* 0x000fe80000100a00 */
[----:B------:R1:W-:Y:S04]  /*2d260*/  STL.64 [R1+0x390], R162 ;  /* 0x000390a201007387 */ /* 0x0003e80000100a00 */
[----:B-1----:R-:W2:Y:S01]  /*2d270*/  LDL.LU.64 R162, [R1+0x2a70] ;  /* 0x002a700001a27983 */ /* 0x002ea20000300a00 */
[----:B------:R-:W-:-:S02]  /*2d280*/  IMAD.MOV.U32 R156, RZ, RZ, R158 ;  /* 0x000000ffff9c7224 */ /* 0x000fc400078e009e */
[----:B------:R-:W-:Y:S01]  /*2d290*/  IMAD.MOV.U32 R158, RZ, RZ, R249 ;  /* 0x000000ffff9e7224 */ /* 0x000fe200078e00f9 */
[----:B------:R-:W3:Y:S01]  /*2d2a0*/  LDL.LU R152, [R1+0xf40] ;  /* 0x000f400001987983 */ /* 0x000ee20000300800 */
[----:B------:R-:W-:Y:S02]  /*2d2b0*/  IMAD.MOV.U32 R249, RZ, RZ, R244 ;  /* 0x000000fffff97224 */ /* 0x000fe400078e00f4 */
[----:B------:R-:W-:Y:S02]  /*2d2c0*/  IMAD.MOV.U32 R244, RZ, RZ, R251 ;  /* 0x000000fffff47224 */ /* 0x000fe400078e00fb */
[----:B------:R-:W-:Y:S01]  /*2d2d0*/  IMAD.MOV.U32 R251, RZ, RZ, R76 ;  /* 0x000000fffffb7224 */ /* 0x000fe200078e004c */
[----:B------:R-:W-:Y:S01]  /*2d2e0*/  LEA R76, P6, R161, R248, 0x2 ;  /* 0x000000f8a14c7211 */ /* 0x000fe200078c10ff */
[----:B------:R-:W-:Y:S02]  /*2d2f0*/  IMAD.MOV.U32 R155, RZ, RZ, R157 ;  /* 0x000000ffff9b7224 */ /* 0x000fe400078e009d */
[----:B------:R-:W-:-:S02]  /*2d300*/  IMAD.MOV.U32 R157, RZ, RZ, R250 ;  /* 0x000000ffff9d7224 */ /* 0x000fc400078e00fa */
[----:B------:R-:W-:Y:S02]  /*2d310*/  IMAD.MOV.U32 R250, RZ, RZ, R148 ;  /* 0x000000fffffa7224 */ /* 0x000fe400078e0094 */
[----:B------:R-:W-:Y:S01]  /*2d320*/  IMAD.MOV.U32 R148, RZ, RZ, R77 ;  /* 0x000000ffff947224 */ /* 0x000fe200078e004d */
[----:B------:R-:W-:-:S05]  /*2d330*/  LEA.HI.X.SX32 R77, R161, R0, 0x2, P6 ;  /* 0x00000000a14d7211 */ /* 0x000fca00030f16ff */
[----:B------:R-:W-:Y:S01]  /*2d340*/  STL.64 [R1+0x388], R76 ;  /* 0x0003884c01007387 */ /* 0x000fe20000100a00 */
[----:B----4-:R-:W-:-:S04]  /*2d350*/  LEA R70, P2, R153, R248, 0x2 ;  /* 0x000000f899467211 */ /* 0x010fc800078410ff */
[----:B------:R-:W-:-:S05]  /*2d360*/  LEA.HI.X.SX32 R71, R153, R0, 0x2, P2 ;  /* 0x0000000099477211 */ /* 0x000fca00010f16ff */
[----:B------:R-:W-:Y:S01]  /*2d370*/  STL.64 [R1+0x380], R70 ;  /* 0x0003804601007387 */ /* 0x000fe20000100a00 */
[----:B--2---:R-:W-:Y:S01]  /*2d380*/  IMAD.MOV.U32 R95, RZ, RZ, R162 ;  /* 0x000000ffff5f7224 */ /* 0x004fe200078e00a2 */
[----:B------:R-:W-:Y:S01]  /*2d390*/  LEA R162, P1, R154, R248, 0x2 ;  /* 0x000000f89aa27211 */ /* 0x000fe200078210ff */
[----:B------:R-:W-:-:S03]  /*2d3a0*/  IMAD.MOV.U32 R165, RZ, RZ, R163 ;  /* 0x000000ffffa57224 */ /* 0x000fc600078e00a3 */
[----:B------:R-:W-:-:S05]  /*2d3b0*/  LEA.HI.X.SX32 R163, R154, R0, 0x2, P1 ;  /* 0x000000009aa37211 */ /* 0x000fca00008f16ff */
[----:B------:R1:W-:Y:S04]  /*2d3c0*/  STL.64 [R1+0x378], R162 ;  /* 0x000378a201007387 */ /* 0x0003e80000100a00 */
[----:B-1----:R-:W2:Y:S01]  /*2d3d0*/  LDL.LU.64 R162, [R1+0x2a68] ;  /* 0x002a680001a27983 */ /* 0x002ea20000300a00 */
[-C--:B------:R-:W-:Y:S01]  /*2d3e0*/  LEA R76, P6, R150, R248.reuse, 0x2 ;  /* 0x000000f8964c7211 */ /* 0x080fe200078c10ff */
[----:B------:R-:W-:Y:S01]  /*2d3f0*/  IMAD.MOV.U32 R154, RZ, RZ, R156 ;  /* 0x000000ffff9a7224 */ /* 0x000fe200078e009c */
[----:B------:R-:W-:Y:S01]  /*2d400*/  LEA R70, P2, R159, R248, 0x2 ;  /* 0x000000f89f467211 */ /* 0x000fe200078410ff */
[----:B------:R-:W-:Y:S02]  /*2d410*/  IMAD.MOV.U32 R156, RZ, RZ, R148 ;  /* 0x000000ffff9c7224 */ /* 0x000fe400078e0094 */
[----:B------:R-:W-:-:S02]  /*2d420*/  IMAD.MOV.U32 R153, RZ, RZ, R155 ;  /* 0x000000ffff997224 */ /* 0x000fc400078e009b */
[----:B------:R-:W-:Y:S01]  /*2d430*/  IMAD.MOV.U32 R148, RZ, RZ, R68 ;  /* 0x000000ffff947224 */ /* 0x000fe200078e0044 */
[-C--:B------:R-:W-:Y:S01]  /*2d440*/  LEA.HI.X.SX32 R77, R150, R0.reuse, 0x2, P6 ;  /* 0x00000000964d7211 */ /* 0x080fe200030f16ff */
[----:B------:R-:W-:Y:S01]  /*2d450*/  IMAD.MOV.U32 R155, RZ, RZ, R158 ;  /* 0x000000ffff9b7224 */ /* 0x000fe200078e009e */
[----:B------:R-:W-:Y:S01]  /*2d460*/  LEA.HI.X.SX32 R71, R159, R0, 0x2, P2 ;  /* 0x000000009f477211 */ /* 0x000fe200010f16ff */
[----:B------:R-:W-:Y:S01]  /*2d470*/  IMAD.MOV.U32 R158, RZ, RZ, R250 ;  /* 0x000000ffff9e7224 */ /* 0x000fe200078e00fa */
[----:B------:R-:W4:Y:S01]  /*2d480*/  LDL.LU R150, [R1+0x1014] ;  /* 0x0010140001967983 */ /* 0x000f220000300800 */
[----:B------:R-:W-:Y:S02]  /*2d490*/  IMAD.MOV.U32 R250, RZ, RZ, R147 ;  /* 0x000000fffffa7224 */ /* 0x000fe400078e0093 */
[----:B------:R-:W-:Y:S01]  /*2d4a0*/  IMAD.MOV.U32 R147, RZ, RZ, R69 ;  /* 0x000000ffff937224 */ /* 0x000fe200078e0045 */
[----:B------:R3:W-:Y:S04]  /*2d4b0*/  STL.64 [R1+0x370], R76 ;  /* 0x0003704c01007387 */ /* 0x0007e80000100a00 */
[----:B------:R1:W-:Y:S01]  /*2d4c0*/  STL.64 [R1+0x368], R70 ;  /* 0x0003684601007387 */ /* 0x0003e20000100a00 */
[----:B---3--:R-:W-:-:S02]  /*2d4d0*/  LEA R76, P6, R152, R248, 0x2 ;  /* 0x000000f8984c7211 */ /* 0x008fc400078c10ff */
[C---:B-1----:R-:W-:Y:S02]  /*2d4e0*/  LEA R70, P2, R149.reuse, R248, 0x2 ;  /* 0x000000f895467211 */ /* 0x042fe400078410ff */
[-C--:B------:R-:W-:Y:S02]  /*2d4f0*/  LEA.HI.X.SX32 R77, R152, R0.reuse, 0x2, P6 ;  /* 0x00000000984d7211 */ /* 0x080fe400030f16ff */
[----:B------:R-:W-:Y:S02]  /*2d500*/  LEA.HI.X.SX32 R71, R149, R0, 0x2, P2 ;  /* 0x0000000095477211 */ /* 0x000fe400010f16ff */
[----:B--2---:R-:W-:-:S04]  /*2d510*/  LEA R68, P1, R162, R248, 0x2 ;  /* 0x000000f8a2447211 */ /* 0x004fc800078210ff */
[----:B------:R-:W-:-:S05]  /*2d520*/  LEA.HI.X.SX32 R69, R162, R0, 0x2, P1 ;  /* 0x00000000a2457211 */ /* 0x000fca00008f16ff */
[----:B------:R1:W-:Y:S04]  /*2d530*/  STL.64 [R1+0x360], R68 ;  /* 0x0003604401007387 */ /* 0x0003e80000100a00 */
[----:B------:R2:W-:Y:S01]  /*2d540*/  STL.64 [R1+0x358], R76 ;  /* 0x0003584c01007387 */ /* 0x0005e20000100a00 */
[----:B-1----:R-:W-:-:S04]  /*2d550*/  LEA R68, P1, R151, R248, 0x2 ;  /* 0x000000f897447211 */ /* 0x002fc800078210ff */
[----:B------:R-:W-:Y:S01]  /*2d560*/  LEA.HI.X.SX32 R69, R151, R0, 0x2, P1 ;  /* 0x0000000097457211 */ /* 0x000fe200008f16ff */
[----:B--2---:R-:W2:Y:S04]  /*2d570*/  LDL.LU.64 R76, [R1+0x2a60] ;  /* 0x002a6000014c7983 */ /* 0x004ea80000300a00 */
[----:B------:R-:W-:Y:S04]  /*2d580*/  STL.64 [R1+0x350], R70 ;  /* 0x0003504601007387 */ /* 0x000fe80000100a00 */
[----:B------:R1:W-:Y:S04]  /*2d590*/  STL.64 [R1+0x348], R68 ;  /* 0x0003484401007387 */ /* 0x0003e80000100a00 */
[----:B-1----:R-:W3:Y:S01]  /*2d5a0*/  LDL.LU.64 R68, [R1+0x2a58] ;  /* 0x002a580001447983 */ /* 0x002ee20000300a00 */
[----:B------:R-:W-:-:S02]  /*2d5b0*/  IMAD.MOV.U32 R159, RZ, RZ, R153 ;  /* 0x000000ffff9f7224 */ /* 0x000fc400078e0099 */
[----:B------:R-:W-:Y:S02]  /*2d5c0*/  IMAD.MOV.U32 R153, RZ, RZ, R154 ;  /* 0x000000ffff997224 */ /* 0x000fe400078e009a */
[----:B------:R-:W-:Y:S02]  /*2d5d0*/  IMAD.MOV.U32 R154, RZ, RZ, R155 ;  /* 0x000000ffff9a7224 */ /* 0x000fe400078e009b */
[----:B------:R-:W-:Y:S02]  /*2d5e0*/  IMAD.MOV.U32 R155, RZ, RZ, R156 ;  /* 0x000000ffff9b7224 */ /* 0x000fe400078e009c */
[----:B------:R-:W-:Y:S02]  /*2d5f0*/  IMAD.MOV.U32 R156, RZ, RZ, R250 ;  /* 0x000000ffff9c7224 */ /* 0x000fe400078e00fa */
[----:B------:R-:W-:Y:S02]  /*2d600*/  IMAD.MOV.U32 R250, RZ, RZ, R252 ;  /* 0x000000fffffa7224 */ /* 0x000fe400078e00fc */
[----:B------:R-:W-:Y:S01]  /*2d610*/  IMAD.MOV.U32 R252, RZ, RZ, R164 ;  /* 0x000000fffffc7224 */ /* 0x000fe200078e00a4 */
[-C--:B----4-:R-:W-:Y:S01]  /*2d620*/  LEA R164, P6, R150, R248.reuse, 0x2 ;  /* 0x000000f896a47211 */ /* 0x090fe200078c10ff */
[----:B------:R-:W-:Y:S01]  /*2d630*/  IMAD.MOV.U32 R152, RZ, RZ, R165 ;  /* 0x000000ffff987224 */ /* 0x000fe200078e00a5 */
[----:B------:R-:W-:-:S02]  /*2d640*/  LEA R70, P2, R94, R248, 0x2 ;  /* 0x000000f85e467211 */ /* 0x000fc400078410ff */
[-C--:B------:R-:W-:Y:S02]  /*2d650*/  LEA.HI.X.SX32 R165, R150, R0.reuse, 0x2, P6 ;  /* 0x0000000096a57211 */ /* 0x080fe400030f16ff */
[----:B------:R-:W-:Y:S02]  /*2d660*/  LEA.HI.X.SX32 R71, R94, R0, 0x2, P2 ;  /* 0x000000005e477211 */ /* 0x000fe400010f16ff */
[-C--:B------:R-:W-:Y:S01]  /*2d670*/  LEA R160, P6, R159, R248.reuse, 0x2 ;  /* 0x000000f89fa07211 */ /* 0x080fe200078c10ff */
[----:B------:R1:W-:Y:S01]  /*2d680*/  STL.64 [R1+0x340], R164 ;  /* 0x000340a401007387 */ /* 0x0003e20000100a00 */
[----:B------:R-:W-:Y:S01]  /*2d690*/  LEA R94, P2, R152, R248, 0x2 ;  /* 0x000000f8985e7211 */ /* 0x000fe200078410ff */
[----:B------:R-:W-:-:S03]  /*2d6a0*/  IMAD.MOV.U32 R150, RZ, RZ, R95 ;  /* 0x000000ffff967224 */ /* 0x000fc600078e005f */
[----:B------:R-:W-:Y:S01]  /*2d6b0*/  LEA.HI.X.SX32 R95, R152, R0, 0x2, P2 ;  /* 0x00000000985f7211 */ /* 0x000fe200010f16ff */
[----:B-1----:R-:W4:Y:S04]  /*2d6c0*/  LDL.LU.64 R164, [R1+0x2a50] ;  /* 0x002a500001a47983 */ /* 0x002f280000300a00 */
[----:B------:R1:W-:Y:S04]  /*2d6d0*/  STL.64 [R1+0x338], R70 ;  /* 0x0003384601007387 */ /* 0x0003e80000100a00 */
[----:B-1----:R-:W2:Y:S04]  /*2d6e0*/  LDL.LU.64 R70, [R1+0x2a48] ;  /* 0x002a480001467983 */ /* 0x002ea80000300a00 */
[----:B------:R-:W-:Y:S01]  /*2d6f0*/  STL [R1+0x328], R160 ;  /* 0x000328a001007387 */ /* 0x000fe20000100800 */
[----:B---3--:R-:W-:Y:S01]  /*2d700*/  IMAD.MOV.U32 R151, RZ, RZ, R68 ;  /* 0x000000ffff977224 */ /* 0x008fe200078e0044 */
[----:B------:R-:W-:Y:S01]  /*2d710*/  LEA R68, P1, R163, R248, 0x2 ;  /* 0x000000f8a3447211 */ /* 0x000fe200078210ff */
[----:B------:R-:W-:-:S03]  /*2d720*/  IMAD.MOV.U32 R149, RZ, RZ, R69 ;  /* 0x000000ffff957224 */ /* 0x000fc600078e0045 */
[-C--:B------:R-:W-:Y:S01]  /*2d730*/  LEA.HI.X.SX32 R69, R163, R0.reuse, 0x2, P1 ;  /* 0x00000000a3457211 */ /* 0x080fe200008f16ff */
[----:B------:R-:W-:Y:S01]  /*2d740*/  IMAD.MOV.U32 R163, RZ, RZ, R161 ;  /* 0x000000ffffa37224 */ /* 0x000fe200078e00a1 */
[----:B------:R-:W-:-:S03]  /*2d750*/  LEA.HI.X.SX32 R163, R159, R0, 0x2, P6 ;  /* 0x000000009fa37211 */ /* 0x000fc600030f16ff */
[----:B------:R1:W-:Y:S04]  /*2d760*/  STL.64 [R1+0x330], R68 ;  /* 0x0003304401007387 */ /* 0x0003e80000100a00 */
[----:B-1----:R-:W3:Y:S04]  /*2d770*/  LDL.LU.64 R68, [R1+0x2a40] ;  /* 0x002a400001447983 */ /* 0x002ee80000300a00 */
[----:B------:R-:W-:Y:S04]  /*2d780*/  STL [R1+0x32c], R163 ;  /* 0x00032ca301007387 */ /* 0x000fe80000100800 */
[----:B------:R1:W-:Y:S04]  /*2d790*/  STL.64 [R1+0x320], R94 ;  /* 0x0003205e01007387 */ /* 0x0003e80000100a00 */
[----:B-1----:R-:W2:Y:S01]  /*2d7a0*/  LDL.LU.64 R94, [R1+0x2a38] ;  /* 0x002a3800015e7983 */ /* 0x002ea20000300a00 */
[----:B------:R-:W-:Y:S01]  /*2d7b0*/  IMAD.MOV.U32 R162, RZ, RZ, R160 ;  /* 0x000000ffffa27224 */ /* 0x000fe200078e00a0 */
[----:B------:R-:W-:-:S02]  /*2d7c0*/  LEA R160, P1, R67, R248, 0x2 ;  /* 0x000000f843a07211 */ /* 0x000fc400078210ff */
[----:B------:R-:W-:Y:S01]  /*2d7d0*/  LEA R162, P6, R93, R248, 0x2 ;  /* 0x000000f85da27211 */ /* 0x000fe200078c10ff */
[----:B------:R-:W-:Y:S01]  /*2d7e0*/  IMAD.MOV.U32 R152, RZ, RZ, R154 ;  /* 0x000000ffff987224 */ /* 0x000fe200078e009a */
[-C--:B------:R-:W-:Y:S01]  /*2d7f0*/  LEA.HI.X.SX32 R161, R67, R0.reuse, 0x2, P1 ;  /* 0x0000000043a17211 */ /* 0x080fe200008f16ff */
[----:B------:R-:W-:Y:S01]  /*2d800*/  IMAD.MOV.U32 R154, RZ, RZ, R156 ;  /* 0x000000ffff9a7224 */ /* 0x000fe200078e009c */
[----:B------:R-:W-:Y:S01]  /*2d810*/  LEA.HI.X.SX32 R163, R93, R0, 0x2, P6 ;  /* 0x000000005da37211 */ /* 0x000fe200030f16ff */
[----:B------:R-:W-:Y:S02]  /*2d820*/  IMAD.MOV.U32 R159, RZ, RZ, R151 ;  /* 0x000000ffff9f7224 */ /* 0x000fe400078e0097 */
[----:B------:R-:W-:Y:S01]  /*2d830*/  IMAD.MOV.U32 R156, RZ, RZ, R252 ;  /* 0x000000ffff9c7224 */ /* 0x000fe200078e00fc */
[----:B------:R1:W-:Y:S01]  /*2d840*/  STL.64 [R1+0x318], R160 ;  /* 0x000318a001007387 */ /* 0x0003e20000100a00 */
[----:B------:R-:W-:Y:S02]  /*2d850*/  IMAD.MOV.U32 R151, RZ, RZ, R153 ;  /* 0x000000ffff977224 */ /* 0x000fe400078e0099 */
[----:B------:R-:W-:Y:S01]  /*2d860*/  IMAD.MOV.U32 R252, RZ, RZ, R74 ;  /* 0x000000fffffc7224 */ /* 0x000fe200078e004a */
[----:B------:R-:W-:Y:S01]  /*2d870*/  LEA R74, P2, R150, R248, 0x2 ;  /* 0x000000f8964a7211 */ /* 0x000fe200078410ff */
[----:B------:R-:W-:Y:S01]  /*2d880*/  IMAD.MOV.U32 R153, RZ, RZ, R155 ;  /* 0x000000ffff997224 */ /* 0x000fe200078e009b */
[----:B------:R-:W4:Y:S01]  /*2d890*/  LDL.LU R93, [R1+0x2a30] ;  /* 0x002a3000015d7983 */ /* 0x000f220000300800 */
[----:B------:R-:W-:-:S02]  /*2d8a0*/  IMAD.MOV.U32 R155, RZ, RZ, R250 ;  /* 0x000000ffff9b7224 */ /* 0x000fc400078e00fa */
[----:B------:R-:W-:Y:S01]  /*2d8b0*/  IMAD.MOV.U32 R250, RZ, RZ, R141 ;  /* 0x000000fffffa7224 */ /* 0x000fe200078e008d */
[----:B------:R1:W-:Y:S02]  /*2d8c0*/  STL.64 [R1+0x310], R162 ;  /* 0x000310a201007387 */ /* 0x0003e40000100a00 */
[----:B-1----:R-:W-:Y:S01]  /*2d8d0*/  IMAD.MOV.U32 R160, RZ, RZ, R66 ;  /* 0x000000ffffa07224 */ /* 0x002fe200078e0042 */
[C---:B------:R-:W-:Y:S01]  /*2d8e0*/  LEA R66, P1, R73.reuse, R248, 0x2 ;  /* 0x000000f849427211 */ /* 0x040fe200078210ff */
[----:B------:R-:W-:Y:S01]  /*2d8f0*/  IMAD.MOV.U32 R141, RZ, RZ, R75 ;  /* 0x000000ffff8d7224 */ /* 0x000fe200078e004b */
[-C--:B------:R-:W-:Y:S01]  /*2d900*/  LEA.HI.X.SX32 R75, R150, R0.reuse, 0x2, P2 ;  /* 0x00000000964b7211 */ /* 0x080fe200010f16ff */
[----:B------:R-:W-:Y:S01]  /*2d910*/  IMAD.MOV.U32 R150, RZ, RZ, R80 ;  /* 0x000000ffff967224 */ /* 0x000fe200078e0050 */
[----:B------:R-:W-:Y:S01]  /*2d920*/  LEA.HI.X.SX32 R67, R73, R0, 0x2, P1 ;  /* 0x0000000049437211 */ /* 0x000fe200008f16ff */
[----:B------:R-:W-:Y:S02]  /*2d930*/  IMAD.MOV.U32 R163, RZ, RZ, R159 ;  /* 0x000000ffffa37224 */ /* 0x000fe400078e009f */
[----:B------:R-:W-:-:S02]  /*2d940*/  IMAD.MOV.U32 R159, RZ, RZ, R151 ;  /* 0x000000ffff9f7224 */ /* 0x000fc400078e0097 */
[----:B------:R-:W-:Y:S01]  /*2d950*/  IMAD.MOV.U32 R151, RZ, RZ, R152 ;  /* 0x000000ffff977224 */ /* 0x000fe200078e0098 */
[----:B------:R1:W-:Y:S01]  /*2d960*/  STL.64 [R1+0x308], R74 ;  /* 0x0003084a01007387 */ /* 0x0003e20000100a00 */
[----:B------:R-:W-:Y:S02]  /*2d970*/  IMAD.MOV.U32 R152, RZ, RZ, R250 ;  /* 0x000000ffff987224 */ /* 0x000fe400078e00fa */
[----:B------:R-:W-:Y:S02]  /*2d980*/  IMAD.MOV.U32 R73, RZ, RZ, R163 ;  /* 0x000000ffff497224 */ /* 0x000fe400078e00a3 */
[----:B------:R-:W-:Y:S02]  /*2d990*/  IMAD.MOV.U32 R250, RZ, RZ, R252 ;  /* 0x000000fffffa7224 */ /* 0x000fe400078e00fc */
[----:B------:R-:W-:Y:S02]  /*2d9a0*/  IMAD.MOV.U32 R252, RZ, RZ, R81 ;  /* 0x000000fffffc7224 */ /* 0x000fe400078e0051 */
[----:B------:R-:W-:Y:S01]  /*2d9b0*/  IMAD.MOV.U32 R161, RZ, RZ, R72 ;  /* 0x000000ffffa17224 */ /* 0x000fe200078e0048 */
[----:B-1----:R1:W5:Y:S04]  /*2d9c0*/  LDL.LU.64 R74, [R1+0x2a28] ;  /* 0x002a2800014a7983 */ /* 0x0023680000300a00 */
[----:B------:R1:W-:Y:S04]  /*2d9d0*/  STL.64 [R1+0x300], R66 ;  /* 0x0003004201007387 */ /* 0x0003e80000100a00 */
[----:B-1----:R1:W5:Y:S01]  /*2d9e0*/  LDL.LU.64 R66, [R1+0x2a20] ;  /* 0x002a200001427983 */ /* 0x0023620000300a00 */
[----:B---3--:R-:W-:-:S02]  /*2d9f0*/  LEA R72, P1, R68, R248, 0x2 ;  /* 0x000000f844487211 */ /* 0x008fc400078210ff */
[CC--:B--2---:R-:W-:Y:S02]  /*2da00*/  LEA R162, P6, R94.reuse, R248.reuse, 0x2 ;  /* 0x000000f85ea27211 */ /* 0x0c4fe400078c10ff */
[C---:B------:R-:W-:Y:S02]  /*2da10*/  LEA R80, P2, R95.reuse, R248, 0x2 ;  /* 0x000000f85f507211 */ /* 0x040fe400078410ff */
[-C--:B------:R-:W-:Y:S02]  /*2da20*/  LEA.HI.X.SX32 R163, R94, R0.reuse, 0x2, P6 ;  /* 0x000000005ea37211 */ /* 0x080fe400030f16ff */
[----:B------:R-:W-:Y:S01]  /*2da30*/  LEA.HI.X.SX32 R81, R95, R0, 0x2, P2 ;  /* 0x000000005f517211 */ /* 0x000fe200010f16ff */
[----:B------:R1:W5:Y:S04]  /*2da40*/  LDL.LU R94, [R1+0x2a1c] ;  /* 0x002a1c00015e7983 */ /* 0x0003680000300800 */
[----:B------:R2:W-:Y:S04]  /*2da50*/  STL.64 [R1+0x2f8], R162 ;  /* 0x0002f8a201007387 */ /* 0x0005e80000100a00 */
[----:B------:R1:W5:Y:S04]  /*2da60*/  LDL.LU R95, [R1+0x2a18] ;  /* 0x002a1800015f7983 */ /* 0x0003680000300800 */
[----:B------:R3:W-:Y:S01]  /*2da70*/  STL.64 [R1+0x2f0], R80 ;  /* 0x0002f05001007387 */ /* 0x0007e20000100a00 */
[----:B--2---:R-:W-:-:S04]  /*2da80*/  LEA R162, P6, R69, R248, 0x2 ;  /* 0x000000f845a27211 */ /* 0x004fc800078c10ff */
[-C--:B------:R-:W-:Y:S01]  /*2da90*/  LEA.HI.X.SX32 R163, R69, R0.reuse, 0x2, P6 ;  /* 0x0000000045a37211 */ /* 0x080fe200030f16ff */
[----:B---3--:R-:W-:Y:S01]  /*2daa0*/  IMAD.MOV.U32 R81, RZ, RZ, R73 ;  /* 0x000000ffff517224 */ /* 0x008fe200078e0049 */
[----:B------:R-:W-:Y:S02]  /*2dab0*/  LEA.HI.X.SX32 R73, R68, R0, 0x2, P1 ;  /* 0x0000000044497211 */ /* 0x000fe400008f16ff */
[----:B------:R1:W5:Y:S01]  /*2dac0*/  LDL.LU R68, [R1+0x2a14] ;  /* 0x002a140001447983 */ /* 0x0003620000300800 */
[----:B------:R-:W-:-:S03]  /*2dad0*/  LEA R80, P2, R70, R248, 0x2 ;  /* 0x000000f846507211 */ /* 0x000fc600078410ff */
[----:B------:R2:W-:Y:S04]  /*2dae0*/  STL.64 [R1+0x2e8], R72 ;  /* 0x0002e84801007387 */ /* 0x0005e80000100a00 */
[----:B------:R1:W5:Y:S04]  /*2daf0*/  LDL.LU R69, [R1+0x2a10] ;  /* 0x002a100001457983 */ /* 0x0003680000300800 */
[----:B------:R3:W-:Y:S01]  /*2db00*/  STL.64 [R1+0x2e0], R162 ;  /* 0x0002e0a201007387 */ /* 0x0007e20000100a00 */
[-C--:B--2---:R-:W-:Y:S02]  /*2db10*/  LEA R72, P1, R71, R248.reuse, 0x2 ;  /* 0x000000f847487211 */ /* 0x084fe400078210ff */
[----:B---3--:R-:W-:Y:S01]  /*2db20*/  LEA R162, P6, R81, R248, 0x2 ;  /* 0x000000f851a27211 */ /* 0x008fe200078c10ff */
[----:B------:R-:W-:Y:S01]  /*2db30*/  IMAD.MOV.U32 R163, RZ, RZ, R81 ;  /* 0x000000ffffa37224 */ /* 0x000fe200078e0051 */
[----:B------:R-:W-:-:S02]  /*2db40*/  LEA.HI.X.SX32 R81, R70, R0, 0x2, P2 ;  /* 0x0000000046517211 */ /* 0x000fc400010f16ff */
[----:B------:R1:W5:Y:S01]  /*2db50*/  LDL.LU R70, [R1+0x2a0c] ;  /* 0x002a0c0001467983 */ /* 0x0003620000300800 */
[----:B------:R-:W-:-:S03]  /*2db60*/  LEA.HI.X.SX32 R73, R71, R0, 0x2, P1 ;  /* 0x0000000047497211 */ /* 0x000fc600008f16ff */
[----:B------:R2:W-:Y:S01]  /*2db70*/  STL.64 [R1+0x2d8], R80 ;  /* 0x0002d85001007387 */ /* 0x0005e20000100a00 */
[----:B------:R-:W-:-:S03]  /*2db80*/  LEA.HI.X.SX32 R163, R163, R0, 0x2, P6 ;  /* 0x00000000a3a37211 */ /* 0x000fc600030f16ff */
[----:B------:R1:W5:Y:S01]  /*2db90*/  LDL.LU R71, [R1+0x2a08] ;  /* 0x002a080001477983 */ /* 0x0003620000300800 */
[----:B--2---:R-:W-:-:S03]  /*2dba0*/  LEA R80, P2, R77, R248, 0x2 ;  /* 0x000000f84d507211 */ /* 0x004fc600078410ff */
[----:B------:R4:W-:Y:S01]  /*2dbb0*/  STL.64 [R1+0x2d0], R72 ;  /* 0x0002d04801007387 */ /* 0x0009e20000100a00 */
[----:B------:R-:W-:-:S03]  /*2dbc0*/  LEA.HI.X.SX32 R81, R77, R0, 0x2, P2 ;  /* 0x000000004d517211 */ /* 0x000fc600010f16ff */
[----:B------:R2:W-:Y:S04]  /*2dbd0*/  STL.64 [R1+0x2c8], R162 ;  /* 0x0002c8a201007387 */ /* 0x0005e80000100a00 */
[----:B------:R3:W-:Y:S01]  /*2dbe0*/  STL.64 [R1+0x2c0], R80 ;  /* 0x0002c05001007387 */ /* 0x0007e20000100a00 */
[CC--:B----4-:R-:W-:Y:S02]  /*2dbf0*/  LEA R72, P1, R164.reuse, R248.reuse, 0x2 ;  /* 0x000000f8a4487211 */ /* 0x0d0fe400078210ff */
[C---:B--2---:R-:W-:Y:S02]  /*2dc00*/  LEA R162, P6, R165.reuse, R248, 0x2 ;  /* 0x000000f8a5a27211 */ /* 0x044fe400078c10ff */
[----:B------:R-:W-:Y:S02]  /*2dc10*/  LEA.HI.X.SX32 R73, R164, R0, 0x2, P1 ;  /* 0x00000000a4497211 */ /* 0x000fe400008f16ff */
[----:B---3--:R-:W-:Y:S01]  /*2dc20*/  LEA R80, P2, R166, R248, 0x2 ;  /* 0x000000f8a6507211 */ /* 0x008fe200078410ff */
[----:B------:R-:W-:Y:S01]  /*2dc30*/  IMAD.MOV.U32 R164, RZ, RZ, R76 ;  /* 0x000000ffffa47224 */ /* 0x000fe200078e004c */
[----:B------:R-:W-:-:S02]  /*2dc40*/  LEA.HI.X.SX32 R163, R165, R0, 0x2, P6 ;  /* 0x00000000a5a37211 */ /* 0x000fc400030f16ff */
[----:B------:R-:W-:Y:S01]  /*2dc50*/  LEA.HI.X.SX32 R81, R166, R0, 0x2, P2 ;  /* 0x00000000a6517211 */ /* 0x000fe200010f16ff */
[----:B------:R2:W-:Y:S01]  /*2dc60*/  STL.64 [R1+0x2b8], R72 ;  /* 0x0002b84801007387 */ /* 0x0005e20000100a00 */
[----:B------:R-:W-:-:S04]  /*2dc70*/  LEA R76, P1, R149, R248, 0x2 ;  /* 0x000000f8954c7211 */ /* 0x000fc800078210ff */
[----:B------:R-:W-:Y:S01]  /*2dc80*/  LEA.HI.X.SX32 R77, R149, R0, 0x2, P1 ;  /* 0x00000000954d7211 */ /* 0x000fe200008f16ff */
[----:B--2---:R1:W5:Y:S04]  /*2dc90*/  LDL.LU.64 R72, [R1+0x2a00] ;  /* 0x002a000001487983 */ /* 0x0043680000300a00 */
[----:B------:R2:W-:Y:S04]  /*2dca0*/  STL.64 [R1+0x2b0], R162 ;  /* 0x0002b0a201007387 */ /* 0x0005e80000100a00 */
[----:B------:R3:W-:Y:S01]  /*2dcb0*/  STL.64 [R1+0x2a8], R80 ;  /* 0x0002a85001007387 */ /* 0x0007e20000100a00 */
[----:B--2---:R-:W-:-:S02]  /*2dcc0*/  LEA R162, P6, R164, R248, 0x2 ;  /* 0x000000f8a4a27211 */ /* 0x004fc400078c10ff */
[----:B---3--:R-:W-:Y:S02]  /*2dcd0*/  LEA R80, P2, R160, R248, 0x2 ;  /* 0x000000f8a0507211 */ /* 0x008fe400078410ff */
[-C--:B------:R-:W-:Y:S02]  /*2dce0*/  LEA.HI.X.SX32 R163, R164, R0.reuse, 0x2, P6 ;  /* 0x00000000a4a37211 */ /* 0x080fe400030f16ff */
[----:B------:R-:W-:Y:S01]  /*2dcf0*/  LEA.HI.X.SX32 R81, R160, R0, 0x2, P2 ;  /* 0x00000000a0517211 */ /* 0x000fe200010f16ff */
[----:B------:R2:W-:Y:S04]  /*2dd00*/  STL.64 [R1+0x2a0], R76 ;  /* 0x0002a04c01007387 */ /* 0x0005e80000100a00 */
[----:B--2---:R1:W5:Y:S04]  /*2dd10*/  LDL.LU.64 R76, [R1+0x29f8] ;  /* 0x0029f800014c7983 */ /* 0x0043680000300a00 */
[----:B------:R-:W-:Y:S04]  /*2dd20*/  STL.64 [R1+0x298], R162 ;  /* 0x000298a201007387 */ /* 0x000fe80000100a00 */
[----:B------:R2:W-:Y:S04]  /*2dd30*/  STL.64 [R1+0x290], R80 ;  /* 0x0002905001007387 */ /* 0x0005e80000100a00 */
[----:B--2---:R-:W2:Y:S01]  /*2dd40*/  LDL.LU R81, [R1+0x29f0] ;  /* 0x0029f00001517983 */ /* 0x004ea20000300800 */
[----:B------:R-:W-:-:S02]  /*2dd50*/  IMAD.MOV.U32 R165, RZ, RZ, R159 ;  /* 0x000000ffffa57224 */ /* 0x000fc400078e009f */
[----:B------:R-:W-:Y:S02]  /*2dd60*/  IMAD R168, R168, c[0x0][0x190], RZ ;  /* 0x00006400a8a87a24 */ /* 0x000fe400078e02ff */
[----:B------:R-:W-:Y:S01]  /*2dd70*/  IMAD.MOV.U32 R159, RZ, RZ, R78 ;  /* 0x000000ffff9f7224 */ /* 0x000fe200078e004e */
[CC--:B------:R-:W-:Y:S01]  /*2dd80*/  LEA R78, P1, R167.reuse, R248.reuse, 0x2 ;  /* 0x000000f8a74e7211 */ /* 0x0c0fe200078210ff */
[----:B------:R-:W-:Y:S01]  /*2dd90*/  IMAD.MOV.U32 R149, RZ, RZ, R79 ;  /* 0x000000ffff957224 */ /* 0x000fe200078e004f */
[C---:B------:R-:W-:Y:S02]  /*2dda0*/  LEA R162, P6, R168.reuse, R248, 0x2 ;  /* 0x000000f8a8a27211 */ /* 0x040fe400078c10ff */
[----:B------:R-:W-:Y:S02]  /*2ddb0*/  LEA.HI.X.SX32 R79, R167, R0, 0x2, P1 ;  /* 0x00000000a74f7211 */ /* 0x000fe400008f16ff */
[----:B------:R-:W-:Y:S01]  /*2ddc0*/  LEA R80, P2, R165, R248, 0x2 ;  /* 0x000000f8a5507211 */ /* 0x000fe200078410ff */
[----:B------:R-:W-:Y:S01]  /*2ddd0*/  IMAD.MOV.U32 R160, RZ, RZ, R149 ;  /* 0x000000ffffa07224 */ /* 0x000fe200078e0095 */
[----:B------:R-:W-:Y:S01]  /*2dde0*/  LEA.HI.X.SX32 R163, R168, R0, 0x2, P6 ;  /* 0x00000000a8a37211 */ /* 0x000fe200030f16ff */
[----:B------:R3:W-:Y:S01]  /*2ddf0*/  STL.64 [R1+0x288], R78 ;  /* 0x0002884e01007387 */ /* 0x0007e20000100a00 */
[----:B------:R-:W-:-:S02]  /*2de00*/  IMAD.MOV.U32 R149, RZ, RZ, R150 ;  /* 0x000000ffff957224 */ /* 0x000fc400078e0096 */
[----:B------:R-:W-:Y:S01]  /*2de10*/  IMAD.MOV.U32 R150, RZ, RZ, R82 ;  /* 0x000000ffff967224 */ /* 0x000fe200078e0052 */
[----:B------:R-:W-:Y:S01]  /*2de20*/  LEA R82, P1, R161, R248, 0x2 ;  /* 0x000000f8a1527211 */ /* 0x000fe200078210ff */
[----:B------:R-:W-:Y:S02]  /*2de30*/  IMAD.MOV.U32 R166, RZ, RZ, R80 ;  /* 0x000000ffffa67224 */ /* 0x000fe400078e0050 */
[----:B------:R-:W-:Y:S01]  /*2de40*/  IMAD.MOV.U32 R164, RZ, RZ, R157 ;  /* 0x000000ffffa47224 */ /* 0x000fe200078e009d */
[----:B---3--:R1:W5:Y:S01]  /*2de50*/  LDL.LU.64 R78, [R1+0x29e8] ;  /* 0x0029e800014e7983 */ /* 0x0083620000300a00 */
[----:B------:R-:W-:-:S03]  /*2de60*/  IMAD.MOV.U32 R157, RZ, RZ, R83 ;  /* 0x000000ffff9d7224 */ /* 0x000fc600078e0053 */
[----:B------:R3:W-:Y:S01]  /*2de70*/  STL [R1+0x278], R80 ;  /* 0x0002785001007387 */ /* 0x0007e20000100800 */
[----:B------:R-:W-:Y:S01]  /*2de80*/  LEA.HI.X.SX32 R83, R161, R0, 0x2, P1 ;  /* 0x00000000a1537211 */ /* 0x000fe200008f16ff */
        /* <DEDUP_REMOVED lines=31> */
[----:B--2---:R-:W-:Y:S02]  /*2e080*/  IMAD.MOV.U32 R167, RZ, RZ, R81 ;  /* 0x000000ffffa77224 */ /* 0x004fe400078e0051 */
[----:B---3--:R1:W5:Y:S01]  /*2e090*/  LDL.LU.64 R80, [R1+0x29e0] ;  /* 0x0029e00001507983 */ /* 0x0083620000300a00 */
[----:B------:R-:W-:-:S03]  /*2e0a0*/  LEA.HI.X.SX32 R167, R165, R0, 0x2, P2 ;  /* 0x00000000a5a77211 */ /* 0x000fc600010f16ff */
[----:B------:R2:W-:Y:S01]  /*2e0b0*/  STL.64 [R1+0x280], R162 ;  /* 0x000280a201007387 */ /* 0x0005e20000100a00 */
[-C--:B------:R-:W-:Y:S01]  /*2e0c0*/  LEA R166, P2, R85, R248.reuse, 0x2 ;  /* 0x000000f855a67211 */ /* 0x080fe200078410ff */
[----:B------:R-:W-:Y:S01]  /*2e0d0*/  IMAD.MOV.U32 R165, RZ, RZ, R160 ;  /* 0x000000ffffa57224 */ /* 0x000fe200078e00a0 */
[-C--:B------:R-:W-:Y:S01]  /*2e0e0*/  LEA R160, P1, R86, R248.reuse, 0x2 ;  /* 0x000000f856a07211 */ /* 0x080fe200078210ff */
[----:B------:R3:W-:Y:S01]  /*2e0f0*/  STL [R1+0x27c], R167 ;  /* 0x00027ca701007387 */ /* 0x0007e20000100800 */
[----:B--2---:R-:W-:-:S03]  /*2e100*/  LEA R162, P6, R84, R248, 0x2 ;  /* 0x000000f854a27211 */ /* 0x004fc600078c10ff */
[----:B------:R2:W-:Y:S01]  /*2e110*/  STL.64 [R1+0x270], R82 ;  /* 0x0002705201007387 */ /* 0x0005e20000100a00 */
[-C--:B---3--:R-:W-:Y:S02]  /*2e120*/  LEA.HI.X.SX32 R167, R85, R0.reuse, 0x2, P2 ;  /* 0x0000000055a77211 */ /* 0x088fe400010f16ff */
[-C--:B------:R-:W-:Y:S02]  /*2e130*/  LEA.HI.X.SX32 R163, R84, R0.reuse, 0x2, P6 ;  /* 0x0000000054a37211 */ /* 0x080fe400030f16ff */
[----:B------:R-:W-:Y:S01]  /*2e140*/  LEA.HI.X.SX32 R161, R86, R0, 0x2, P1 ;  /* 0x0000000056a17211 */ /* 0x000fe200008f16ff */
[----:B--2---:R1:W5:Y:S04]  /*2e150*/  LDL.LU.64 R82, [R1+0x29d8] ;  /* 0x0029d80001527983 */ /* 0x0043680000300a00 */
[----:B------:R1:W5:Y:S04]  /*2e160*/  LDL.LU R84, [R1+0x29d4] ;  /* 0x0029d40001547983 */ /* 0x0003680000300800 */
[----:B------:R2:W-:Y:S04]  /*2e170*/  STL.64 [R1+0x268], R162 ;  /* 0x000268a201007387 */ /* 0x0005e80000100a00 */
[----:B------:R1:W5:Y:S04]  /*2e180*/  LDL.LU R85, [R1+0x29d0] ;  /* 0x0029d00001557983 */ /* 0x0003680000300800 */
[----:B------:R3:W-:Y:S01]  /*2e190*/  STL.64 [R1+0x260], R166 ;  /* 0x000260a601007387 */ /* 0x0007e20000100a00 */
[----:B--2---:R-:W-:-:S03]  /*2e1a0*/  LEA R162, P6, R87, R248, 0x2 ;  /* 0x000000f857a27211 */ /* 0x004fc600078c10ff */
[----:B------:R1:W5:Y:S01]  /*2e1b0*/  LDL.LU R86, [R1+0x29cc] ;  /* 0x0029cc0001567983 */ /* 0x0003620000300800 */
[----:B------:R-:W-:-:S03]  /*2e1c0*/  LEA.HI.X.SX32 R163, R87, R0, 0x2, P6 ;  /* 0x0000000057a37211 */ /* 0x000fc600030f16ff */
[----:B------:R2:W-:Y:S01]  /*2e1d0*/  STL.64 [R1+0x258], R160 ;  /* 0x000258a001007387 */ /* 0x0005e20000100a00 */
[----:B---3--:R-:W-:-:S03]  /*2e1e0*/  LEA R166, P2, R88, R248, 0x2 ;  /* 0x000000f858a67211 */ /* 0x008fc600078410ff */
[----:B------:R1:W5:Y:S01]  /*2e1f0*/  LDL.LU R87, [R1+0x29c8] ;  /* 0x0029c80001577983 */ /* 0x0003620000300800 */
[----:B------:R-:W-:Y:S02]  /*2e200*/  LEA.HI.X.SX32 R167, R88, R0, 0x2, P2 ;  /* 0x0000000058a77211 */ /* 0x000fe400010f16ff */
[C---:B--2---:R-:W-:Y:S01]  /*2e210*/  LEA R160, P1, R89.reuse, R248, 0x2 ;  /* 0x000000f859a07211 */ /* 0x044fe200078210ff */
[----:B------:R2:W-:Y:S03]  /*2e220*/  STL.64 [R1+0x250], R162 ;  /* 0x000250a201007387 */ /* 0x0005e60000100a00 */
[----:B------:R-:W-:Y:S01]  /*2e230*/  LEA.HI.X.SX32 R161, R89, R0, 0x2, P1 ;  /* 0x0000000059a17211 */ /* 0x000fe200008f16ff */
[----:B------:R1:W5:Y:S04]  /*2e240*/  LDL.LU R88, [R1+0x29c4] ;  /* 0x0029c40001587983 */ /* 0x0003680000300800 */
[----:B------:R3:W-:Y:S01]  /*2e250*/  STL.64 [R1+0x248], R166 ;  /* 0x000248a601007387 */ /* 0x0007e20000100a00 */
[----:B--2---:R-:W-:-:S03]  /*2e260*/  LEA R162, P6, R159, R248, 0x2 ;  /* 0x000000f89fa27211 */ /* 0x004fc600078c10ff */
[----:B------:R1:W5:Y:S04]  /*2e270*/  LDL.LU R89, [R1+0x29c0] ;  /* 0x0029c00001597983 */ /* 0x0003680000300800 */
[----:B------:R2:W-:Y:S01]  /*2e280*/  STL.64 [R1+0x240], R160 ;  /* 0x000240a001007387 */ /* 0x0005e20000100a00 */
[C---:B---3--:R-:W-:Y:S02]  /*2e290*/  LEA R166, P2, R152.reuse, R248, 0x2 ;  /* 0x000000f898a67211 */ /* 0x048fe400078410ff */
[-C--:B------:R-:W-:Y:S02]  /*2e2a0*/  LEA.HI.X.SX32 R163, R159, R0.reuse, 0x2, P6 ;  /* 0x000000009fa37211 */ /* 0x080fe400030f16ff */
[----:B------:R-:W-:Y:S02]  /*2e2b0*/  LEA.HI.X.SX32 R167, R152, R0, 0x2, P2 ;  /* 0x0000000098a77211 */ /* 0x000fe400010f16ff */
[C---:B--2---:R-:W-:Y:S01]  /*2e2c0*/  LEA R160, P1, R165.reuse, R248, 0x2 ;  /* 0x000000f8a5a07211 */ /* 0x044fe200078210ff */
[----:B------:R2:W-:Y:S03]  /*2e2d0*/  STL.64 [R1+0x238], R162 ;  /* 0x000238a201007387 */ /* 0x0005e60000100a00 */
[----:B------:R-:W-:Y:S01]  /*2e2e0*/  LEA.HI.X.SX32 R161, R165, R0, 0x2, P1 ;  /* 0x00000000a5a17211 */ /* 0x000fe200008f16ff */
[----:B------:R-:W-:Y:S01]  /*2e2f0*/  IMAD.MOV.U32 R152, RZ, RZ, R158 ;  /* 0x000000ffff987224 */ /* 0x000fe200078e009e */
[----:B------:R-:W-:Y:S01]  /*2e300*/  STL.64 [R1+0x230], R166 ;  /* 0x000230a601007387 */ /* 0x000fe20000100a00 */
[----:B------:R-:W-:-:S03]  /*2e310*/  LEA R158, P2, R157, R248, 0x2 ;  /* 0x000000f89d9e7211 */ /* 0x000fc600078410ff */
[----:B------:R3:W-:Y:S01]  /*2e320*/  STL.64 [R1+0x228], R160 ;  /* 0x000228a001007387 */ /* 0x0007e20000100a00 */
[C---:B--2---:R-:W-:Y:S02]  /*2e330*/  LEA R162, P6, R164.reuse, R248, 0x2 ;  /* 0x000000f8a4a27211 */ /* 0x044fe400078c10ff */
[-C--:B------:R-:W-:Y:S02]  /*2e340*/  LEA.HI.X.SX32 R159, R157, R0.reuse, 0x2, P2 ;  /* 0x000000009d9f7211 */ /* 0x080fe400010f16ff */
[----:B------:R-:W-:Y:S02]  /*2e350*/  LEA.HI.X.SX32 R163, R164, R0, 0x2, P6 ;  /* 0x00000000a4a37211 */ /* 0x000fe400030f16ff */
[----:B---3--:R-:W-:-:S03]  /*2e360*/  LEA R160, P1, R249, R248, 0x2 ;  /* 0x000000f8f9a07211 */ /* 0x008fc600078210ff */
[----:B------:R2:W-:Y:S01]  /*2e370*/  STL.64 [R1+0x220], R162 ;  /* 0x000220a201007387 */ /* 0x0005e20000100a00 */
[C---:B------:R-:W-:Y:S02]  /*2e380*/  LEA R164, P6, R244.reuse, R248, 0x2 ;  /* 0x000000f8f4a47211 */ /* 0x040fe400078c10ff */
[-C--:B------:R-:W-:Y:S01]  /*2e390*/  LEA.HI.X.SX32 R161, R249, R0.reuse, 0x2, P1 ;  /* 0x00000000f9a17211 */ /* 0x080fe200008f16ff */
[----:B------:R3:W-:Y:S01]  /*2e3a0*/  STL.64 [R1+0x218], R158 ;  /* 0x0002189e01007387 */ /* 0x0007e20000100a00 */
[----:B------:R-:W-:Y:S01]  /*2e3b0*/  IMAD.MOV.U32 R157, RZ, RZ, R250 ;  /* 0x000000ffff9d7224 */ /* 0x000fe200078e00fa */
[----:B------:R-:W-:Y:S01]  /*2e3c0*/  LEA.HI.X.SX32 R165, R244, R0, 0x2, P6 ;  /* 0x00000000f4a57211 */ /* 0x000fe200030f16ff */
[----:B------:R-:W-:Y:S01]  /*2e3d0*/  IMAD.MOV.U32 R250, RZ, RZ, R140 ;  /* 0x000000fffffa7224 */ /* 0x000fe200078e008c */
[----:B------:R4:W-:Y:S01]  /*2e3e0*/  STL.64 [R1+0x210], R160 ;  /* 0x000210a001007387 */ /* 0x0009e20000100a00 */
[-C--:B------:R-:W-:Y:S02]  /*2e3f0*/  LEA R140, P6, R149, R248.reuse, 0x2 ;  /* 0x000000f8958c7211 */ /* 0x080fe400078c10ff */
[----:B--2---:R-:W-:Y:S01]  /*2e400*/  LEA R162, P2, R148, R248, 0x2 ;  /* 0x000000f894a27211 */ /* 0x004fe200078410ff */
[----:B---3--:R-:W-:-:S03]  /*2e410*/  IMAD.MOV.U32 R158, RZ, RZ, R252 ;  /* 0x000000ffff9e7224 */ /* 0x008fc600078e00fc */
[----:B------:R-:W-:Y:S02]  /*2e420*/  LEA.HI.X.SX32 R163, R148, R0, 0x2, P2 ;  /* 0x0000000094a37211 */ /* 0x000fe400010f16ff */
[C---:B----4-:R-:W-:Y:S01]  /*2e430*/  LEA R160, P1, R147.reuse, R248, 0x2 ;  /* 0x000000f893a07211 */ /* 0x050fe200078210ff */
[----:B------:R-:W-:Y:S02]  /*2e440*/  IMAD.MOV.U32 R252, RZ, RZ, R246 ;  /* 0x000000fffffc7224 */ /* 0x000fe400078e00f6 */
[----:B------:R-:W-:Y:S01]  /*2e450*/  IMAD.MOV.U32 R246, RZ, RZ, R141 ;  /* 0x000000fffff67224 */ /* 0x000fe200078e008d */
[-C--:B------:R-:W-:Y:S02]  /*2e460*/  LEA.HI.X.SX32 R161, R147, R0.reuse, 0x2, P1 ;  /* 0x0000000093a17211 */ /* 0x080fe400008f16ff */
[----:B------:R-:W-:Y:S01]  /*2e470*/  LEA.HI.X.SX32 R141, R149, R0, 0x2, P6 ;  /* 0x00000000958d7211 */ /* 0x000fe200030f16ff */
[----:B------:R-:W-:Y:S01]  /*2e480*/  STL.64 [R1+0x208], R164 ;  /* 0x000208a401007387 */ /* 0x000fe20000100a00 */
[----:B------:R-:W-:Y:S01]  /*2e490*/  IMAD.MOV.U32 R244, RZ, RZ, R144 ;  /* 0x000000fffff47224 */ /* 0x000fe200078e0090 */
[-C--:B------:R-:W-:Y:S01]  /*2e4a0*/  LEA R144, P2, R150, R248.reuse, 0x2 ;  /* 0x000000f896907211 */ /* 0x080fe200078410ff */
[----:B------:R-:W-:Y:S01]  /*2e4b0*/  IMAD.MOV.U32 R148, RZ, RZ, R142 ;  /* 0x000000ffff947224 */ /* 0x000fe200078e008e */
[----:B------:R-:W-:Y:S01]  /*2e4c0*/  STL.64 [R1+0x200], R162 ;  /* 0x000200a201007387 */ /* 0x000fe20000100a00 */
[----:B------:R-:W-:Y:S01]  /*2e4d0*/  IMAD.MOV.U32 R249, RZ, RZ, R251 ;  /* 0x000000fffff97224 */ /* 0x000fe200078e00fb */
[----:B------:R-:W-:-:S02]  /*2e4e0*/  LEA R142, P1, R151, R248, 0x2 ;  /* 0x000000f8978e7211 */ /* 0x000fc400078210ff */
[----:B------:R-:W-:Y:S01]  /*2e4f0*/  STL.64 [R1+0x1f8], R160 ;  /* 0x0001f8a001007387 */ /* 0x000fe20000100a00 */
[----:B------:R-:W-:Y:S01]  /*2e500*/  IMAD.MOV.U32 R251, RZ, RZ, R145 ;  /* 0x000000fffffb7224 */ /* 0x000fe200078e0091 */
[-C--:B------:R-:W-:Y:S02]  /*2e510*/  LEA.HI.X.SX32 R145, R150, R0.reuse, 0x2, P2 ;  /* 0x0000000096917211 */ /* 0x080fe400010f16ff */
[----:B------:R2:W-:Y:S01]  /*2e520*/  STL.64 [R1+0x1f0], R140 ;  /* 0x0001f08c01007387 */ /* 0x0005e20000100a00 */
[----:B------:R-:W-:Y:S01]  /*2e530*/  IMAD.MOV.U32 R147, RZ, RZ, R143 ;  /* 0x000000ffff937224 */ /* 0x000fe200078e008f */
[----:B------:R-:W-:Y:S02]  /*2e540*/  LEA.HI.X.SX32 R143, R151, R0, 0x2, P1 ;  /* 0x00000000978f7211 */ /* 0x000fe400008f16ff */
[----:B------:R3:W-:Y:S01]  /*2e550*/  STL.64 [R1+0x1e8], R144 ;  /* 0x0001e89001007387 */ /* 0x0007e20000100a00 */
[----:B--2---:R-:W-:-:S04]  /*2e560*/  LEA R140, P6, R152, R248, 0x2 ;  /* 0x000000f8988c7211 */ /* 0x004fc800078c10ff */
[----:B------:R-:W-:Y:S01]  /*2e570*/  LEA.HI.X.SX32 R141, R152, R0, 0x2, P6 ;  /* 0x00000000988d7211 */ /* 0x000fe200030f16ff */
[----:B------:R2:W-:Y:S01]  /*2e580*/  STL.64 [R1+0x1e0], R142 ;  /* 0x0001e08e01007387 */ /* 0x0005e20000100a00 */
[----:B---3--:R-:W-:-:S03]  /*2e590*/  LEA R144, P2, R153, R248, 0x2 ;  /* 0x000000f899907211 */ /* 0x008fc600078410ff */
[----:B------:R3:W-:Y:S01]  /*2e5a0*/  STL.64 [R1+0x1d8], R140 ;  /* 0x0001d88c01007387 */ /* 0x0007e20000100a00 */
[----:B------:R-:W-:Y:S02]  /*2e5b0*/  LEA.HI.X.SX32 R145, R153, R0, 0x2, P2 ;  /* 0x0000000099917211 */ /* 0x000fe400010f16ff */
[CC--:B--2---:R-:W-:Y:S02]  /*2e5c0*/  LEA R142, P1, R154.reuse, R248.reuse, 0x2 ;  /* 0x000000f89a8e7211 */ /* 0x0c4fe400078210ff */
[C---:B---3--:R-:W-:Y:S02]  /*2e5d0*/  LEA R140, P6, R155.reuse, R248, 0x2 ;  /* 0x000000f89b8c7211 */ /* 0x048fe400078c10ff */
[-C--:B------:R-:W-:Y:S02]  /*2e5e0*/  LEA.HI.X.SX32 R143, R154, R0.reuse, 0x2, P1 ;  /* 0x000000009a8f7211 */ /* 0x080fe400008f16ff */
[----:B------:R-:W-:Y:S01]  /*2e5f0*/  LEA.HI.X.SX32 R141, R155, R0, 0x2, P6 ;  /* 0x000000009b8d7211 */ /* 0x000fe200030f16ff */
[----:B------:R2:W-:Y:S04]  /*2e600*/  STL.64 [R1+0x1d0], R144 ;  /* 0x0001d09001007387 */ /* 0x0005e80000100a00 */
[----:B------:R3:W-:Y:S04]  /*2e610*/  STL.64 [R1+0x1c8], R142 ;  /* 0x0001c88e01007387 */ /* 0x0007e80000100a00 */
[----:B------:R4:W-:Y:S01]  /*2e620*/  STL.64 [R1+0x1c0], R140 ;  /* 0x0001c08c01007387 */ /* 0x0009e20000100a00 */
[----:B--2---:R-:W-:-:S02]  /*2e630*/  LEA R144, P2, R156, R248, 0x2 ;  /* 0x000000f89c907211 */ /* 0x004fc400078410ff */
[C---:B---3--:R-:W-:Y:S02]  /*2e640*/  LEA R142, P1, R157.reuse, R248, 0x2 ;  /* 0x000000f89d8e7211 */ /* 0x048fe400078210ff */
[----:B------:R-:W-:Y:S02]  /*2e650*/  LEA.HI.X.SX32 R145, R156, R0, 0x2, P2 ;  /* 0x000000009c917211 */ /* 0x000fe400010f16ff */
[C---:B----4-:R-:W-:Y:S02]  /*2e660*/  LEA R140, P6, R158.reuse, R248, 0x2 ;  /* 0x000000f89e8c7211 */ /* 0x050fe400078c10ff */
[-C--:B------:R-:W-:Y:S02]  /*2e670*/  LEA.HI.X.SX32 R143, R157, R0.reuse, 0x2, P1 ;  /* 0x000000009d8f7211 */ /* 0x080fe400008f16ff */
[----:B------:R-:W-:Y:S01]  /*2e680*/  LEA.HI.X.SX32 R141, R158, R0, 0x2, P6 ;  /* 0x000000009e8d7211 */ /* 0x000fe200030f16ff */
[----:B------:R2:W-:Y:S04]  /*2e690*/  STL.64 [R1+0x1b8], R144 ;  /* 0x0001b89001007387 */ /* 0x0005e80000100a00 */
[----:B------:R3:W-:Y:S04]  /*2e6a0*/  STL.64 [R1+0x1b0], R142 ;  /* 0x0001b08e01007387 */ /* 0x0007e80000100a00 */
[----:B------:R4:W-:Y:S01]  /*2e6b0*/  STL.64 [R1+0x1a8], R140 ;  /* 0x0001a88c01007387 */ /* 0x0009e20000100a00 */
[----:B--2---:R-:W-:-:S02]  /*2e6c0*/  LEA R144, P2, R250, R248, 0x2 ;  /* 0x000000f8fa907211 */ /* 0x004fc400078410ff */
[----:B---3--:R-:W-:Y:S02]  /*2e6d0*/  LEA R142, P1, R252, R248, 0x2 ;  /* 0x000000f8fc8e7211 */ /* 0x008fe400078210ff */
        /* <DEDUP_REMOVED lines=37> */
[CC--:B----4-:R-:W-:Y:S02]  /*2e930*/  LEA R140, P6, R101.reuse, R248.reuse, 0x2 ;  /* 0x000000f8658c7211 */ /* 0x0d0fe400078c10ff */
[----:B------:R-:W-:Y:S02]  /*2e940*/  LEA R96, P2, R102, R248, 0x2 ;  /* 0x000000f866607211 */ /* 0x000fe400078410ff */
[-C--:B------:R-:W-:Y:S02]  /*2e950*/  LEA.HI.X.SX32 R143, R100, R0.reuse, 0x2, P1 ;  /* 0x00000000648f7211 */ /* 0x080fe400008f16ff */
[----:B------:R-:W-:-:S02]  /*2e960*/  LEA.HI.X.SX32 R141, R101, R0, 0x2, P6 ;  /* 0x00000000658d7211 */ /* 0x000fc400030f16ff */
[C---:B------:R-:W-:Y:S02]  /*2e970*/  LEA R98, P1, R103.reuse, R248, 0x2 ;  /* 0x000000f867627211 */ /* 0x040fe400078210ff */
[-C--:B------:R-:W-:Y:S01]  /*2e980*/  LEA.HI.X.SX32 R97, R102, R0.reuse, 0x2, P2 ;  /* 0x0000000066617211 */ /* 0x080fe200010f16ff */
[----:B------:R-:W-:Y:S01]  /*2e990*/  STL.64 [R1+0x140], R144 ;  /* 0x0001409001007387 */ /* 0x000fe20000100a00 */
[----:B------:R-:W-:-:S03]  /*2e9a0*/  LEA.HI.X.SX32 R99, R103, R0, 0x2, P1 ;  /* 0x0000000067637211 */ /* 0x000fc600008f16ff */
[----:B------:R2:W-:Y:S04]  /*2e9b0*/  STL.64 [R1+0x130], R140 ;  /* 0x0001308c01007387 */ /* 0x0005e80000100a00 */
[----:B------:R-:W-:Y:S04]  /*2e9c0*/  STL.64 [R1+0x138], R142 ;  /* 0x0001388e01007387 */ /* 0x000fe80000100a00 */
[----:B------:R3:W-:Y:S01]  /*2e9d0*/  STL.64 [R1+0x128], R96 ;  /* 0x0001286001007387 */ /* 0x0007e20000100a00 */
[----:B--2---:R-:W-:-:S03]  /*2e9e0*/  LEA R140, P6, R104, R248, 0x2 ;  /* 0x000000f8688c7211 */ /* 0x004fc600078c10ff */
[----:B------:R2:W-:Y:S01]  /*2e9f0*/  STL.64 [R1+0x120], R98 ;  /* 0x0001206201007387 */ /* 0x0005e20000100a00 */
[C---:B---3--:R-:W-:Y:S02]  /*2ea00*/  LEA R96, P2, R105.reuse, R248, 0x2 ;  /* 0x000000f869607211 */ /* 0x048fe400078410ff */
[-C--:B------:R-:W-:Y:S02]  /*2ea10*/  LEA.HI.X.SX32 R141, R104, R0.reuse, 0x2, P6 ;  /* 0x00000000688d7211 */ /* 0x080fe400030f16ff */
[----:B------:R-:W-:Y:S02]  /*2ea20*/  LEA.HI.X.SX32 R97, R105, R0, 0x2, P2 ;  /* 0x0000000069617211 */ /* 0x000fe400010f16ff */
[CC--:B--2---:R-:W-:Y:S02]  /*2ea30*/  LEA R98, P1, R106.reuse, R248.reuse, 0x2 ;  /* 0x000000f86a627211 */ /* 0x0c4fe400078210ff */
[C---:B------:R-:W-:Y:S02]  /*2ea40*/  LEA R100, P6, R107.reuse, R248, 0x2 ;  /* 0x000000f86b647211 */ /* 0x040fe400078c10ff */
[-C--:B------:R-:W-:Y:S01]  /*2ea50*/  LEA.HI.X.SX32 R99, R106, R0.reuse, 0x2, P1 ;  /* 0x000000006a637211 */ /* 0x080fe200008f16ff */
[----:B------:R2:W-:Y:S01]  /*2ea60*/  STL.64 [R1+0x110], R96 ;  /* 0x0001106001007387 */ /* 0x0005e20000100a00 */
[----:B------:R-:W-:-:S03]  /*2ea70*/  LEA.HI.X.SX32 R101, R107, R0, 0x2, P6 ;  /* 0x000000006b657211 */ /* 0x000fc600030f16ff */
[----:B------:R-:W-:Y:S04]  /*2ea80*/  STL.64 [R1+0x118], R140 ;  /* 0x0001188c01007387 */ /* 0x000fe80000100a00 */
[----:B------:R3:W-:Y:S01]  /*2ea90*/  STL.64 [R1+0x108], R98 ;  /* 0x0001086201007387 */ /* 0x0007e20000100a00 */
[----:B--2---:R-:W-:-:S04]  /*2eaa0*/  LEA R96, P2, R108, R248, 0x2 ;  /* 0x000000f86c607211 */ /* 0x004fc800078410ff */
[----:B------:R-:W-:Y:S02]  /*2eab0*/  LEA.HI.X.SX32 R97, R108, R0, 0x2, P2 ;  /* 0x000000006c617211 */ /* 0x000fe400010f16ff */
[C---:B---3--:R-:W-:Y:S01]  /*2eac0*/  LEA R98, P1, R109.reuse, R248, 0x2 ;  /* 0x000000f86d627211 */ /* 0x048fe200078210ff */
[----:B------:R2:W-:Y:S03]  /*2ead0*/  STL.64 [R1+0x100], R100 ;  /* 0x0001006401007387 */ /* 0x0005e60000100a00 */
[----:B------:R-:W-:Y:S01]  /*2eae0*/  LEA.HI.X.SX32 R99, R109, R0, 0x2, P1 ;  /* 0x000000006d637211 */ /* 0x000fe200008f16ff */
[----:B------:R3:W-:Y:S04]  /*2eaf0*/  STL.64 [R1+0xf8], R96 ;  /* 0x0000f86001007387 */ /* 0x0007e80000100a00 */
[----:B------:R4:W-:Y:S01]  /*2eb00*/  STL.64 [R1+0xf0], R98 ;  /* 0x0000f06201007387 */ /* 0x0009e20000100a00 */
[----:B--2---:R-:W-:-:S02]  /*2eb10*/  LEA R100, P6, R110, R248, 0x2 ;  /* 0x000000f86e647211 */ /* 0x004fc400078c10ff */
[C---:B---3--:R-:W-:Y:S02]  /*2eb20*/  LEA R96, P2, R111.reuse, R248, 0x2 ;  /* 0x000000f86f607211 */ /* 0x048fe400078410ff */
[----:B------:R-:W-:Y:S02]  /*2eb30*/  LEA.HI.X.SX32 R101, R110, R0, 0x2, P6 ;  /* 0x000000006e657211 */ /* 0x000fe400030f16ff */
[C---:B----4-:R-:W-:Y:S02]  /*2eb40*/  LEA R98, P1, R112.reuse, R248, 0x2 ;  /* 0x000000f870627211 */ /* 0x050fe400078210ff */
[-C--:B------:R-:W-:Y:S01]  /*2eb50*/  LEA.HI.X.SX32 R97, R111, R0.reuse, 0x2, P2 ;  /* 0x000000006f617211 */ /* 0x080fe200010f16ff */
[----:B------:R2:W-:Y:S01]  /*2eb60*/  STL.64 [R1+0xe8], R100 ;  /* 0x0000e86401007387 */ /* 0x0005e20000100a00 */
[----:B------:R-:W-:-:S03]  /*2eb70*/  LEA.HI.X.SX32 R99, R112, R0, 0x2, P1 ;  /* 0x0000000070637211 */ /* 0x000fc600008f16ff */
[----:B------:R3:W-:Y:S04]  /*2eb80*/  STL.64 [R1+0xe0], R96 ;  /* 0x0000e06001007387 */ /* 0x0007e80000100a00 */
[----:B------:R4:W-:Y:S01]  /*2eb90*/  STL.64 [R1+0xd8], R98 ;  /* 0x0000d86201007387 */ /* 0x0009e20000100a00 */
[CC--:B--2---:R-:W-:Y:S02]  /*2eba0*/  LEA R100, P6, R113.reuse, R248.reuse, 0x2 ;  /* 0x000000f871647211 */ /* 0x0c4fe400078c10ff */
[----:B---3--:R-:W-:Y:S02]  /*2ebb0*/  LEA R96, P2, R114, R248, 0x2 ;  /* 0x000000f872607211 */ /* 0x008fe400078410ff */
[----:B------:R-:W-:Y:S02]  /*2ebc0*/  LEA.HI.X.SX32 R101, R113, R0, 0x2, P6 ;  /* 0x0000000071657211 */ /* 0x000fe400030f16ff */
[----:B----4-:R-:W-:-:S02]  /*2ebd0*/  LEA R98, P1, R115, R248, 0x2 ;  /* 0x000000f873627211 */ /* 0x010fc400078210ff */
        /* <DEDUP_REMOVED lines=28> */
[----:B------:R-:W-:Y:S01]  /*2eda0*/  IMAD R171, R171, c[0x0][0x190], RZ ;  /* 0x00006400abab7a24 */ /* 0x000fe200078e02ff */
[----:B------:R-:W-:Y:S01]  /*2edb0*/  LEA.HI.X.SX32 R99, R124, R0, 0x2, P1 ;  /* 0x000000007c637211 */ /* 0x000fe200008f16ff */
[----:B------:R2:W-:Y:S04]  /*2edc0*/  STL.64 [R1+0x88], R100 ;  /* 0x0000886401007387 */ /* 0x0005e80000100a00 */
[----:B------:R3:W-:Y:S01]  /*2edd0*/  STL.64 [R1+0x80], R96 ;  /* 0x0000806001007387 */ /* 0x0007e20000100a00 */
[----:B------:R-:W-:-:S03]  /*2ede0*/  IMAD R172, R172, c[0x0][0x190], RZ ;  /* 0x00006400acac7a24 */ /* 0x000fc600078e02ff */
[----:B------:R4:W-:Y:S01]  /*2edf0*/  STL.64 [R1+0x78], R98 ;  /* 0x0000786201007387 */ /* 0x0009e20000100a00 */
[CC--:B--2---:R-:W-:Y:S02]  /*2ee00*/  LEA R100, P6, R169.reuse, R248.reuse, 0x2 ;  /* 0x000000f8a9647211 */ /* 0x0c4fe400078c10ff */
[C---:B---3--:R-:W-:Y:S02]  /*2ee10*/  LEA R96, P2, R170.reuse, R248, 0x2 ;  /* 0x000000f8aa607211 */ /* 0x048fe400078410ff */
[----:B------:R-:W-:Y:S02]  /*2ee20*/  LEA.HI.X.SX32 R101, R169, R0, 0x2, P6 ;  /* 0x00000000a9657211 */ /* 0x000fe400030f16ff */
[----:B----4-:R-:W-:Y:S01]  /*2ee30*/  LEA R98, P1, R171, R248, 0x2 ;  /* 0x000000f8ab627211 */ /* 0x010fe200078210ff */
[----:B------:R-:W-:Y:S01]  /*2ee40*/  IMAD R173, R173, c[0x0][0x190], RZ ;  /* 0x00006400adad7a24 */ /* 0x000fe200078e02ff */
        /* <DEDUP_REMOVED lines=34> */
[C---:B----4-:R-:W-:Y:S02]  /*2f070*/  LEA R98, P1, R180.reuse, R248, 0x2 ;  /* 0x000000f8b4627211 */ /* 0x050fe400078210ff */
[-C--:B------:R-:W-:Y:S01]  /*2f080*/  LEA.HI.X.SX32 R97, R179, R0.reuse, 0x2, P2 ;  /* 0x00000000b3617211 */ /* 0x080fe200010f16ff */
[----:B------:R-:W-:Y:S01]  /*2f090*/  IMAD R181, R181, c[0x0][0x190], RZ ;  /* 0x00006400b5b57a24 */ /* 0x000fe200078e02ff */
[----:B------:R-:W-:Y:S01]  /*2f0a0*/  LEA.HI.X.SX32 R99, R180, R0, 0x2, P1 ;  /* 0x00000000b4637211 */ /* 0x000fe200008f16ff */
[----:B------:R-:W-:Y:S01]  /*2f0b0*/  IMAD R126, R126, c[0x0][0x190], RZ ;  /* 0x000064007e7e7a24 */ /* 0x000fe200078e02ff */
[----:B------:R2:W-:Y:S04]  /*2f0c0*/  STL.64 [R1+0x28], R100 ;  /* 0x0000286401007387 */ /* 0x0005e80000100a00 */
[----:B------:R3:W-:Y:S01]  /*2f0d0*/  STL.64 [R1+0x20], R96 ;  /* 0x0000206001007387 */ /* 0x0007e20000100a00 */
[----:B------:R-:W-:-:S03]  /*2f0e0*/  IMAD R127, R127, c[0x0][0x190], RZ ;  /* 0x000064007f7f7a24 */ /* 0x000fc600078e02ff */
[----:B------:R4:W-:Y:S01]  /*2f0f0*/  STL.64 [R1+0x18], R98 ;  /* 0x0000186201007387 */ /* 0x0009e20000100a00 */
[----:B------:R-:W-:Y:S01]  /*2f100*/  IMAD R128, R128, c[0x0][0x190], RZ ;  /* 0x0000640080807a24 */ /* 0x000fe200078e02ff */
[-C--:B--2---:R-:W-:Y:S02]  /*2f110*/  LEA R100, P6, R181, R248.reuse, 0x2 ;  /* 0x000000f8b5647211 */ /* 0x084fe400078c10ff */
[CC--:B---3--:R-:W-:Y:S02]  /*2f120*/  LEA R96, P2, R125.reuse, R248.reuse, 0x2 ;  /* 0x000000f87d607211 */ /* 0x0c8fe400078410ff */
[C---:B----4-:R-:W-:Y:S02]  /*2f130*/  LEA R98, P1, R126.reuse, R248, 0x2 ;  /* 0x000000f87e627211 */ /* 0x050fe400078210ff */
[-C--:B------:R-:W-:Y:S02]  /*2f140*/  LEA.HI.X.SX32 R97, R125, R0.reuse, 0x2, P2 ;  /* 0x000000007d617211 */ /* 0x080fe400010f16ff */
[-C--:B------:R-:W-:Y:S01]  /*2f150*/  LEA.HI.X.SX32 R101, R181, R0.reuse, 0x2, P6 ;  /* 0x00000000b5657211 */ /* 0x080fe200030f16ff */
[----:B------:R-:W-:Y:S01]  /*2f160*/  IMAD R129, R129, c[0x0][0x190], RZ ;  /* 0x0000640081817a24 */ /* 0x000fe200078e02ff */
[----:B------:R-:W-:Y:S01]  /*2f170*/  LEA.HI.X.SX32 R99, R126, R0, 0x2, P1 ;  /* 0x000000007e637211 */ /* 0x000fe200008f16ff */
[----:B------:R-:W-:Y:S01]  /*2f180*/  IMAD R130, R130, c[0x0][0x190], RZ ;  /* 0x0000640082827a24 */ /* 0x000fe200078e02ff */
[----:B------:R-:W-:Y:S01]  /*2f190*/  LEA R250, P6, R127, R248, 0x2 ;  /* 0x000000f87ffa7211 */ /* 0x000fe200078c10ff */
[----:B------:R2:W-:Y:S01]  /*2f1a0*/  STL.64 [R1+0x8], R96 ;  /* 0x0000086001007387 */ /* 0x0005e20000100a00 */
[----:B------:R-:W-:-:S03]  /*2f1b0*/  IMAD R131, R131, c[0x0][0x190], RZ ;  /* 0x0000640083837a24 */ /* 0x000fc600078e02ff */
[----:B------:R3:W-:Y:S01]  /*2f1c0*/  STL.64 [R1+0x10], R100 ;  /* 0x0000106401007387 */ /* 0x0007e20000100a00 */
[----:B------:R-:W-:Y:S01]  /*2f1d0*/  IMAD R132, R132, c[0x0][0x190], RZ ;  /* 0x0000640084847a24 */ /* 0x000fe200078e02ff */
[----:B------:R-:W-:Y:S02]  /*2f1e0*/  LEA.HI.X.SX32 R251, R127, R0, 0x2, P6 ;  /* 0x000000007ffb7211 */ /* 0x000fe400030f16ff */
[----:B------:R4:W-:Y:S01]  /*2f1f0*/  STL.64 [R1], R98 ;  /* 0x0000006201007387 */ /* 0x0009e20000100a00 */
[-C--:B--2---:R-:W-:Y:S01]  /*2f200*/  LEA R96, P2, R128, R248.reuse, 0x2 ;  /* 0x000000f880607211 */ /* 0x084fe200078410ff */
[----:B------:R-:W-:Y:S02]  /*2f210*/  IMAD R133, R133, c[0x0][0x190], RZ ;  /* 0x0000640085857a24 */ /* 0x000fe400078e02ff */
[----:B------:R-:W-:Y:S01]  /*2f220*/  IMAD R134, R134, c[0x0][0x190], RZ ;  /* 0x0000640086867a24 */ /* 0x000fe200078e02ff */
[----:B---3--:R-:W-:Y:S02]  /*2f230*/  LEA R100, P6, R130, R248, 0x2 ;  /* 0x000000f882647211 */ /* 0x008fe400078c10ff */
[----:B------:R-:W-:-:S02]  /*2f240*/  LEA.HI.X.SX32 R97, R128, R0, 0x2, P2 ;  /* 0x0000000080617211 */ /* 0x000fc400010f16ff */
[-C--:B----4-:R-:W-:Y:S02]  /*2f250*/  LEA R98, P1, R129, R248.reuse, 0x2 ;  /* 0x000000f881627211 */ /* 0x090fe400078210ff */
[----:B------:R-:W-:Y:S01]  /*2f260*/  LEA R102, P2, R131, R248, 0x2 ;  /* 0x000000f883667211 */ /* 0x000fe200078410ff */
[----:B------:R-:W-:Y:S01]  /*2f270*/  IMAD R135, R135, c[0x0][0x190], RZ ;  /* 0x0000640087877a24 */ /* 0x000fe200078e02ff */
[----:B------:R-:W-:Y:S01]  /*2f280*/  LEA.HI.X.SX32 R99, R129, R0, 0x2, P1 ;  /* 0x0000000081637211 */ /* 0x000fe200008f16ff */
[----:B------:R-:W-:Y:S01]  /*2f290*/  IMAD R136, R136, c[0x0][0x190], RZ ;  /* 0x0000640088887a24 */ /* 0x000fe200078e02ff */
[----:B------:R-:W-:Y:S02]  /*2f2a0*/  LEA R104, P1, R132, R248, 0x2 ;  /* 0x000000f884687211 */ /* 0x000fe400078210ff */
[----:B------:R-:W-:Y:S01]  /*2f2b0*/  LEA.HI.X.SX32 R101, R130, R0, 0x2, P6 ;  /* 0x0000000082657211 */ /* 0x000fe200030f16ff */
[----:B------:R-:W-:Y:S01]  /*2f2c0*/  IMAD R137, R137, c[0x0][0x190], RZ ;  /* 0x0000640089897a24 */ /* 0x000fe200078e02ff */
[----:B------:R-:W-:-:S02]  /*2f2d0*/  LEA R106, P6, R133, R248, 0x2 ;  /* 0x000000f8856a7211 */ /* 0x000fc400078c10ff */
[----:B------:R-:W-:Y:S02]  /*2f2e0*/  LEA.HI.X.SX32 R103, R131, R0, 0x2, P2 ;  /* 0x0000000083677211 */ /* 0x000fe400010f16ff */
        /* <DEDUP_REMOVED lines=154> */
[----:B------:R-:W-:Y:S01]  /*2fc90*/  IMAD.MOV.U32 R246, RZ, RZ, R90 ;  /* 0x000000fffff67224 */ /* 0x000fe200078e005a */
[----:B------:R-:W-:Y:S01]  /*2fca0*/  LEA.HI.X.SX32 R207, R225, R0, 0x2, P1 ;  /* 0x00000000e1cf7211 */ /* 0x000fe200008f16ff */
[----:B------:R-:W-:Y:S01]  /*2fcb0*/  IMAD R232, R232, c[0x0][0x190], RZ ;  /* 0x00006400e8e87a24 */ /* 0x000fe200078e02ff */
[----:B------:R-:W-:Y:S02]  /*2fcc0*/  LEA R212, P1, R228, R248, 0x2 ;  /* 0x000000f8e4d47211 */ /* 0x000fe400078210ff */
[----:B------:R-:W-:Y:S01]  /*2fcd0*/  LEA.HI.X.SX32 R209, R226, R0, 0x2, P6 ;  /* 0x00000000e2d17211 */ /* 0x000fe200030f16ff */
[----:B------:R-:W-:Y:S01]  /*2fce0*/  IMAD.MOV.U32 R244, RZ, RZ, R91 ;  /* 0x000000fffff47224 */ /* 0x000fe200078e005b */
        /* <DEDUP_REMOVED lines=11> */
[----:B------:R-:W-:Y:S02]  /*2fda0*/  LEA R90, P2, R244, R248, 0x2 ;  /* 0x000000f8f45a7211 */ /* 0x000fe400078410ff */
[----:B------:R-:W-:Y:S01]  /*2fdb0*/  LEA.HI.X.SX32 R219, R246, R0, 0x2, P1 ;  /* 0x00000000f6db7211 */ /* 0x000fe200008f16ff */
[----:B------:R-:W-:Y:S01]  /*2fdc0*/  IMAD R238, R238, c[0x0][0x190], RZ ;  /* 0x00006400eeee7a24 */ /* 0x000fe200078e02ff */
[----:B------:R-:W-:Y:S02]  /*2fdd0*/  LEA R222, P1, R234, R248, 0x2 ;  /* 0x000000f8eade7211 */ /* 0x000fe400078210ff */
[----:B------:R-:W-:Y:S02]  /*2fde0*/  LEA.HI.X.SX32 R221, R232, R0, 0x2, P6 ;  /* 0x00000000e8dd7211 */ /* 0x000fe400030f16ff */
[----:B------:R-:W-:-:S02]  /*2fdf0*/  LEA R224, P6, R235, R248, 0x2 ;  /* 0x000000f8ebe07211 */ /* 0x000fc400078c10ff */
[----:B------:R-:W-:Y:S02]  /*2fe00*/  LEA.HI.X.SX32 R91, R244, R0, 0x2, P2 ;  /* 0x00000000f45b7211 */ /* 0x000fe400010f16ff */
[----:B------:R-:W-:Y:S01]  /*2fe10*/  LEA R226, P2, R236, R248, 0x2 ;  /* 0x000000f8ece27211 */ /* 0x000fe200078410ff */
[----:B------:R-:W-:Y:S01]  /*2fe20*/  IMAD R240, R240, c[0x0][0x190], RZ ;  /* 0x00006400f0f07a24 */ /* 0x000fe200078e02ff */
[----:B------:R-:W-:Y:S02]  /*2fe30*/  LEA.HI.X.SX32 R223, R234, R0, 0x2, P1 ;  /* 0x00000000eadf7211 */ /* 0x000fe400008f16ff */
[----:B------:R-:W-:Y:S02]  /*2fe40*/  LEA R228, P1, R231, R248, 0x2 ;  /* 0x000000f8e7e47211 */ /* 0x000fe400078210ff */
[----:B------:R-:W-:Y:S01]  /*2fe50*/  LEA.HI.X.SX32 R225, R235, R0, 0x2, P6 ;  /* 0x00000000ebe17211 */ /* 0x000fe200030f16ff */
[----:B------:R-:W-:Y:S01]  /*2fe60*/  IMAD R242, R242, c[0x0][0x190], RZ ;  /* 0x00006400f2f27a24 */ /* 0x000fe200078e02ff */
[----:B------:R-:W-:-:S02]  /*2fe70*/  LEA R230, P6, R238, R248, 0x2 ;  /* 0x000000f8eee67211 */ /* 0x000fc400078c10ff */
[----:B------:R-:W-:Y:S02]  /*2fe80*/  LEA.HI.X.SX32 R227, R236, R0, 0x2, P2 ;  /* 0x00000000ece37211 */ /* 0x000fe400010f16ff */
[----:B------:R-:W-:Y:S01]  /*2fe90*/  LEA R232, P2, R233, R248, 0x2 ;  /* 0x000000f8e9e87211 */ /* 0x000fe200078410ff */
[----:B------:R2:W-:Y:S01]  /*2fea0*/  STL.64 [R1+0xc98], R90 ;  /* 0x000c985a01007387 */ /* 0x0005e20000100a00 */
[----:B------:R-:W-:Y:S02]  /*2feb0*/  LEA.HI.X.SX32 R229, R231, R0, 0x2, P1 ;  /* 0x00000000e7e57211 */ /* 0x000fe400008f16ff */
[----:B------:R-:W-:Y:S02]  /*2fec0*/  LEA R234, P1, R240, R248, 0x2 ;  /* 0x000000f8f0ea7211 */ /* 0x000fe400078210ff */
[-C--:B------:R-:W-:Y:S02]  /*2fed0*/  LEA.HI.X.SX32 R231, R238, R0.reuse, 0x2, P6 ;  /* 0x00000000eee77211 */ /* 0x080fe400030f16ff */
[----:B------:R-:W-:-:S02]  /*2fee0*/  LEA.HI.X.SX32 R233, R233, R0, 0x2, P2 ;  /* 0x00000000e9e97211 */ /* 0x000fc400010f16ff */
[-C--:B------:R-:W-:Y:S02]  /*2fef0*/  LEA R236, P2, R242, R248.reuse, 0x2 ;  /* 0x000000f8f2ec7211 */ /* 0x080fe400078410ff */
[----:B--2---:R-:W-:Y:S02]  /*2ff00*/  LEA R90, P6, R237, R248, 0x2 ;  /* 0x000000f8ed5a7211 */ /* 0x004fe400078c10ff */
[----:B------:R-:W-:Y:S01]  /*2ff10*/  LEA.HI.X.SX32 R235, R240, R0, 0x2, P1 ;  /* 0x00000000f0eb7211 */ /* 0x000fe200008f16ff */
[----:B------:R-:W-:Y:S01]  /*2ff20*/  IMAD R247, R247, c[0x0][0x190], RZ ;  /* 0x00006400f7f77a24 */ /* 0x000fe200078e02ff */
[----:B------:R-:W-:Y:S01]  /*2ff30*/  LEA R238, P1, R239, R248, 0x2 ;  /* 0x000000f8efee7211 */ /* 0x000fe200078210ff */
[----:B------:R-:W-:Y:S01]  /*2ff40*/  IMAD.MOV.U32 R252, RZ, RZ, c[0x0][0x180] ;  /* 0x00006000fffc7624 */ /* 0x000fe200078e00ff */
[----:B------:R-:W-:Y:S02]  /*2ff50*/  LEA.HI.X.SX32 R91, R237, R0, 0x2, P6 ;  /* 0x00000000ed5b7211 */ /* 0x000fe400030f16ff */
[----:B------:R-:W-:-:S02]  /*2ff60*/  LEA R240, P6, R241, R248, 0x2 ;  /* 0x000000f8f1f07211 */ /* 0x000fc400078c10ff */
[----:B------:R-:W-:Y:S02]  /*2ff70*/  LEA.HI.X.SX32 R237, R242, R0, 0x2, P2 ;  /* 0x00000000f2ed7211 */ /* 0x000fe400010f16ff */
[----:B------:R-:W-:Y:S02]  /*2ff80*/  LEA R242, P2, R243, R248, 0x2 ;  /* 0x000000f8f3f27211 */ /* 0x000fe400078410ff */
[----:B------:R-:W-:Y:S02]  /*2ff90*/  LEA.HI.X.SX32 R239, R239, R0, 0x2, P1 ;  /* 0x00000000efef7211 */ /* 0x000fe400008f16ff */
[----:B------:R-:W-:Y:S02]  /*2ffa0*/  LEA R244, P1, R245, R248, 0x2 ;  /* 0x000000f8f5f47211 */ /* 0x000fe400078210ff */
[----:B------:R-:W-:Y:S02]  /*2ffb0*/  LEA.HI.X.SX32 R241, R241, R0, 0x2, P6 ;  /* 0x00000000f1f17211 */ /* 0x000fe400030f16ff */
[----:B------:R-:W-:-:S02]  /*2ffc0*/  LEA R246, P6, R247, R248, 0x2 ;  /* 0x000000f8f7f67211 */ /* 0x000fc400078c10ff */
[----:B------:R-:W-:Y:S02]  /*2ffd0*/  LEA.HI.X.SX32 R243, R243, R0, 0x2, P2 ;  /* 0x00000000f3f37211 */ /* 0x000fe400010f16ff */
[----:B------:R-:W-:Y:S02]  /*2ffe0*/  IADD3 R249, R252, -0x91, RZ ;  /* 0xffffff6ffcf97810 */ /* 0x000fe40007ffe0ff */
[C---:B------:R-:W-:Y:S01]  /*2fff0*/  LEA R248, P2, R92.reuse, R248, 0x2 ;  /* 0x000000f85cf87211 */ /* 0x040fe200078410ff */
[----:B------:R2:W-:Y:S01]  /*30000*/  STL.64 [R1+0xc90], R90 ;  /* 0x000c905a01007387 */ /* 0x0005e20000100a00 */
[-C--:B------:R-:W-:Y:S02]  /*30010*/  LEA.HI.X.SX32 R245, R245, R0.reuse, 0x2, P1 ;  /* 0x00000000f5f57211 */ /* 0x080fe400008f16ff */
[----:B------:R-:W-:Y:S02]  /*30020*/  ISETP.GE.U32.AND P1, PT, R249, 0x7ffffef0, PT ;  /* 0x7ffffef0f900780c */ /* 0x000fe40003f26070 */
[----:B------:R-:W-:-:S02]  /*30030*/  LEA.HI.X.SX32 R249, R92, R0, 0x2, P2 ;  /* 0x000000005cf97211 */ /* 0x000fc400010f16ff */
[----:B------:R-:W-:Y:S01]  /*30040*/  ISETP.NE.U32.AND P2, PT, R93, RZ, PT ;  /* 0x000000ff5d00720c */ /* 0x000fe20003f45070 */
[----:B--2---:R1:W5:Y:S04]  /*30050*/  LDL.LU.64 R90, [R1+0x29b8] ;  /* 0x0029b800015a7983 */ /* 0x0043680000300a00 */
[----:B------:R1:W5:Y:S04]  /*30060*/  LDL.LU R92, [R1+0x29b4] ;  /* 0x0029b400015c7983 */ /* 0x0003680000300800 */
[----:B------:R1:W5:Y:S01]  /*30070*/  LDL.LU R93, [R1+0x29b0] ;  /* 0x0029b000015d7983 */ /* 0x0003620000300800 */
[----:B------:R-:W-:-:S02]  /*30080*/  IADD3 R252, R252, -0x95, RZ ;  /* 0xffffff6bfcfc7810 */ /* 0x000fc40007ffe0ff */
[----:B------:R-:W-:Y:S02]  /*30090*/  LEA.HI.X.SX32 R247, R247, R0, 0x2, P6 ;  /* 0x00000000f7f77211 */ /* 0x000fe400030f16ff */
[----:B------:R-:W-:Y:S01]  /*300a0*/  ISETP.GE.U32.AND P6, PT, R252, 0x7ffffeec, PT ;  /* 0x7ffffeecfc00780c */ /* 0x000fe20003fc6070 */
[----:B------:R-:W-:Y:S02]  /*300b0*/  IMAD.MOV.U32 R252, RZ, RZ, c[0x0][0x180] ;  /* 0x00006000fffc7624 */ /* 0x000fe400078e00ff */
[----:B------:R-:W-:-:S03]  /*300c0*/  IMAD.MOV.U32 R0, RZ, RZ, c[0x0][0x188] ;  /* 0x00006200ff007624 */ /* 0x000fc600078e00ff */
[----:B------:R-:W-:Y:S01]  /*300d0*/  IADD3 R252, R252, -0x99, RZ ;  /* 0xffffff67fcfc7810 */ /* 0x000fe20007ffe0ff */
[----:B------:R-:W-:-:S05]  /*300e0*/  IMAD.SHL.U32 R0, R0, 0x80, RZ ;  /* 0x0000008000007824 */ /* 0x000fca00078e00ff */
[----:B-1----:R-:W1:Y:S02]  /*300f0*/  S2R R252, SR_TID.X ;  /* 0x0000000000fc7919 */ /* 0x002e640000002100 */
[----:B-1----:R-:W-:-:S05]  /*30100*/  LOP3.LUT R252, R252, 0x7f, RZ, 0xc0, !PT ;  /* 0x0000007ffcfc7812 */ /* 0x002fca00078ec0ff */
[----:B------:R-:W-:-:S05]  /*30110*/  IMAD.SHL.U32 R0, R252, 0x4, RZ ;  /* 0x00000004fc007824 */ /* 0x000fca00078e00ff */
[C---:B------:R-:W-:Y:S02]  /*30120*/  LOP3.LUT R252, R0.reuse, 0x10, RZ, 0x3c, !PT ;  /* 0x0000001000fc7812 */ /* 0x040fe400078e3cff */
[C---:B------:R-:W-:Y:S02]  /*30130*/  LOP3.LUT R252, R0.reuse, 0x30, RZ, 0x3c, !PT ;  /* 0x0000003000fc7812 */ /* 0x040fe400078e3cff */
[C---:B------:R-:W-:Y:S01]  /*30140*/  LOP3.LUT R252, R0.reuse, 0x50, RZ, 0x3c, !PT ;  /* 0x0000005000fc7812 */ /* 0x040fe200078e3cff */
[----:B------:R-:W-:Y:S01]  /*30150*/  IMAD.MOV.U32 R252, RZ, RZ, c[0x0][0x180] ;  /* 0x00006000fffc7624 */ /* 0x000fe200078e00ff */
[----:B------:R-:W-:Y:S01]  /*30160*/  LOP3.LUT R0, R0, 0x70, RZ, 0x3c, !PT ;  /* 0x0000007000007812 */ /* 0x000fe200078e3cff */
[----:B------:R-:W-:-:S03]  /*30170*/  IMAD.MOV.U32 R0, RZ, RZ, c[0x0][0x188] ;  /* 0x00006200ff007624 */ /* 0x000fc600078e00ff */
[----:B------:R-:W-:Y:S01]  /*30180*/  IADD3 R252, R252, -0x99, RZ ;  /* 0xffffff67fcfc7810 */ /* 0x000fe20007ffe0ff */
[----:B------:R-:W-:Y:S02]  /*30190*/  IMAD.SHL.U32 R0, R0, 0x80, RZ ;  /* 0x0000008000007824 */ /* 0x000fe400078e00ff */
[----:B-----5:R1:W-:Y:S04]  /*301a0*/  STL.64 [R1+0x2f40], R76 ;  /* 0x002f404c01007387 */ /* 0x0203e80000100a00 */
[----:B------:R2:W-:Y:S04]  /*301b0*/  STL.64 [R1+0x2f38], R72 ;  /* 0x002f384801007387 */ /* 0x0005e80000100a00 */
[----:B------:R-:W0:Y:S04]  /*301c0*/  LDGDEPBAR ;  /* 0x00000000000079af */ /* 0x000e280000000000 */
[----:B-1----:R-:W1:Y:S04]  /*301d0*/  S2R R76, SR_TID.X ;  /* 0x00000000004c7919 */ /* 0x002e680000002100 */
[----:B--2---:R-:W2:Y:S04]  /*301e0*/  LDL.64 R72, [R1+0x30] ;  /* 0x0000300001487983 */ /* 0x004ea80000100a00 */
[----:B------:R3:W-:Y:S04]  /*301f0*/  STL.64 [R1+0x2f30], R70 ;  /* 0x002f304601007387 */ /* 0x0007e80000100a00 */
[----:B---3--:R-:W3:Y:S01]  /*30200*/  LDL.64 R70, [R1+0x70] ;  /* 0x0000700001467983 */ /* 0x008ee20000100a00 */
[----:B-1----:R-:W-:-:S03]  /*30210*/  LOP3.LUT R77, R76, 0x7f, RZ, 0xc0, !PT ;  /* 0x0000007f4c4d7812 */ /* 0x002fc600078ec0ff */
[----:B------:R1:W-:Y:S04]  /*30220*/  STL.64 [R1+0x2f28], R68 ;  /* 0x002f284401007387 */ /* 0x0003e80000100a00 */
[----:B-1----:R-:W4:Y:S04]  /*30230*/  LDL.64 R68, [R1+0xb0] ;  /* 0x0000b00001447983 */ /* 0x002f280000100a00 */
[----:B------:R1:W-:Y:S04]  /*30240*/  STL.64 [R1+0x2f20], R66 ;  /* 0x002f204201007387 */ /* 0x0003e80000100a00 */
[----:B------:R1:W-:Y:S02]  /*30250*/  STL.64 [R1+0x2f18], R74 ;  /* 0x002f184a01007387 */ /* 0x0003e40000100a00 */
[----:B-1----:R-:W-:-:S02]  /*30260*/  IMAD.SHL.U32 R67, R77, 0x4, RZ ;  /* 0x000000044d437824 */ /* 0x002fc400078e00ff */
[----:B------:R-:W2:Y:S04]  /*30270*/  LDL.64 R74, [R1+0xf0] ;  /* 0x0000f000014a7983 */ /* 0x000ea80000100a00 */
[----:B------:R1:W-:Y:S04]  /*30280*/  LDGSTS.E [R67], [R64.64], P2 ;  /* 0x0000000040437fae */ /* 0x0003e80009121848 */
[----:B------:R1:W-:Y:S04]  /*30290*/  LDGSTS.E [R67+0x1000], [R2.64], P2 ;  /* 0x0100000002437fae */ /* 0x0003e80009121848 */
[----:B------:R1:W-:Y:S04]  /*302a0*/  STL.64 [R1+0x2f10], R2 ;  /* 0x002f100201007387 */ /* 0x0003e80000100a00 */
[----:B------:R1:W-:Y:S04]  /*302b0*/  LDGSTS.E [R67+0x2000], [R4.64], P2 ;  /* 0x0200000004437fae */ /* 0x0003e80009121848 */
[----:B------:R1:W-:Y:S04]  /*302c0*/  LDGSTS.E [R67+0x3000], [R6.64], P2 ;  /* 0x0300000006437fae */ /* 0x0003e80009121848 */
[----:B-1----:R-:W2:Y:S04]  /*302d0*/  LDL.64 R2, [R1+0x130] ;  /* 0x0001300001027983 */ /* 0x002ea80000100a00 */
        /* <DEDUP_REMOVED lines=53> */
[----:B-1----:R-:W2:Y:S04]  /*30630*/  LDL.64 R30, [R1+0x4b0] ;  /* 0x0004b000011e7983 */ /* 0x002ea80000100a00 */
[----:B------:R3:W-:Y:S04]  /*30640*/  STL.64 [R1+0x2da8], R32 ;  /* 0x002da82001007387 */ /* 0x0007e80000100a00 */
[----:B---3--:R-:W3:Y:S04]  /*30650*/  LDL.64 R32, [R1+0x4f0] ;  /* 0x0004f00001207983 */ /* 0x008ee80000100a00 */
[----:B------:R1:W-:Y:S04]  /*30660*/  STL.64 [R1+0x2d90], R34 ;  /* 0x002d902201007387 */ /* 0x0003e80000100a00 */
[----:B-1----:R-:W2:Y:S04]  /*30670*/  LDL.64 R34, [R1+0x530] ;  /* 0x0005300001227983 */ /* 0x002ea80000100a00 */
[----:B------:R1:W-:Y:S04]  /*30680*/  STL.64 [R1+0x2d78], R36 ;  /* 0x002d782401007387 */ /* 0x0003e80000100a00 */
[----:B-1----:R-:W2:Y:S04]  /*30690*/  LDL.64 R36, [R1+0x5e8] ;  /* 0x0005e80001247983 */ /* 0x002ea80000100a00 */
[----:B------:R-:W-:Y:S04]  /*306a0*/  STL.64 [R1+0x2d60], R38 ;  /* 0x002d602601007387 */ /* 0x000fe80000100a00 */
        /* <DEDUP_REMOVED lines=12> */
[----:B--2---:R1:W-:Y:S04]  /*30770*/  LDGSTS.E [R67+0x1e000], [R36.64], P2 ;  /* 0x1e00000024437fae */ /* 0x0043e80009121848 */
[----:B------:R3:W-:Y:S04]  /*30780*/  LDGSTS.E [R67+0x1f000], [R60.64], P2 ;  /* 0x1f0000003c437fae */ /* 0x0007e80009121848 */
[----:B------:R1:W-:Y:S04]  /*30790*/  LDGSTS.E [R67+0x20000], [R62.64], P2 ;  /* 0x200000003e437fae */ /* 0x0003e80009121848 */
[----:B------:R1:W-:Y:S04]  /*307a0*/  LDGSTS.E [R67+0x21000], [R34.64], P2 ;  /* 0x2100000022437fae */ /* 0x0003e80009121848 */
[----:B---3--:R3:W-:Y:S04]  /*307b0*/  LDGSTS.E [R67+0x22000], [R32.64], P2 ;  /* 0x2200000020437fae */ /* 0x0087e80009121848 */
[----:B------:R1:W-:Y:S04]  /*307c0*/  LDGSTS.E [R67+0x23000], [R30.64], P2 ;  /* 0x230000001e437fae */ /* 0x0003e80009121848 */
        /* <DEDUP_REMOVED lines=9> */
[----:B-1----:R-:W2:Y:S04]  /*30860*/  LDL.64 R36, [R1+0xc80] ;  /* 0x000c800001247983 */ /* 0x002ea80000100a00 */
[----:B------:R1:W-:Y:S04]  /*30870*/  LDGSTS.E [R67+0x2d000], [R10.64], P2 ;  /* 0x2d0000000a437fae */ /* 0x0003e80009121848 */
[----:B------:R-:W2:Y:S04]  /*30880*/  LDL.64 R34, [R1+0xc48] ;  /* 0x000c480001227983 */ /* 0x000ea80000100a00 */
[----:B------:R1:W-:Y:S04]  /*30890*/  LDGSTS.E [R67+0x2e000], [R8.64], P2 ;  /* 0x2e00000008437fae */ /* 0x0003e80009121848 */
[----:B---3--:R-:W3:Y:S04]  /*308a0*/  LDL.64 R32, [R1+0xc10] ;  /* 0x000c100001207983 */ /* 0x008ee80000100a00 */
[----:B------:R1:W-:Y:S04]  /*308b0*/  LDGSTS.E [R67+0x2f000], [R6.64], P2 ;  /* 0x2f00000006437fae */ /* 0x0003e80009121848 */
[----:B------:R-:W3:Y:S04]  /*308c0*/  LDL.64 R30, [R1+0xbd8] ;  /* 0x000bd800011e7983 */ /* 0x000ee80000100a00 */
[----:B------:R1:W-:Y:S04]  /*308d0*/  LDGSTS.E [R67+0x30000], [R4.64], P2 ;  /* 0x3000000004437fae */ /* 0x0003e80009121848 */
[----:B------:R-:W3:Y:S04]  /*308e0*/  LDL.64 R28, [R1+0xba0] ;  /* 0x000ba000011c7983 */ /* 0x000ee80000100a00 */
[----:B------:R1:W-:Y:S04]  /*308f0*/  LDGSTS.E [R67+0x31000], [R2.64], P2 ;  /* 0x3100000002437fae */ /* 0x0003e80009121848 */
[----:B------:R-:W3:Y:S04]  /*30900*/  LDL.64 R26, [R1+0xb68] ;  /* 0x000b6800011a7983 */ /* 0x000ee80000100a00 */
[----:B------:R4:W-:Y:S04]  /*30910*/  LDGSTS.E [R67+0x32000], [R74.64], P2 ;  /* 0x320000004a437fae */ /* 0x0009e80009121848 */
[----:B-1----:R-:W3:Y:S04]  /*30920*/  LDL.64 R2, [R1+0xb30] ;  /* 0x000b300001027983 */ /* 0x002ee80000100a00 */
[----:B----4-:R1:W-:Y:S04]  /*30930*/  LDGSTS.E [R67+0x33000], [R68.64], P2 ;  /* 0x3300000044437fae */ /* 0x0103e80009121848 */
[----:B------:R-:W4:Y:S04]  /*30940*/  LDL.64 R74, [R1+0xaf8] ;  /* 0x000af800014a7983 */ /* 0x000f280000100a00 */
[----:B------:R1:W-:Y:S04]  /*30950*/  LDGSTS.E [R67+0x34000], [R70.64], P2 ;  /* 0x3400000046437fae */ /* 0x0003e80009121848 */
[----:B-1----:R-:W4:Y:S04]  /*30960*/  LDL.64 R68, [R1+0xac0] ;  /* 0x000ac00001447983 */ /* 0x002f280000100a00 */
[----:B------:R1:W-:Y:S04]  /*30970*/  LDGSTS.E [R67+0x35000], [R72.64], P2 ;  /* 0x3500000048437fae */ /* 0x0003e80009121848 */
[----:B------:R-:W4:Y:S04]  /*30980*/  LDL.64 R70, [R1+0xa88] ;  /* 0x000a880001467983 */ /* 0x000f280000100a00 */
[----:B------:R2:W-:Y:S04]  /*30990*/  LDGSTS.E [R67+0x36000], [R96.64], P2 ;  /* 0x3600000060437fae */ /* 0x0005e80009121848 */
[----:B-1----:R-:W1:Y:S04]  /*309a0*/  S2R R73, SR_TID.X ;  /* 0x0000000000497919 */ /* 0x002e680000002100 */
[----:B------:R1:W-:Y:S04]  /*309b0*/  LDGSTS.E [R67+0x37000], [R112.64], P2 ;  /* 0x3700000070437fae */ /* 0x0003e80009121848 */
[----:B------:R1:W-:Y:S04]  /*309c0*/  LDGSTS.E [R67+0x38000], [R128.64], P2 ;  /* 0x3800000080437fae */ /* 0x0003e80009121848 */
[----:B------:R1:W-:Y:S04]  /*309d0*/  LDGSTS.E [R67+0x39000], [R144.64], P2 ;  /* 0x3900000090437fae */ /* 0x0003e80009121848 */
[----:B------:R-:W4:Y:S04]  /*309e0*/  LDL.64 R24, [R1+0xa50] ;  /* 0x000a500001187983 */ /* 0x000f280000100a00 */
[----:B------:R-:W4:Y:S01]  /*309f0*/  LDL.64 R22, [R1+0xa10] ;  /* 0x000a100001167983 */ /* 0x000f220000100a00 */
[----:B-1----:R-:W-:-:S03]  /*30a00*/  LOP3.LUT R73, R73, 0x7f, RZ, 0xc0, !PT ;  /* 0x0000007f49497812 */ /* 0x002fc600078ec0ff */
[----:B------:R-:W4:Y:S02]  /*30a10*/  LDL.64 R20, [R1+0x9d8] ;  /* 0x0009d80001147983 */ /* 0x000f240000100a00 */
[----:B------:R-:W-:Y:S02]  /*30a20*/  IMAD.SHL.U32 R73, R73, 0x4, RZ ;  /* 0x0000000449497824 */ /* 0x000fe400078e00ff */
[----:B------:R-:W4:Y:S04]  /*30a30*/  LDL.64 R18, [R1+0x9a0] ;  /* 0x0009a00001127983 */ /* 0x000f280000100a00 */
[----:B------:R-:W4:Y:S01]  /*30a40*/  LDL.64 R16, [R1+0x968] ;  /* 0x0009680001107983 */ /* 0x000f220000100a00 */
[----:B------:R-:W-:-:S03]  /*30a50*/  LOP3.LUT R72, R73, 0x10, RZ, 0x3c, !PT ;  /* 0x0000001049487812 */ /* 0x000fc600078e3cff */
[----:B------:R-:W4:Y:S04]  /*30a60*/  LDL.64 R14, [R1+0x930] ;  /* 0x00093000010e7983 */ /* 0x000f280000100a00 */
[----:B------:R-:W4:Y:S04]  /*30a70*/  LDL.64 R12, [R1+0x8f8] ;  /* 0x0008f800010c7983 */ /* 0x000f280000100a00 */
[----:B------:R-:W4:Y:S04]  /*30a80*/  LDL.64 R10, [R1+0x8c0] ;  /* 0x0008c000010a7983 */ /* 0x000f280000100a00 */
[----:B------:R-:W4:Y:S04]  /*30a90*/  LDL.64 R8, [R1+0x888] ;  /* 0x0008880001087983 */ /* 0x000f280000100a00 */
[----:B------:R-:W4:Y:S04]  /*30aa0*/  LDL.64 R6, [R1+0x850] ;  /* 0x0008500001067983 */ /* 0x000f280000100a00 */
[----:B------:R-:W4:Y:S04]  /*30ab0*/  LDL.64 R4, [R1+0x818] ;  /* 0x0008180001047983 */ /* 0x000f280000100a00 */
[----:B------:R1:W-:Y:S04]  /*30ac0*/  LDGSTS.E [R67+0x3a000], [R160.64], P2 ;  /* 0x3a000000a0437fae */ /* 0x0003e80009121848 */
[----:B------:R-:W-:Y:S04]  /*30ad0*/  STL.64 [R1+0x2a40], R96 ;  /* 0x002a406001007387 */ /* 0x000fe80000100a00 */
[----:B------:R1:W-:Y:S04]  /*30ae0*/  LDGSTS.E [R67+0x3b000], [R176.64], P2 ;  /* 0x3b000000b0437fae */ /* 0x0003e80009121848 */
[----:B------:R1:W-:Y:S04]  /*30af0*/  STL.64 [R1+0x2a48], R112 ;  /* 0x002a487001007387 */ /* 0x0003e80000100a00 */
[----:B------:R2:W-:Y:S04]  /*30b00*/  LDGSTS.E [R67+0x3c000], [R192.64], P2 ;  /* 0x3c000000c0437fae */ /* 0x0005e80009121848 */
[----:B------:R2:W-:Y:S04]  /*30b10*/  LDGSTS.E [R67+0x3d000], [R208.64], P2 ;  /* 0x3d000000d0437fae */ /* 0x0005e80009121848 */
[----:B-1----:R-:W4:Y:S04]  /*30b20*/  LDL.LU.64 R112, [R1+0x2e8] ;  /* 0x0002e80001707983 */ /* 0x002f280000300a00 */
[----:B------:R-:W-:Y:S04]  /*30b30*/  STL.64 [R1+0x2a50], R128 ;  /* 0x002a508001007387 */ /* 0x000fe80000100a00 */
[----:B------:R1:W-:Y:S04]  /*30b40*/  LDGSTS.E [R67+0x3e000], [R222.64], P2 ;  /* 0x3e000000de437fae */ /* 0x0003e80009121848 */
[----:B------:R-:W-:Y:S04]  /*30b50*/  STL.64 [R1+0x2a58], R144 ;  /* 0x002a589001007387 */ /* 0x000fe80000100a00 */
[----:B------:R1:W-:Y:S04]  /*30b60*/  LDGSTS.E [R67+0x3f000], [R236.64], P2 ;  /* 0x3f000000ec437fae */ /* 0x0003e80009121848 */
[----:B------:R-:W-:Y:S04]  /*30b70*/  STL.64 [R1+0x2a60], R160 ;  /* 0x002a60a001007387 */ /* 0x000fe80000100a00 */
[----:B------:R-:W-:Y:S04]  /*30b80*/  STL.64 [R1+0x2a68], R176 ;  /* 0x002a68b001007387 */ /* 0x000fe80000100a00 */
[----:B------:R-:W-:Y:S04]  /*30b90*/  STL.64 [R1+0x2a70], R192 ;  /* 0x002a70c001007387 */ /* 0x000fe80000100a00 */
[----:B------:R-:W-:Y:S04]  /*30ba0*/  STL.64 [R1+0x2a78], R208 ;  /* 0x002a78d001007387 */ /* 0x000fe80000100a00 */
[----:B------:R1:W-:Y:S04]  /*30bb0*/  STL.64 [R1+0x2a80], R222 ;  /* 0x002a80de01007387 */ /* 0x0003e80000100a00 */
[----:B-1----:R-:W4:Y:S04]  /*30bc0*/  LDL.LU.64 R222, [R1+0x328] ;  /* 0x0003280001de7983 */ /* 0x002f280000300a00 */
[----:B------:R-:W-:Y:S04]  /*30bd0*/  STL.64 [R1+0x2a88], R236 ;  /* 0x002a88ec01007387 */ /* 0x000fe80000100a00 */
[----:B------:R-:W4:Y:S04]  /*30be0*/  LDL.64 R48, [R1+0x700] ;  /* 0x0007000001307983 */ /* 0x000f280000100a00 */
[----:B------:R-:W4:Y:S04]  /*30bf0*/  LDL.64 R46, [R1+0x6c8] ;  /* 0x0006c800012e7983 */ /* 0x000f280000100a00 */
[----:B------:R-:W4:Y:S04]  /*30c00*/  LDL.64 R44, [R1+0x690] ;  /* 0x00069000012c7983 */ /* 0x000f280000100a00 */
[----:B------:R-:W4:Y:S04]  /*30c10*/  LDL.64 R42, [R1+0x658] ;  /* 0x00065800012a7983 */ /* 0x000f280000100a00 */
[----:B------:R-:W4:Y:S04]  /*30c20*/  LDL.64 R40, [R1+0x620] ;  /* 0x0006200001287983 */ /* 0x000f280000100a00 */
[----:B------:R-:W4:Y:S04]  /*30c30*/  LDL.64 R38, [R1+0x5e0] ;  /* 0x0005e00001267983 */ /* 0x000f280000100a00 */
[----:B--2---:R1:W-:Y:S04]  /*30c40*/  LDGSTS.E [R72+0x200], [R36.64], P2 ;  /* 0x0020000024487fae */ /* 0x0043e80009121848 */
[----:B------:R2:W-:Y:S04]  /*30c50*/  LDGSTS.E [R72+0x1200], [R34.64], P2 ;  /* 0x0120000022487fae */ /* 0x0005e80009121848 */
[----:B-1----:R-:W4:Y:S04]  /*30c60*/  LDL.64 R36, [R1+0x5a8] ;  /* 0x0005a80001247983 */ /* 0x002f280000100a00 */
[----:B---3--:R1:W-:Y:S04]  /*30c70*/  LDGSTS.E [R72+0x2200], [R32.64], P2 ;  /* 0x0220000020487fae */ /* 0x0083e80009121848 */
[----:B--2---:R-:W2:Y:S04]  /*30c80*/  LDL.64 R34, [R1+0x570] ;  /* 0x0005700001227983 */ /* 0x004ea80000100a00 */
[----:B------:R3:W-:Y:S04]  /*30c90*/  LDGSTS.E [R72+0x3200], [R30.64], P2 ;  /* 0x032000001e487fae */ /* 0x0007e80009121848 */
[----:B-1----:R-:W2:Y:S04]  /*30ca0*/  LDL.64 R32, [R1+0x528] ;  /* 0x0005280001207983 */ /* 0x002ea80000100a00 */
[----:B------:R1:W-:Y:S04]  /*30cb0*/  LDGSTS.E [R72+0x4200], [R28.64], P2 ;  /* 0x042000001c487fae */ /* 0x0003e80009121848 */
[----:B---3--:R-:W3:Y:S04]  /*30cc0*/  LDL.64 R30, [R1+0x4e8] ;  /* 0x0004e800011e7983 */ /* 0x008ee80000100a00 */
[----:B------:R4:W-:Y:S04]  /*30cd0*/  LDGSTS.E [R72+0x5200], [R26.64], P2 ;  /* 0x052000001a487fae */ /* 0x0009e80009121848 */
[----:B-1----:R-:W2:Y:S04]  /*30ce0*/  LDL.64 R28, [R1+0x4a8] ;  /* 0x0004a800011c7983 */ /* 0x002ea80000100a00 */
[----:B------:R1:W-:Y:S04]  /*30cf0*/  LDGSTS.E [R72+0x6200], [R2.64], P2 ;  /* 0x0620000002487fae */ /* 0x0003e80009121848 */
[----:B----4-:R-:W4:Y:S04]  /*30d00*/  LDL.64 R26, [R1+0x468] ;  /* 0x00046800011a7983 */ /* 0x010f280000100a00 */
[----:B------:R1:W-:Y:S04]  /*30d10*/  LDGSTS.E [R72+0x7200], [R74.64], P2 ;  /* 0x072000004a487fae */ /* 0x0003e80009121848 */
[----:B-1----:R-:W2:Y:S04]  /*30d20*/  LDL.64 R2, [R1+0x7e0] ;  /* 0x0007e00001027983 */ /* 0x002ea80000100a00 */
[----:B------:R1:W-:Y:S04]  /*30d30*/  LDGSTS.E [R72+0x8200], [R68.64], P2 ;  /* 0x0820000044487fae */ /* 0x0003e80009121848 */
[----:B------:R-:W3:Y:S04]  /*30d40*/  LDL.64 R74, [R1+0x7a8] ;  /* 0x0007a800014a7983 */ /* 0x000ee80000100a00 */
[----:B------:R1:W-:Y:S04]  /*30d50*/  LDGSTS.E [R72+0x9200], [R70.64], P2 ;  /* 0x0920000046487fae */ /* 0x0003e80009121848 */
[----:B-1----:R-:W4:Y:S04]  /*30d60*/  LDL.64 R68, [R1+0x770] ;  /* 0x0007700001447983 */ /* 0x002f280000100a00 */
[----:B------:R-:W4:Y:S04]  /*30d70*/  LDL.64 R70, [R1+0x738] ;  /* 0x0007380001467983 */ /* 0x000f280000100a00 */
[----:B------:R1:W-:Y:S04]  /*30d80*/  LDGSTS.E [R72+0xa200], [R24.64], P2 ;  /* 0x0a20000018487fae */ /* 0x0003e80009121848 */
[----:B------:R1:W-:Y:S04]  /*30d90*/  LDGSTS.E [R72+0xb200], [R22.64], P2 ;  /* 0x0b20000016487fae */ /* 0x0003e80009121848 */
[----:B------:R1:W-:Y:S04]  /*30da0*/  LDGSTS.E [R72+0xc200], [R20.64], P2 ;  /* 0x0c20000014487fae */ /* 0x0003e80009121848 */
[----:B-1----:R-:W4:Y:S04]  /*30db0*/  LDL.64 R24, [R1+0x428] ;  /* 0x0004280001187983 */ /* 0x002f280000100a00 */
[----:B------:R-:W4:Y:S04]  /*30dc0*/  LDL.64 R22, [R1+0x3e8] ;  /* 0x0003e80001167983 */ /* 0x000f280000100a00 */
[----:B------:R1:W-:Y:S04]  /*30dd0*/  LDGSTS.E [R72+0xd200], [R18.64], P2 ;  /* 0x0d20000012487fae */ /* 0x0003e80009121848 */
[----:B------:R-:W4:Y:S04]  /*30de0*/  LDL.64 R20, [R1+0x3a8] ;  /* 0x0003a80001147983 */ /* 0x000f280000100a00 */
[----:B------:R1:W-:Y:S04]  /*30df0*/  LDGSTS.E [R72+0xe200], [R16.64], P2 ;  /* 0x0e20000010487fae */ /* 0x0003e80009121848 */
[----:B-1----:R-:W4:Y:S04]  /*30e00*/  LDL.64 R18, [R1+0x368] ;  /* 0x0003680001127983 */ /* 0x002f280000100a00 */
        /* <DEDUP_REMOVED lines=12> */
[----:B------:R-:W4:Y:S04]  /*30ed0*/  LDL.64 R4, [R1+0x128] ;  /* 0x0001280001047983 */ /* 0x000f280000100a00 */
[----:B--2---:R1:W-:Y:S04]  /*30ee0*/  LDGSTS.E [R72+0x15200], [R2.64], P2 ;  /* 0x1520000002487fae */ /* 0x0043e80009121848 */
[----:B---3--:R2:W-:Y:S04]  /*30ef0*/  LDGSTS.E [R72+0x16200], [R74.64], P2 ;  /* 0x162000004a487fae */ /* 0x0085e80009121848 */
[----:B-1----:R-:W3:Y:S04]  /*30f00*/  LDL.64 R2, [R1+0xe8] ;  /* 0x0000e80001027983 */ /* 0x002ee80000100a00 */
[----:B----4-:R1:W-:Y:S04]  /*30f10*/  LDGSTS.E [R72+0x17200], [R68.64], P2 ;  /* 0x1720000044487fae */ /* 0x0103e80009121848 */
[----:B--2---:R-:W2:Y:S04]  /*30f20*/  LDL.64 R74, [R1+0xa8] ;  /* 0x0000a800014a7983 */ /* 0x004ea80000100a00 */
[----:B------:R4:W-:Y:S04]  /*30f30*/  LDGSTS.E [R72+0x18200], [R70.64], P2 ;  /* 0x1820000046487fae */ /* 0x0009e80009121848 */
[----:B-1----:R-:W2:Y:S04]  /*30f40*/  LDL.64 R68, [R1+0x68] ;  /* 0x0000680001447983 */ /* 0x002ea80000100a00 */
[----:B------:R1:W-:Y:S04]  /*30f50*/  LDGSTS.E [R72+0x19200], [R48.64], P2 ;  /* 0x1920000030487fae */ /* 0x0003e80009121848 */
[----:B----4-:R-:W2:Y:S04]  /*30f60*/  LDL.64 R70, [R1+0x28] ;  /* 0x0000280001467983 */ /* 0x010ea80000100a00 */
        /* <DEDUP_REMOVED lines=19> */
[----:B------:R-:W-:Y:S04]  /*310a0*/  STL.64 [R1+0x2a90], R222 ;  /* 0x002a90de01007387 */ /* 0x000fe80000100a00 */
[----:B------:R1:W-:Y:S04]  /*310b0*/  LDGSTS.E [R72+0x2d200], [R12.64], P2 ;  /* 0x2d2000000c487fae */ /* 0x0003e80009121848 */
[----:B------:R-:W-:Y:S04]  /*310c0*/  STL.64 [R1+0x2a98], R112 ;  /* 0x002a987001007387 */ /* 0x000fe80000100a00 */
[----:B------:R1:W-:Y:S04]  /*310d0*/  LDGSTS.E [R72+0x2e200], [R10.64], P2 ;  /* 0x2e2000000a487fae */ /* 0x0003e80009121848 */
[----:B------:R1:W-:Y:S04]  /*310e0*/  LDGSTS.E [R72+0x2f200], [R8.64], P2 ;  /* 0x2f20000008487fae */ /* 0x0003e80009121848 */
[----:B------:R1:W-:Y:S04]  /*310f0*/  LDGSTS.E [R72+0x30200], [R6.64], P2 ;  /* 0x3020000006487fae */ /* 0x0003e80009121848 */
[----:B-1----:R-:W4:Y:S04]  /*31100*/  LDL.64 R10, [R1+0xc78] ;  /* 0x000c7800010a7983 */ /* 0x002f280000100a00 */
[----:B------:R-:W4:Y:S04]  /*31110*/  LDL.64 R8, [R1+0xc40] ;  /* 0x000c400001087983 */ /* 0x000f280000100a00 */
[----:B------:R1:W-:Y:S04]  /*31120*/  LDGSTS.E [R72+0x31200], [R4.64], P2 ;  /* 0x3120000004487fae */ /* 0x0003e80009121848 */
[----:B------:R-:W4:Y:S04]  /*31130*/  LDL.64 R6, [R1+0xc08] ;  /* 0x000c080001067983 */ /* 0x000f280000100a00 */
[----:B-1----:R-:W4:Y:S04]  /*31140*/  LDL.64 R4, [R1+0xbd0] ;  /* 0x000bd00001047983 */ /* 0x002f280000100a00 */
[----:B---3--:R1:W-:Y:S04]  /*31150*/  LDGSTS.E [R72+0x32200], [R2.64], P2 ;  /* 0x3220000002487fae */ /* 0x0083e80009121848 */
[----:B--2---:R2:W-:Y:S04]  /*31160*/  LDGSTS.E [R72+0x33200], [R74.64], P2 ;  /* 0x332000004a487fae */ /* 0x0045e80009121848 */
[----:B-1----:R-:W3:Y:S04]  /*31170*/  LDL.64 R2, [R1+0xb98] ;  /* 0x000b980001027983 */ /* 0x002ee80000100a00 */
[----:B------:R1:W-:Y:S04]  /*31180*/  LDGSTS.E [R72+0x34200], [R68.64], P2 ;  /* 0x3420000044487fae */ /* 0x0003e80009121848 */
[----:B--2---:R-:W2:Y:S04]  /*31190*/  LDL.64 R74, [R1+0xb60] ;  /* 0x000b6000014a7983 */ /* 0x004ea80000100a00 */
[----:B------:R1:W-:Y:S04]  /*311a0*/  LDGSTS.E [R72+0x35200], [R70.64], P2 ;  /* 0x3520000046487fae */ /* 0x0003e80009121848 */
[----:B-1----:R-:W2:Y:S04]  /*311b0*/  LDL.64 R68, [R1+0xb28] ;  /* 0x000b280001447983 */ /* 0x002ea80000100a00 */
[----:B------:R-:W1:Y:S04]  /*311c0*/  S2R R73, SR_TID.X ;  /* 0x0000000000497919 */ /* 0x000e680000002100 */
[----:B------:R-:W2:Y:S04]  /*311d0*/  LDL.64 R70, [R1+0xaf0] ;  /* 0x000af00001467983 */ /* 0x000ea80000100a00 */
[----:B------:R-:W-:Y:S04]  /*311e0*/  STL.64 [R1+0x2aa0], R98 ;  /* 0x002aa06201007387 */ /* 0x000fe80000100a00 */
[----:B------:R-:W-:Y:S04]  /*311f0*/  STL.64 [R1+0x2aa8], R114 ;  /* 0x002aa87201007387 */ /* 0x000fe80000100a00 */
[----:B------:R-:W-:Y:S04]  /*31200*/  STL.64 [R1+0x2ab0], R130 ;  /* 0x002ab08201007387 */ /* 0x000fe80000100a00 */
[----:B------:R-:W-:Y:S04]  /*31210*/  STL.64 [R1+0x2ab8], R146 ;  /* 0x002ab89201007387 */ /* 0x000fe80000100a00 */
[----:B------:R-:W-:Y:S01]  /*31220*/  STL.64 [R1+0x2ac0], R162 ;  /* 0x002ac0a201007387 */ /* 0x000fe20000100a00 */
[----:B-1----:R-:W-:-:S03]  /*31230*/  LOP3.LUT R73, R73, 0x7f, RZ, 0xc0, !PT ;  /* 0x0000007f49497812 */ /* 0x002fc600078ec0ff */
[----:B------:R-:W-:Y:S04]  /*31240*/  STL.64 [R1+0x2ac8], R178 ;  /* 0x002ac8b201007387 */ /* 0x000fe80000100a00 */
[----:B------:R-:W-:Y:S04]  /*31250*/  STL.64 [R1+0x2ad0], R194 ;  /* 0x002ad0c201007387 */ /* 0x000fe80000100a00 */
[----:B------:R-:W-:Y:S04]  /*31260*/  STL.64 [R1+0x2ad8], R210 ;  /* 0x002ad8d201007387 */ /* 0x000fe80000100a00 */
[----:B------:R1:W-:Y:S04]  /*31270*/  LDGSTS.E [R72+0x36200], [R98.64], P2 ;  /* 0x3620000062487fae */ /* 0x0003e80009121848 */
[----:B------:R1:W-:Y:S04]  /*31280*/  STL.64 [R1+0x2ae0], R224 ;  /* 0x002ae0e001007387 */ /* 0x0003e80000100a00 */
[----:B------:R1:W-:Y:S04]  /*31290*/  LDGSTS.E [R72+0x37200], [R114.64], P2 ;  /* 0x3720000072487fae */ /* 0x0003e80009121848 */
[----:B------:R-:W2:Y:S01]  /*312a0*/  LDL.64 R32, [R1+0xab8] ;  /* 0x000ab80001207983 */ /* 0x000ea20000100a00 */
[----:B------:R-:W-:-:S03]  /*312b0*/  IMAD.SHL.U32 R73, R73, 0x4, RZ ;  /* 0x0000000449497824 */ /* 0x000fc600078e00ff */
[----:B------:R1:W-:Y:S04]  /*312c0*/  LDGSTS.E [R72+0x38200], [R130.64], P2 ;  /* 0x3820000082487fae */ /* 0x0003e80009121848 */
[----:B------:R-:W2:Y:S04]  /*312d0*/  LDL.64 R30, [R1+0xa80] ;  /* 0x000a8000011e7983 */ /* 0x000ea80000100a00 */
        /* <DEDUP_REMOVED lines=14> */
[----:B------:R-:W2:Y:S04]  /*313c0*/  LDL.64 R14, [R1+0x8b8] ;  /* 0x0008b800010e7983 */ /* 0x000ea80000100a00 */
[----:B------:R-:W2:Y:S01]  /*313d0*/  LDL.64 R12, [R1+0x880] ;  /* 0x00088000010c7983 */ /* 0x000ea20000100a00 */
[----:B-1----:R-:W-:-:S03]  /*313e0*/  LOP3.LUT R72, R73, 0x20, RZ, 0x3c, !PT ;  /* 0x0000002049487812 */ /* 0x002fc600078e3cff */
[----:B------:R-:W-:Y:S04]  /*313f0*/  STL.64 [R1+0x2ae8], R238 ;  /* 0x002ae8ee01007387 */ /* 0x000fe80000100a00 */
[----:B------:R-:W2:Y:S04]  /*31400*/  LDL.LU.64 R224, [R1+0x3a0] ;  /* 0x0003a00001e07983 */ /* 0x000ea80000300a00 */
[----:B------:R-:W2:Y:S04]  /*31410*/  LDL.LU.64 R130, [R1+0x360] ;  /* 0x0003600001827983 */ /* 0x000ea80000300a00 */
[----:B------:R-:W2:Y:S04]  /*31420*/  LDL.LU.64 R208, [R1+0x320] ;  /* 0x0003200001d07983 */ /* 0x000ea80000300a00 */
[----:B------:R-:W2:Y:S04]  /*31430*/  LDL.LU.64 R96, [R1+0x2e0] ;  /* 0x0002e00001607983 */ /* 0x000ea80000300a00 */
[----:B----4-:R1:W-:Y:S04]  /*31440*/  LDGSTS.E [R72+0x400], [R10.64], P2 ;  /* 0x004000000a487fae */ /* 0x0103e80009121848 */
[----:B------:R4:W-:Y:S04]  /*31450*/  LDGSTS.E [R72+0x1400], [R8.64], P2 ;  /* 0x0140000008487fae */ /* 0x0009e80009121848 */
[----:B------:R4:W-:Y:S04]  /*31460*/  LDGSTS.E [R72+0x2400], [R6.64], P2 ;  /* 0x0240000006487fae */ /* 0x0009e80009121848 */
[----:B-1----:R-:W2:Y:S04]  /*31470*/  LDL.64 R10, [R1+0x848] ;  /* 0x00084800010a7983 */ /* 0x002ea80000100a00 */
[----:B----4-:R-:W4:Y:S04]  /*31480*/  LDL.64 R8, [R1+0x810] ;  /* 0x0008100001087983 */ /* 0x010f280000100a00 */
[----:B------:R1:W-:Y:S04]  /*31490*/  LDGSTS.E [R72+0x3400], [R4.64], P2 ;  /* 0x0340000004487fae */ /* 0x0003e80009121848 */
[----:B------:R-:W4:Y:S04]  /*314a0*/  LDL.64 R6, [R1+0x7d8] ;  /* 0x0007d80001067983 */ /* 0x000f280000100a00 */
[----:B------:R-:W4:Y:S04]  /*314b0*/  LDL.64 R40, [R1+0x688] ;  /* 0x0006880001287983 */ /* 0x000f280000100a00 */
[----:B-1----:R-:W4:Y:S04]  /*314c0*/  LDL.64 R4, [R1+0x7a0] ;  /* 0x0007a00001047983 */ /* 0x002f280000100a00 */
[----:B------:R-:W4:Y:S04]  /*314d0*/  LDL.64 R38, [R1+0x650] ;  /* 0x0006500001267983 */ /* 0x000f280000100a00 */
[----:B------:R-:W4:Y:S04]  /*314e0*/  LDL.64 R36, [R1+0x618] ;  /* 0x0006180001247983 */ /* 0x000f280000100a00 */
[----:B------:R-:W4:Y:S04]  /*314f0*/  LDL.64 R34, [R1+0x5d8] ;  /* 0x0005d80001227983 */ /* 0x000f280000100a00 */
[----:B---3--:R1:W-:Y:S04]  /*31500*/  LDGSTS.E [R72+0x4400], [R2.64], P2 ;  /* 0x0440000002487fae */ /* 0x0083e80009121848 */
[----:B--2---:R2:W-:Y:S04]  /*31510*/  LDGSTS.E [R72+0x5400], [R74.64], P2 ;  /* 0x054000004a487fae */ /* 0x0045e80009121848 */
[----:B-1----:R-:W3:Y:S04]  /*31520*/  LDL.64 R2, [R1+0x768] ;  /* 0x0007680001027983 */ /* 0x002ee80000100a00 */
[----:B------:R1:W-:Y:S04]  /*31530*/  LDGSTS.E [R72+0x6400], [R68.64], P2 ;  /* 0x0640000044487fae */ /* 0x0003e80009121848 */
[----:B--2---:R-:W2:Y:S04]  /*31540*/  LDL.64 R74, [R1+0x730] ;  /* 0x00073000014a7983 */ /* 0x004ea80000100a00 */
[----:B------:R1:W-:Y:S04]  /*31550*/  LDGSTS.E [R72+0x7400], [R70.64], P2 ;  /* 0x0740000046487fae */ /* 0x0003e80009121848 */
[----:B-1----:R-:W2:Y:S04]  /*31560*/  LDL.64 R68, [R1+0x6f8] ;  /* 0x0006f80001447983 */ /* 0x002ea80000100a00 */
[----:B------:R-:W2:Y:S04]  /*31570*/  LDL.64 R70, [R1+0x6c0] ;  /* 0x0006c00001467983 */ /* 0x000ea80000100a00 */
[----:B------:R1:W-:Y:S04]  /*31580*/  LDGSTS.E [R72+0x8400], [R32.64], P2 ;  /* 0x0840000020487fae */ /* 0x0003e80009121848 */
[----:B------:R1:W-:Y:S04]  /*31590*/  LDGSTS.E [R72+0x9400], [R30.64], P2 ;  /* 0x094000001e487fae */ /* 0x0003e80009121848 */
[----:B-1----:R-:W2:Y:S04]  /*315a0*/  LDL.64 R32, [R1+0x5a0] ;  /* 0x0005a00001207983 */ /* 0x002ea80000100a00 */
[----:B------:R1:W-:Y:S04]  /*315b0*/  LDGSTS.E [R72+0xa400], [R28.64], P2 ;  /* 0x0a4000001c487fae */ /* 0x0003e80009121848 */
[----:B------:R-:W2:Y:S04]  /*315c0*/  LDL.64 R30, [R1+0x568] ;  /* 0x00056800011e7983 */ /* 0x000ea80000100a00 */
        /* <DEDUP_REMOVED lines=16> */
[----:B-1----:R-:W2:Y:S04]  /*316d0*/  LDL.64 R12, [R1+0x220] ;  /* 0x00022000010c7983 */ /* 0x002ea80000100a00 */
[----:B------:R1:W-:Y:S04]  /*316e0*/  LDGSTS.E [R72+0x13400], [R10.64], P2 ;  /* 0x134000000a487fae */ /* 0x0003e80009121848 */
[----:B----4-:R4:W-:Y:S04]  /*316f0*/  LDGSTS.E [R72+0x14400], [R8.64], P2 ;  /* 0x1440000008487fae */ /* 0x0109e80009121848 */
[----:B-1----:R-:W2:Y:S04]  /*31700*/  LDL.64 R10, [R1+0x1e0] ;  /* 0x0001e000010a7983 */ /* 0x002ea80000100a00 */
[----:B------:R1:W-:Y:S04]  /*31710*/  LDGSTS.E [R72+0x15400], [R6.64], P2 ;  /* 0x1540000006487fae */ /* 0x0003e80009121848 */
[----:B----4-:R-:W4:Y:S04]  /*31720*/  LDL.64 R8, [R1+0x1a0] ;  /* 0x0001a00001087983 */ /* 0x010f280000100a00 */
[----:B------:R1:W-:Y:S04]  /*31730*/  LDGSTS.E [R72+0x16400], [R4.64], P2 ;  /* 0x1640000004487fae */ /* 0x0003e80009121848 */
[----:B-1----:R-:W4:Y:S04]  /*31740*/  LDL.64 R6, [R1+0x160] ;  /* 0x0001600001067983 */ /* 0x002f280000100a00 */
[----:B------:R-:W4:Y:S04]  /*31750*/  LDL.64 R4, [R1+0x120] ;  /* 0x0001200001047983 */ /* 0x000f280000100a00 */
[----:B---3--:R1:W-:Y:S04]  /*31760*/  LDGSTS.E [R72+0x17400], [R2.64], P2 ;  /* 0x1740000002487fae */ /* 0x0083e80009121848 */
[----:B--2---:R2:W-:Y:S04]  /*31770*/  LDGSTS.E [R72+0x18400], [R74.64], P2 ;  /* 0x184000004a487fae */ /* 0x0045e80009121848 */
[----:B-1----:R-:W3:Y:S04]  /*31780*/  LDL.64 R2, [R1+0xe0] ;  /* 0x0000e00001027983 */ /* 0x002ee80000100a00 */
[----:B------:R1:W-:Y:S04]  /*31790*/  LDGSTS.E [R72+0x19400], [R68.64], P2 ;  /* 0x1940000044487fae */ /* 0x0003e80009121848 */
[----:B--2---:R-:W3:Y:S04]  /*317a0*/  LDL.64 R74, [R1+0xa0] ;  /* 0x0000a000014a7983 */ /* 0x004ee80000100a00 */
[----:B------:R1:W-:Y:S04]  /*317b0*/  LDGSTS.E [R72+0x1a400], [R70.64], P2 ;  /* 0x1a40000046487fae */ /* 0x0003e80009121848 */
[----:B-1----:R-:W3:Y:S04]  /*317c0*/  LDL.64 R68, [R1+0x60] ;  /* 0x0000600001447983 */ /* 0x002ee80000100a00 */
[----:B------:R1:W-:Y:S04]  /*317d0*/  LDGSTS.E [R72+0x1b400], [R40.64], P2 ;  /* 0x1b40000028487fae */ /* 0x0003e80009121848 */
[----:B------:R-:W3:Y:S04]  /*317e0*/  LDL.64 R70, [R1+0x20] ;  /* 0x0000200001467983 */ /* 0x000ee80000100a00 */
[----:B------:R1:W-:Y:S04]  /*317f0*/  LDGSTS.E [R72+0x1c400], [R38.64], P2 ;  /* 0x1c40000026487fae */ /* 0x0003e80009121848 */
[----:B------:R1:W-:Y:S04]  /*31800*/  LDGSTS.E [R72+0x1d400], [R36.64], P2 ;  /* 0x1d40000024487fae */ /* 0x0003e80009121848 */
[----:B------:R1:W-:Y:S04]  /*31810*/  LDGSTS.E [R72+0x1e400], [R34.64], P2 ;  /* 0x1e40000022487fae */ /* 0x0003e80009121848 */
[----:B------:R-:W-:Y:S04]  /*31820*/  STL.64 [R1+0x2b00], R224 ;  /* 0x002b00e001007387 */ /* 0x000fe80000100a00 */
[----:B------:R-:W-:Y:S04]  /*31830*/  STL.64 [R1+0x2af0], R130 ;  /* 0x002af08201007387 */ /* 0x000fe80000100a00 */
        /* <DEDUP_REMOVED lines=16> */
[----:B------:R3:W-:Y:S04]  /*31940*/  STL.64 [R1+0x2b08], R96 ;  /* 0x002b086001007387 */ /* 0x0007e80000100a00 */
[----:B-1----:R-:W2:Y:S04]  /*31950*/  LDL.64 R36, [R1+0xc70] ;  /* 0x000c700001247983 */ /* 0x002ea80000100a00 */
[----:B------:R-:W2:Y:S04]  /*31960*/  LDL.64 R34, [R1+0xc38] ;  /* 0x000c380001227983 */ /* 0x000ea80000100a00 */
[----:B------:R-:W2:Y:S04]  /*31970*/  LDL.64 R32, [R1+0xc00] ;  /* 0x000c000001207983 */ /* 0x000ea80000100a00 */
[----:B------:R1:W-:Y:S04]  /*31980*/  LDGSTS.E [R72+0x2e400], [R10.64], P2 ;  /* 0x2e4000000a487fae */ /* 0x0003e80009121848 */
[----:B------:R-:W2:Y:S04]  /*31990*/  LDL.64 R30, [R1+0xbc8] ;  /* 0x000bc800011e7983 */ /* 0x000ea80000100a00 */
[----:B----4-:R4:W-:Y:S04]  /*319a0*/  LDGSTS.E [R72+0x2f400], [R8.64], P2 ;  /* 0x2f40000008487fae */ /* 0x0109e80009121848 */
[----:B------:R-:W2:Y:S04]  /*319b0*/  LDL.64 R28, [R1+0xb90] ;  /* 0x000b9000011c7983 */ /* 0x000ea80000100a00 */
[----:B------:R1:W-:Y:S04]  /*319c0*/  LDGSTS.E [R72+0x30400], [R6.64], P2 ;  /* 0x3040000006487fae */ /* 0x0003e80009121848 */
[----:B------:R-:W2:Y:S04]  /*319d0*/  LDL.64 R26, [R1+0xae8] ;  /* 0x000ae800011a7983 */ /* 0x000ea80000100a00 */
[----:B------:R1:W-:Y:S04]  /*319e0*/  LDGSTS.E [R72+0x31400], [R4.64], P2 ;  /* 0x3140000004487fae */ /* 0x0003e80009121848 */
[----:B------:R-:W2:Y:S04]  /*319f0*/  LDL.64 R24, [R1+0xab0] ;  /* 0x000ab00001187983 */ /* 0x000ea80000100a00 */
[----:B------:R-:W2:Y:S04]  /*31a00*/  LDL.64 R22, [R1+0xa78] ;  /* 0x000a780001167983 */ /* 0x000ea80000100a00 */
[----:B------:R-:W2:Y:S04]  /*31a10*/  LDL.64 R20, [R1+0xa40] ;  /* 0x000a400001147983 */ /* 0x000ea80000100a00 */
[----:B------:R-:W2:Y:S04]  /*31a20*/  LDL.64 R18, [R1+0xa00] ;  /* 0x000a000001127983 */ /* 0x000ea80000100a00 */
[----:B------:R-:W2:Y:S04]  /*31a30*/  LDL.64 R16, [R1+0x9c8] ;  /* 0x0009c80001107983 */ /* 0x000ea80000100a00 */
[----:B------:R-:W2:Y:S04]  /*31a40*/  LDL.64 R14, [R1+0x990] ;  /* 0x00099000010e7983 */ /* 0x000ea80000100a00 */
[----:B------:R-:W2:Y:S04]  /*31a50*/  LDL.64 R12, [R1+0x958] ;  /* 0x00095800010c7983 */ /* 0x000ea80000100a00 */
[----:B-1----:R-:W2:Y:S04]  /*31a60*/  LDL.64 R10, [R1+0x920] ;  /* 0x00092000010a7983 */ /* 0x002ea80000100a00 */
[----:B----4-:R-:W4:Y:S04]  /*31a70*/  LDL.64 R8, [R1+0x8e8] ;  /* 0x0008e80001087983 */ /* 0x010f280000100a00 */
[----:B------:R-:W4:Y:S04]  /*31a80*/  LDL.64 R6, [R1+0x8b0] ;  /* 0x0008b00001067983 */ /* 0x000f280000100a00 */
[----:B------:R-:W4:Y:S04]  /*31a90*/  LDL.64 R4, [R1+0x878] ;  /* 0x0008780001047983 */ /* 0x000f280000100a00 */
[----:B---3--:R1:W-:Y:S04]  /*31aa0*/  LDGSTS.E [R72+0x32400], [R2.64], P2 ;  /* 0x3240000002487fae */ /* 0x0083e80009121848 */
[----:B------:R3:W-:Y:S04]  /*31ab0*/  LDGSTS.E [R72+0x33400], [R74.64], P2 ;  /* 0x334000004a487fae */ /* 0x0007e80009121848 */
[----:B-1----:R-:W4:Y:S04]  /*31ac0*/  LDL.64 R2, [R1+0x840] ;  /* 0x0008400001027983 */ /* 0x002f280000100a00 */
[----:B------:R1:W-:Y:S04]  /*31ad0*/  LDGSTS.E [R72+0x34400], [R68.64], P2 ;  /* 0x3440000044487fae */ /* 0x0003e80009121848 */
[----:B---3--:R-:W3:Y:S04]  /*31ae0*/  LDL.64 R74, [R1+0x7d0] ;  /* 0x0007d000014a7983 */ /* 0x008ee80000100a00 */
[----:B------:R1:W-:Y:S04]  /*31af0*/  LDGSTS.E [R72+0x35400], [R70.64], P2 ;  /* 0x3540000046487fae */ /* 0x0003e80009121848 */
[----:B-1----:R-:W3:Y:S04]  /*31b00*/  LDL.64 R68, [R1+0xb58] ;  /* 0x000b580001447983 */ /* 0x002ee80000100a00 */
[----:B------:R1:W-:Y:S04]  /*31b10*/  LDGSTS.E [R72+0x36400], [R100.64], P2 ;  /* 0x3640000064487fae */ /* 0x0003e80009121848 */
[----:B------:R-:W4:Y:S04]  /*31b20*/  LDL.64 R70, [R1+0xb20] ;  /* 0x000b200001467983 */ /* 0x000f280000100a00 */
[----:B------:R-:W4:Y:S04]  /*31b30*/  LDL.LU.64 R42, [R1+0x808] ;  /* 0x00080800012a7983 */ /* 0x000f280000300a00 */
[----:B------:R-:W4:Y:S04]  /*31b40*/  LDL.LU.64 R46, [R1+0x798] ;  /* 0x00079800012e7983 */ /* 0x000f280000300a00 */
[----:B------:R-:W4:Y:S04]  /*31b50*/  LDL.LU.64 R48, [R1+0x760] ;  /* 0x0007600001307983 */ /* 0x000f280000300a00 */
[----:B------:R-:W4:Y:S04]  /*31b60*/  LDL.LU.64 R50, [R1+0x728] ;  /* 0x0007280001327983 */ /* 0x000f280000300a00 */
[----:B------:R-:W4:Y:S04]  /*31b70*/  LDL.LU.64 R56, [R1+0x680] ;  /* 0x0006800001387983 */ /* 0x000f280000300a00 */
[----:B------:R-:W4:Y:S04]  /*31b80*/  LDL.LU.64 R58, [R1+0x648] ;  /* 0x00064800013a7983 */ /* 0x000f280000300a00 */
[----:B------:R-:W4:Y:S04]  /*31b90*/  LDL.LU.64 R96, [R1+0x3d8] ;  /* 0x0003d80001607983 */ /* 0x000f280000300a00 */
[----:B------:R-:W4:Y:S04]  /*31ba0*/  LDL.LU.64 R210, [R1+0x398] ;  /* 0x0003980001d27983 */ /* 0x000f280000300a00 */
[----:B------:R1:W-:Y:S01]  /*31bb0*/  LDGSTS.E [R72+0x37400], [R116.64], P2 ;  /* 0x3740000074487fae */ /* 0x0003e20009121848 */
[----:B------:R-:W-:-:S03]  /*31bc0*/  LOP3.LUT R73, R73, 0x30, RZ, 0x3c, !PT ;  /* 0x0000003049497812 */ /* 0x000fc600078e3cff */
[----:B------:R-:W4:Y:S04]  /*31bd0*/  LDL.LU.64 R114, [R1+0x358] ;  /* 0x0003580001727983 */ /* 0x000f280000300a00 */
[----:B------:R1:W-:Y:S04]  /*31be0*/  LDGSTS.E [R72+0x38400], [R132.64], P2 ;  /* 0x3840000084487fae */ /* 0x0003e80009121848 */
[----:B------:R-:W4:Y:S04]  /*31bf0*/  LDL.LU.64 R192, [R1+0x318] ;  /* 0x0003180001c07983 */ /* 0x000f280000300a00 */
[----:B------:R1:W-:Y:S04]  /*31c00*/  LDGSTS.E [R72+0x39400], [R148.64], P2 ;  /* 0x3940000094487fae */ /* 0x0003e80009121848 */
[----:B------:R-:W-:Y:S04]  /*31c10*/  STL.64 [R1+0x2b10], R100 ;  /* 0x002b106401007387 */ /* 0x000fe80000100a00 */
[----:B------:R1:W-:Y:S04]  /*31c20*/  LDGSTS.E [R72+0x3a400], [R164.64], P2 ;  /* 0x3a400000a4487fae */ /* 0x0003e80009121848 */
[----:B------:R-:W-:Y:S04]  /*31c30*/  STL.64 [R1+0x2b18], R116 ;  /* 0x002b187401007387 */ /* 0x000fe80000100a00 */
[----:B------:R1:W-:Y:S04]  /*31c40*/  LDGSTS.E [R72+0x3b400], [R180.64], P2 ;  /* 0x3b400000b4487fae */ /* 0x0003e80009121848 */
[----:B------:R-:W-:Y:S04]  /*31c50*/  STL.64 [R1+0x2b20], R132 ;  /* 0x002b208401007387 */ /* 0x000fe80000100a00 */
        /* <DEDUP_REMOVED lines=8> */
[----:B------:R-:W-:Y:S04]  /*31ce0*/  STL.64 [R1+0x2b40], R196 ;  /* 0x002b40c401007387 */ /* 0x000fe80000100a00 */
[----:B------:R-:W-:Y:S04]  /*31cf0*/  STL.64 [R1+0x2b48], R212 ;  /* 0x002b48d401007387 */ /* 0x000fe80000100a00 */
[----:B------:R-:W-:Y:S04]  /*31d00*/  STL.64 [R1+0x2b50], R226 ;  /* 0x002b50e201007387 */ /* 0x000fe80000100a00 */
[----:B--2---:R1:W-:Y:S04]  /*31d10*/  LDGSTS.E [R73+0x600], [R36.64], P2 ;  /* 0x0060000024497fae */ /* 0x0043e80009121848 */
[----:B------:R2:W-:Y:S04]  /*31d20*/  LDGSTS.E [R73+0x1600], [R34.64], P2 ;  /* 0x0160000022497fae */ /* 0x0005e80009121848 */
[----:B------:R1:W-:Y:S04]  /*31d30*/  LDGSTS.E [R73+0x2600], [R32.64], P2 ;  /* 0x0260000020497fae */ /* 0x0003e80009121848 */
[----:B------:R1:W-:Y:S04]  /*31d40*/  STL.64 [R1+0x2b58], R240 ;  /* 0x002b58f001007387 */ /* 0x0003e80000100a00 */
[----:B------:R1:W-:Y:S04]  /*31d50*/  LDGSTS.E [R73+0x3600], [R30.64], P2 ;  /* 0x036000001e497fae */ /* 0x0003e80009121848 */
[----:B------:R2:W-:Y:S04]  /*31d60*/  LDGSTS.E [R73+0x4600], [R28.64], P2 ;  /* 0x046000001c497fae */ /* 0x0005e80009121848 */
[----:B-1----:R-:W4:Y:S04]  /*31d70*/  LDL.LU.64 R240, [R1+0x458] ;  /* 0x0004580001f07983 */ /* 0x002f280000300a00 */
[----:B---3--:R1:W-:Y:S04]  /*31d80*/  LDGSTS.E [R73+0x5600], [R68.64], P2 ;  /* 0x0560000044497fae */ /* 0x0083e80009121848 */
[----:B----4-:R3:W-:Y:S04]  /*31d90*/  LDGSTS.E [R73+0x6600], [R70.64], P2 ;  /* 0x0660000046497fae */ /* 0x0107e80009121848 */
[----:B-1----:R-:W4:Y:S04]  /*31da0*/  LDL.64 R68, [R1+0x6f0] ;  /* 0x0006f00001447983 */ /* 0x002f280000100a00 */
[----:B------:R1:W-:Y:S04]  /*31db0*/  LDGSTS.E [R73+0x7600], [R26.64], P2 ;  /* 0x076000001a497fae */ /* 0x0003e80009121848 */
[----:B---3--:R-:W3:Y:S04]  /*31dc0*/  LDL.64 R70, [R1+0x6b8] ;  /* 0x0006b80001467983 */ /* 0x008ee80000100a00 */
[----:B------:R-:W-:Y:S04]  /*31dd0*/  STL.64 [R1+0x2d40], R42 ;  /* 0x002d402a01007387 */ /* 0x000fe80000100a00 */
[----:B------:R-:W3:Y:S04]  /*31de0*/  LDL.64 R32, [R1+0x610] ;  /* 0x0006100001207983 */ /* 0x000ee80000100a00 */
[----:B------:R-:W3:Y:S04]  /*31df0*/  LDL.64 R30, [R1+0x5d0] ;  /* 0x0005d000011e7983 */ /* 0x000ee80000100a00 */
[----:B--2---:R-:W2:Y:S04]  /*31e00*/  LDL.64 R28, [R1+0x598] ;  /* 0x00059800011c7983 */ /* 0x004ea80000100a00 */
        /* <DEDUP_REMOVED lines=8> */
[----:B------:R-:W-:Y:S04]  /*31e90*/  STL.64 [R1+0x2d08], R46 ;  /* 0x002d082e01007387 */ /* 0x000fe80000100a00 */
[----:B------:R-:W-:Y:S04]  /*31ea0*/  STL.64 [R1+0x2cf0], R48 ;  /* 0x002cf03001007387 */ /* 0x000fe80000100a00 */
[----:B------:R-:W-:Y:S04]  /*31eb0*/  STL.64 [R1+0x2ce0], R50 ;  /* 0x002ce03201007387 */ /* 0x000fe80000100a00 */
        /* <DEDUP_REMOVED lines=19> */
[----:B------:R1:W-:Y:S04]  /*31ff0*/  LDGSTS.E [R73+0x16600], [R46.64], P2 ;  /* 0x166000002e497fae */ /* 0x0003e80009121848 */
[----:B------:R2:W-:Y:S04]  /*32000*/  LDGSTS.E [R73+0x17600], [R48.64], P2 ;  /* 0x1760000030497fae */ /* 0x0005e80009121848 */
[----:B------:R2:W-:Y:S04]  /*32010*/  LDGSTS.E [R73+0x18600], [R50.64], P2 ;  /* 0x1860000032497fae */ /* 0x0005e80009121848 */
[----:B-1----:R-:W2:Y:S04]  /*32020*/  LDL.64 R74, [R1+0x98] ;  /* 0x00009800014a7983 */ /* 0x002ea80000100a00 */
[----:B----4-:R1:W-:Y:S04]  /*32030*/  LDGSTS.E [R73+0x19600], [R68.64], P2 ;  /* 0x1960000044497fae */ /* 0x0103e80009121848 */
[----:B---3--:R3:W-:Y:S04]  /*32040*/  LDGSTS.E [R73+0x1a600], [R70.64], P2 ;  /* 0x1a60000046497fae */ /* 0x0087e80009121848 */
[----:B-1----:R-:W4:Y:S04]  /*32050*/  LDL.64 R68, [R1+0x58] ;  /* 0x0000580001447983 */ /* 0x002f280000100a00 */
[----:B------:R1:W-:Y:S04]  /*32060*/  LDGSTS.E [R73+0x1b600], [R56.64], P2 ;  /* 0x1b60000038497fae */ /* 0x0003e80009121848 */
[----:B---3--:R-:W4:Y:S04]  /*32070*/  LDL.64 R70, [R1+0x18] ;  /* 0x0000180001467983 */ /* 0x008f280000100a00 */
[----:B------:R1:W-:Y:S04]  /*32080*/  LDGSTS.E [R73+0x1c600], [R58.64], P2 ;  /* 0x1c6000003a497fae */ /* 0x0003e80009121848 */
[----:B------:R1:W-:Y:S04]  /*32090*/  LDGSTS.E [R73+0x1d600], [R32.64], P2 ;  /* 0x1d60000020497fae */ /* 0x0003e80009121848 */
[----:B------:R1:W-:Y:S04]  /*320a0*/  LDGSTS.E [R73+0x1e600], [R30.64], P2 ;  /* 0x1e6000001e497fae */ /* 0x0003e80009121848 */
[----:B------:R-:W-:Y:S04]  /*320b0*/  STL.64 [R1+0x2c78], R56 ;  /* 0x002c783801007387 */ /* 0x000fe80000100a00 */
[----:B--2---:R2:W-:Y:S04]  /*320c0*/  LDGSTS.E [R73+0x1f600], [R28.64], P2 ;  /* 0x1f6000001c497fae */ /* 0x0045e80009121848 */
[----:B------:R-:W-:Y:S04]  /*320d0*/  STL.64 [R1+0x2c68], R58 ;  /* 0x002c683a01007387 */ /* 0x000fe80000100a00 */
[----:B------:R1:W-:Y:S04]  /*320e0*/  LDGSTS.E [R73+0x20600], [R26.64], P2 ;  /* 0x206000001a497fae */ /* 0x0003e80009121848 */
        /* <DEDUP_REMOVED lines=31> */
[----:B-1----:R-:W3:Y:S04]  /*322e0*/  LDL.64 R8, [R1+0xc68] ;  /* 0x000c680001087983 */ /* 0x002ee80000100a00 */
[----:B------:R1:W-:Y:S04]  /*322f0*/  LDGSTS.E [R73+0x31600], [R4.64], P2 ;  /* 0x3160000004497fae */ /* 0x0003e80009121848 */
[----:B--2---:R-:W2:Y:S04]  /*32300*/  LDL.64 R6, [R1+0xc30] ;  /* 0x000c300001067983 */ /* 0x004ea80000100a00 */
[----:B------:R1:W-:Y:S04]  /*32310*/  LDGSTS.E [R73+0x32600], [R2.64], P2 ;  /* 0x3260000002497fae */ /* 0x0003e80009121848 */
[----:B-1----:R-:W2:Y:S04]  /*32320*/  LDL.64 R4, [R1+0xbf8] ;  /* 0x000bf80001047983 */ /* 0x002ea80000100a00 */
[----:B------:R1:W-:Y:S04]  /*32330*/  LDGSTS.E [R73+0x33600], [R74.64], P2 ;  /* 0x336000004a497fae */ /* 0x0003e80009121848 */
[----:B------:R-:W2:Y:S04]  /*32340*/  LDL.64 R2, [R1+0xbc0] ;  /* 0x000bc00001027983 */ /* 0x000ea80000100a00 */
[----:B------:R-:W2:Y:S04]  /*32350*/  LDL.64 R22, [R1+0xb88] ;  /* 0x000b880001167983 */ /* 0x000ea80000100a00 */
[----:B-1----:R-:W2:Y:S04]  /*32360*/  LDL.64 R74, [R1+0xb50] ;  /* 0x000b5000014a7983 */ /* 0x002ea80000100a00 */
[----:B------:R-:W2:Y:S04]  /*32370*/  LDL.64 R20, [R1+0xaa8] ;  /* 0x000aa80001147983 */ /* 0x000ea80000100a00 */
[----:B------:R-:W2:Y:S04]  /*32380*/  LDL.64 R18, [R1+0xa70] ;  /* 0x000a700001127983 */ /* 0x000ea80000100a00 */
[----:B------:R-:W2:Y:S04]  /*32390*/  LDL.64 R16, [R1+0xa38] ;  /* 0x000a380001107983 */ /* 0x000ea80000100a00 */
[----:B------:R-:W2:Y:S04]  /*323a0*/  LDL.64 R14, [R1+0x9f8] ;  /* 0x0009f800010e7983 */ /* 0x000ea80000100a00 */
[----:B------:R-:W2:Y:S04]  /*323b0*/  LDL.64 R12, [R1+0x9c0] ;  /* 0x0009c000010c7983 */ /* 0x000ea80000100a00 */
[----:B------:R-:W2:Y:S04]  /*323c0*/  LDL.64 R10, [R1+0x950] ;  /* 0x00095000010a7983 */ /* 0x000ea80000100a00 */
[----:B----4-:R1:W-:Y:S04]  /*323d0*/  LDGSTS.E [R73+0x34600], [R68.64], P2 ;  /* 0x3460000044497fae */ /* 0x0103e80009121848 */
[----:B------:R4:W-:Y:S04]  /*323e0*/  LDGSTS.E [R73+0x35600], [R70.64], P2 ;  /* 0x3560000046497fae */ /* 0x0009e80009121848 */
[----:B-1----:R-:W2:Y:S04]  /*323f0*/  LDL.64 R68, [R1+0xb18] ;  /* 0x000b180001447983 */ /* 0x002ea80000100a00 */
[----:B------:R1:W-:Y:S04]  /*32400*/  LDGSTS.E [R73+0x36600], [R102.64], P2 ;  /* 0x3660000066497fae */ /* 0x0003e80009121848 */
[----:B----4-:R-:W4:Y:S04]  /*32410*/  LDL.64 R70, [R1+0xae0] ;  /* 0x000ae00001467983 */ /* 0x010f280000100a00 */
[----:B------:R-:W4:Y:S04]  /*32420*/  LDL.LU.64 R28, [R1+0x988] ;  /* 0x00098800011c7983 */ /* 0x000f280000300a00 */
[----:B------:R-:W4:Y:S04]  /*32430*/  LDL.LU.64 R32, [R1+0x918] ;  /* 0x0009180001207983 */ /* 0x000f280000300a00 */
[----:B------:R-:W4:Y:S01]  /*32440*/  LDL.LU.64 R34, [R1+0x8e0] ;  /* 0x0008e00001227983 */ /* 0x000f220000300a00 */
[----:B------:R-:W-:-:S03]  /*32450*/  LOP3.LUT R76, R76, 0x7f, RZ, 0xc0, !PT ;  /* 0x0000007f4c4c7812 */ /* 0x000fc600078ec0ff */
[----:B------:R1:W-:Y:S04]  /*32460*/  LDGSTS.E [R73+0x37600], [R118.64], P2 ;  /* 0x3760000076497fae */ /* 0x0003e80009121848 */
[----:B------:R-:W4:Y:S04]  /*32470*/  LDL.LU.64 R36, [R1+0x8a8] ;  /* 0x0008a80001247983 */ /* 0x000f280000300a00 */
[----:B------:R1:W-:Y:S04]  /*32480*/  LDGSTS.E [R73+0x38600], [R134.64], P2 ;  /* 0x3860000086497fae */ /* 0x0003e80009121848 */
[----:B------:R-:W4:Y:S04]  /*32490*/  LDL.LU.64 R38, [R1+0x870] ;  /* 0x0008700001267983 */ /* 0x000f280000300a00 */
[----:B------:R1:W-:Y:S04]  /*324a0*/  LDGSTS.E [R73+0x39600], [R150.64], P2 ;  /* 0x3960000096497fae */ /* 0x0003e80009121848 */
[----:B------:R-:W4:Y:S04]  /*324b0*/  LDL.LU.64 R40, [R1+0x838] ;  /* 0x0008380001287983 */ /* 0x000f280000300a00 */
[----:B------:R1:W-:Y:S04]  /*324c0*/  LDGSTS.E [R73+0x3a600], [R166.64], P2 ;  /* 0x3a600000a6497fae */ /* 0x0003e80009121848 */
[----:B------:R-:W4:Y:S04]  /*324d0*/  LDL.LU.64 R44, [R1+0x7c8] ;  /* 0x0007c800012c7983 */ /* 0x000f280000300a00 */
[----:B------:R1:W-:Y:S04]  /*324e0*/  LDGSTS.E [R73+0x3b600], [R182.64], P2 ;  /* 0x3b600000b6497fae */ /* 0x0003e80009121848 */
[----:B------:R-:W4:Y:S01]  /*324f0*/  LDL.LU.64 R52, [R1+0x6e8] ;  /* 0x0006e80001347983 */ /* 0x000f220000300a00 */
[----:B------:R-:W-:-:S03]  /*32500*/  IMAD.SHL.U32 R76, R76, 0x4, RZ ;  /* 0x000000044c4c7824 */ /* 0x000fc600078e00ff */
[----:B------:R1:W-:Y:S04]  /*32510*/  LDGSTS.E [R73+0x3c600], [R198.64], P2 ;  /* 0x3c600000c6497fae */ /* 0x0003e80009121848 */
[----:B------:R-:W4:Y:S04]  /*32520*/  LDL.LU.64 R54, [R1+0x6b0] ;  /* 0x0006b00001367983 */ /* 0x000f280000300a00 */
[----:B------:R1:W-:Y:S04]  /*32530*/  LDGSTS.E [R73+0x3d600], [R214.64], P2 ;  /* 0x3d600000d6497fae */ /* 0x0003e80009121848 */
[----:B------:R-:W4:Y:S04]  /*32540*/  LDL.LU.64 R60, [R1+0x5c8] ;  /* 0x0005c800013c7983 */ /* 0x000f280000300a00 */
[----:B------:R1:W-:Y:S04]  /*32550*/  LDGSTS.E [R73+0x3e600], [R228.64], P2 ;  /* 0x3e600000e4497fae */ /* 0x0003e80009121848 */
[----:B------:R-:W4:Y:S04]  /*32560*/  LDL.LU.64 R62, [R1+0x590] ;  /* 0x00059000013e7983 */ /* 0x000f280000300a00 */
[----:B------:R1:W-:Y:S04]  /*32570*/  LDGSTS.E [R73+0x3f600], [R242.64], P2 ;  /* 0x3f600000f2497fae */ /* 0x0003e80009121848 */
[----:B------:R1:W-:Y:S02]  /*32580*/  STL.64 [R1+0x2bd8], R242 ;  /* 0x002bd8f201007387 */ /* 0x0003e40000100a00 */
[----:B-1----:R-:W-:-:S02]  /*32590*/  LOP3.LUT R73, R76, 0x40, RZ, 0x3c, !PT ;  /* 0x000000404c497812 */ /* 0x002fc400078e3cff */
        /* <DEDUP_REMOVED lines=20> */
[----:B-1----:R-:W3:Y:S04]  /*326e0*/  LDL.64 R74, [R1+0x678] ;  /* 0x00067800014a7983 */ /* 0x002ee80000100a00 */
[----:B------:R1:W-:Y:S04]  /*326f0*/  LDGSTS.E [R73+0x6800], [R68.64], P2 ;  /* 0x0680000044497fae */ /* 0x0003e80009121848 */
[----:B----4-:R4:W-:Y:S04]  /*32700*/  LDGSTS.E [R73+0x7800], [R70.64], P2 ;  /* 0x0780000046497fae */ /* 0x0109e80009121848 */
[----:B-1----:R-:W2:Y:S04]  /*32710*/  LDL.64 R68, [R1+0x640] ;  /* 0x0006400001447983 */ /* 0x002ea80000100a00 */
[----:B------:R1:W-:Y:S04]  /*32720*/  LDGSTS.E [R73+0x8800], [R20.64], P2 ;  /* 0x0880000014497fae */ /* 0x0003e80009121848 */
[----:B----4-:R-:W4:Y:S04]  /*32730*/  LDL.64 R70, [R1+0x608] ;  /* 0x0006080001467983 */ /* 0x010f280000100a00 */
        /* <DEDUP_REMOVED lines=18> */
[----:B-1----:R-:W4:Y:S04]  /*32860*/  LDL.64 R18, [R1+0x2d0] ;  /* 0x0002d00001127983 */ /* 0x002f280000100a00 */
[----:B------:R1:W-:Y:S04]  /*32870*/  LDGSTS.E [R73+0x12800], [R38.64], P2 ;  /* 0x1280000026497fae */ /* 0x0003e80009121848 */
[----:B------:R-:W4:Y:S04]  /*32880*/  LDL.64 R16, [R1+0x290] ;  /* 0x0002900001107983 */ /* 0x000f280000100a00 */
[----:B------:R1:W-:Y:S04]  /*32890*/  LDGSTS.E [R73+0x13800], [R40.64], P2 ;  /* 0x1380000028497fae */ /* 0x0003e80009121848 */
[----:B------:R-:W4:Y:S04]  /*328a0*/  LDL.64 R14, [R1+0x250] ;  /* 0x00025000010e7983 */ /* 0x000f280000100a00 */
[----:B------:R-:W4:Y:S04]  /*328b0*/  LDL.64 R12, [R1+0x210] ;  /* 0x00021000010c7983 */ /* 0x000f280000100a00 */
[----:B------:R-:W4:Y:S04]  /*328c0*/  LDL.64 R10, [R1+0x1d0] ;  /* 0x0001d000010a7983 */ /* 0x000f280000100a00 */
[----:B---3--:R3:W-:Y:S04]  /*328d0*/  LDGSTS.E [R73+0x14800], [R8.64], P2 ;  /* 0x1480000008497fae */ /* 0x0087e80009121848 */
[----:B------:R1:W-:Y:S04]  /*328e0*/  LDGSTS.E [R73+0x15800], [R44.64], P2 ;  /* 0x158000002c497fae */ /* 0x0003e80009121848 */
[----:B------:R1:W-:Y:S04]  /*328f0*/  LDGSTS.E [R73+0x16800], [R6.64], P2 ;  /* 0x1680000006497fae */ /* 0x0003e80009121848 */
[----:B---3--:R-:W3:Y:S04]  /*32900*/  LDL.64 R8, [R1+0x190] ;  /* 0x0001900001087983 */ /* 0x008ee80000100a00 */
[----:B------:R1:W-:Y:S04]  /*32910*/  LDGSTS.E [R73+0x17800], [R4.64], P2 ;  /* 0x1780000004497fae */ /* 0x0003e80009121848 */
[----:B-1----:R-:W3:Y:S04]  /*32920*/  LDL.64 R6, [R1+0x150] ;  /* 0x0001500001067983 */ /* 0x002ee80000100a00 */
[----:B------:R1:W-:Y:S04]  /*32930*/  LDGSTS.E [R73+0x18800], [R2.64], P2 ;  /* 0x1880000002497fae */ /* 0x0003e80009121848 */
[----:B------:R-:W3:Y:S04]  /*32940*/  LDL.64 R4, [R1+0x110] ;  /* 0x0001100001047983 */ /* 0x000ee80000100a00 */
[----:B------:R2:W-:Y:S04]  /*32950*/  LDGSTS.E [R73+0x19800], [R52.64], P2 ;  /* 0x1980000034497fae */ /* 0x0005e80009121848 */
[----:B-1----:R-:W3:Y:S04]  /*32960*/  LDL.64 R2, [R1+0xd0] ;  /* 0x0000d00001027983 */ /* 0x002ee80000100a00 */
[----:B------:R1:W-:Y:S04]  /*32970*/  LDGSTS.E [R73+0x1a800], [R54.64], P2 ;  /* 0x1a80000036497fae */ /* 0x0003e80009121848 */
[----:B------:R1:W-:Y:S04]  /*32980*/  LDGSTS.E [R73+0x1b800], [R74.64], P2 ;  /* 0x1b8000004a497fae */ /* 0x0003e80009121848 */
[----:B-1----:R-:W3:Y:S04]  /*32990*/  LDL.64 R74, [R1+0x90] ;  /* 0x00009000014a7983 */ /* 0x002ee80000100a00 */
[----:B--2---:R1:W-:Y:S04]  /*329a0*/  LDGSTS.E [R73+0x1c800], [R68.64], P2 ;  /* 0x1c80000044497fae */ /* 0x0043e80009121848 */
[----:B----4-:R2:W-:Y:S04]  /*329b0*/  LDGSTS.E [R73+0x1d800], [R70.64], P2 ;  /* 0x1d80000046497fae */ /* 0x0105e80009121848 */
[----:B-1----:R-:W4:Y:S04]  /*329c0*/  LDL.64 R68, [R1+0x50] ;  /* 0x0000500001447983 */ /* 0x002f280000100a00 */
[----:B------:R1:W-:Y:S04]  /*329d0*/  LDGSTS.E [R73+0x1e800], [R60.64], P2 ;  /* 0x1e8000003c497fae */ /* 0x0003e80009121848 */
[----:B--2---:R-:W4:Y:S04]  /*329e0*/  LDL.64 R70, [R1+0x10] ;  /* 0x0000100001467983 */ /* 0x004f280000100a00 */
        /* <DEDUP_REMOVED lines=25> */
[----:B------:R-:W-:Y:S04]  /*32b80*/  STL.64 [R1+0x2c38], R194 ;  /* 0x002c38c201007387 */ /* 0x000fe80000100a00 */
[----:B------:R-:W-:Y:S04]  /*32b90*/  STL.64 [R1+0x2c40], R98 ;  /* 0x002c406201007387 */ /* 0x000fe80000100a00 */
[----:B------:R1:W-:Y:S04]  /*32ba0*/  STL.64 [R1+0x2c48], R176 ;  /* 0x002c48b001007387 */ /* 0x0003e80000100a00 */
[----:B---3--:R3:W-:Y:S04]  /*32bb0*/  LDGSTS.E [R73+0x2f800], [R8.64], P2 ;  /* 0x2f80000008497fae */ /* 0x0087e80009121848 */
[----:B------:R1:W-:Y:S04]  /*32bc0*/  LDGSTS.E [R73+0x30800], [R6.64], P2 ;  /* 0x3080000006497fae */ /* 0x0003e80009121848 */
[----:B------:R1:W-:Y:S04]  /*32bd0*/  LDGSTS.E [R73+0x31800], [R4.64], P2 ;  /* 0x3180000004497fae */ /* 0x0003e80009121848 */
[----:B------:R1:W-:Y:S04]  /*32be0*/  LDGSTS.E [R73+0x32800], [R2.64], P2 ;  /* 0x3280000002497fae */ /* 0x0003e80009121848 */
[----:B-1----:R-:W2:Y:S04]  /*32bf0*/  LDL.LU.64 R2, [R1+0xc60] ;  /* 0x000c600001027983 */ /* 0x002ea80000300a00 */
[----:B------:R-:W2:Y:S04]  /*32c00*/  LDL.LU.64 R4, [R1+0xc28] ;  /* 0x000c280001047983 */ /* 0x000ea80000300a00 */
[----:B------:R-:W2:Y:S04]  /*32c10*/  LDL.LU.64 R6, [R1+0xbf0] ;  /* 0x000bf00001067983 */ /* 0x000ea80000300a00 */
[----:B---3--:R-:W3:Y:S04]  /*32c20*/  LDL.LU.64 R8, [R1+0xbb8] ;  /* 0x000bb80001087983 */ /* 0x008ee80000300a00 */
[----:B------:R-:W3:Y:S04]  /*32c30*/  LDL.LU.64 R10, [R1+0xb80] ;  /* 0x000b8000010a7983 */ /* 0x000ee80000300a00 */
        /* <DEDUP_REMOVED lines=22> */
[----:B------:R1:W-:Y:S04]  /*32da0*/  LDGSTS.E [R73+0x33800], [R74.64], P2 ;  /* 0x338000004a497fae */ /* 0x0003e80009121848 */
[----:B------:R-:W3:Y:S04]  /*32db0*/  LDL.LU.64 R178, [R1+0x388] ;  /* 0x0003880001b27983 */ /* 0x000ee80000300a00 */
[----:B----4-:R4:W-:Y:S04]  /*32dc0*/  LDGSTS.E [R73+0x34800], [R68.64], P2 ;  /* 0x3480000044497fae */ /* 0x0109e80009121848 */
[----:B------:R-:W3:Y:S04]  /*32dd0*/  LDL.LU.64 R112, [R1+0x348] ;  /* 0x0003480001707983 */ /* 0x000ee80000300a00 */
[----:B------:R1:W-:Y:S04]  /*32de0*/  LDGSTS.E [R73+0x35800], [R70.64], P2 ;  /* 0x3580000046497fae */ /* 0x0003e80009121848 */
[----:B------:R-:W3:Y:S04]  /*32df0*/  LDL.LU.64 R160, [R1+0x308] ;  /* 0x0003080001a07983 */ /* 0x000ee80000300a00 */
        /* <DEDUP_REMOVED lines=8> */
[----:B-1----:R-:W3:Y:S04]  /*32e80*/  LDL.LU.64 R136, [R1+0x2c8] ;  /* 0x0002c80001887983 */ /* 0x002ee80000300a00 */
[----:B------:R-:W-:Y:S04]  /*32e90*/  STL.64 [R1+0x2c58], R152 ;  /* 0x002c589801007387 */ /* 0x000fe80000100a00 */
        /* <DEDUP_REMOVED lines=9> */
[----:B------:R4:W-:Y:S04]  /*32f30*/  STL.64 [R1+0x2ca8], R230 ;  /* 0x002ca8e601007387 */ /* 0x0009e80000100a00 */
[----:B------:R1:W-:Y:S04]  /*32f40*/  LDGSTS.E [R73+0x3f800], [R244.64], P2 ;  /* 0x3f800000f4497fae */ /* 0x0003e80009121848 */
[----:B----4-:R-:W4:Y:S04]  /*32f50*/  LDL.LU.64 R230, [R1+0x6e0] ;  /* 0x0006e00001e67983 */ /* 0x010f280000300a00 */
[----:B------:R-:W4:Y:S04]  /*32f60*/  LDL.64 R162, [R1+0x980] ;  /* 0x0009800001a27983 */ /* 0x000f280000100a00 */
        /* <DEDUP_REMOVED lines=8> */
[----:B-1----:R-:W4:Y:S01]  /*32ff0*/  LDL.64 R72, [R1+0x718] ;  /* 0x0007180001487983 */ /* 0x002f220000100a00 */
[----:B------:R-:W-:-:S03]  /*33000*/  LOP3.LUT R76, R76, 0x50, RZ, 0x3c, !PT ;  /* 0x000000504c4c7812 */ /* 0x000fc600078e3cff */
[----:B------:R-:W-:Y:S04]  /*33010*/  STL.64 [R1+0x2cb8], R244 ;  /* 0x002cb8f401007387 */ /* 0x000fe80000100a00 */
[----:B--2---:R1:W-:Y:S04]  /*33020*/  LDGSTS.E [R76+0xa00], [R2.64], P2 ;  /* 0x00a00000024c7fae */ /* 0x0043e80009121848 */
[----:B------:R2:W-:Y:S04]  /*33030*/  LDGSTS.E [R76+0x1a00], [R4.64], P2 ;  /* 0x01a00000044c7fae */ /* 0x0005e80009121848 */
[----:B------:R2:W-:Y:S04]  /*33040*/  STL.64 [R1+0x2f08], R4 ;  /* 0x002f080401007387 */ /* 0x0005e80000100a00 */
[----:B------:R1:W-:Y:S04]  /*33050*/  LDGSTS.E [R76+0x2a00], [R6.64], P2 ;  /* 0x02a00000064c7fae */ /* 0x0003e80009121848 */
[----:B------:R1:W-:Y:S04]  /*33060*/  STL.64 [R1+0x2ef0], R6 ;  /* 0x002ef00601007387 */ /* 0x0003e80000100a00 */
[----:B---3--:R3:W-:Y:S04]  /*33070*/  LDGSTS.E [R76+0x3a00], [R8.64], P2 ;  /* 0x03a00000084c7fae */ /* 0x0087e80009121848 */
[----:B------:R3:W-:Y:S04]  /*33080*/  STL.64 [R1+0x2ed8], R8 ;  /* 0x002ed80801007387 */ /* 0x0007e80000100a00 */
[----:B------:R1:W-:Y:S04]  /*33090*/  LDGSTS.E [R76+0x4a00], [R10.64], P2 ;  /* 0x04a000000a4c7fae */ /* 0x0003e80009121848 */
        /* <DEDUP_REMOVED lines=14> */
[----:B------:R-:W-:Y:S04]  /*33180*/  STL.64 [R1+0x2e10], R24 ;  /* 0x002e101801007387 */ /* 0x000fe80000100a00 */
[----:B------:R1:W-:Y:S04]  /*33190*/  LDGSTS.E [R76+0xca00], [R26.64], P2 ;  /* 0x0ca000001a4c7fae */ /* 0x0003e80009121848 */
[----:B------:R-:W-:Y:S04]  /*331a0*/  STL.64 [R1+0x2e00], R26 ;  /* 0x002e001a01007387 */ /* 0x000fe80000100a00 */
[----:B------:R-:W-:Y:S04]  /*331b0*/  STL.64 [R1+0x2dd0], R30 ;  /* 0x002dd01e01007387 */ /* 0x000fe80000100a00 */
[----:B------:R-:W-:Y:S04]  /*331c0*/  STL.64 [R1+0x2cf8], R50 ;  /* 0x002cf83201007387 */ /* 0x000fe80000100a00 */
[----:B------:R-:W2:Y:S04]  /*331d0*/  LDL.64 R238, [R1+0x288] ;  /* 0x0002880001ee7983 */ /* 0x000ea80000100a00 */
[----:B----4-:R4:W-:Y:S04]  /*331e0*/  LDGSTS.E [R76+0xda00], [R162.64], P2 ;  /* 0x0da00000a24c7fae */ /* 0x0109e80009121848 */
[----:B------:R1:W-:Y:S04]  /*331f0*/  LDGSTS.E [R76+0xea00], [R30.64], P2 ;  /* 0x0ea000001e4c7fae */ /* 0x0003e80009121848 */
[----:B------:R1:W-:Y:S04]  /*33200*/  LDGSTS.E [R76+0xfa00], [R146.64], P2 ;  /* 0x0fa00000924c7fae */ /* 0x0003e80009121848 */
[----:B------:R1:W-:Y:S04]  /*33210*/  LDGSTS.E [R76+0x10a00], [R222.64], P2 ;  /* 0x10a00000de4c7fae */ /* 0x0003e80009121848 */
[----:B----4-:R-:W4:Y:S04]  /*33220*/  LDL.64 R162, [R1+0x248] ;  /* 0x0002480001a27983 */ /* 0x010f280000100a00 */
[----:B------:R3:W-:Y:S04]  /*33230*/  LDGSTS.E [R76+0x11a00], [R236.64], P2 ;  /* 0x11a00000ec4c7fae */ /* 0x0007e80009121848 */
[----:B-1----:R-:W4:Y:S04]  /*33240*/  LDL.64 R146, [R1+0x208] ;  /* 0x0002080001927983 */ /* 0x002f280000100a00 */
[----:B------:R1:W-:Y:S04]  /*33250*/  LDGSTS.E [R76+0x12a00], [R144.64], P2 ;  /* 0x12a00000904c7fae */ /* 0x0003e80009121848 */
[----:B------:R-:W4:Y:S04]  /*33260*/  LDL.64 R222, [R1+0x1c8] ;  /* 0x0001c80001de7983 */ /* 0x000f280000100a00 */
[----:B------:R1:W-:Y:S04]  /*33270*/  LDGSTS.E [R76+0x13a00], [R128.64], P2 ;  /* 0x13a00000804c7fae */ /* 0x0003e80009121848 */
[----:B---3--:R-:W3:Y:S04]  /*33280*/  LDL.64 R236, [R1+0x188] ;  /* 0x0001880001ec7983 */ /* 0x008ee80000100a00 */
[----:B------:R1:W-:Y:S04]  /*33290*/  LDGSTS.E [R76+0x14a00], [R74.64], P2 ;  /* 0x14a000004a4c7fae */ /* 0x0003e80009121848 */
[----:B-1----:R-:W3:Y:S04]  /*332a0*/  LDL.64 R144, [R1+0x148] ;  /* 0x0001480001907983 */ /* 0x002ee80000100a00 */
[----:B------:R1:W-:Y:S04]  /*332b0*/  LDGSTS.E [R76+0x15a00], [R68.64], P2 ;  /* 0x15a00000444c7fae */ /* 0x0003e80009121848 */
[----:B------:R-:W3:Y:S04]  /*332c0*/  LDL.64 R128, [R1+0x108] ;  /* 0x0001080001807983 */ /* 0x000ee80000100a00 */
[----:B------:R1:W-:Y:S04]  /*332d0*/  LDGSTS.E [R76+0x16a00], [R70.64], P2 ;  /* 0x16a00000464c7fae */ /* 0x0003e80009121848 */
[----:B------:R-:W3:Y:S04]  /*332e0*/  LDL.64 R74, [R1+0xc8] ;  /* 0x0000c800014a7983 */ /* 0x000ee80000100a00 */
[----:B------:R2:W-:Y:S04]  /*332f0*/  LDGSTS.E [R76+0x17a00], [R50.64], P2 ;  /* 0x17a00000324c7fae */ /* 0x0005e80009121848 */
[----:B-1----:R-:W3:Y:S04]  /*33300*/  LDL.64 R68, [R1+0x88] ;  /* 0x0000880001447983 */ /* 0x002ee80000100a00 */
[----:B------:R1:W-:Y:S04]  /*33310*/  LDGSTS.E [R76+0x18a00], [R72.64], P2 ;  /* 0x18a00000484c7fae */ /* 0x0003e80009121848 */
[----:B------:R-:W3:Y:S04]  /*33320*/  LDL.64 R70, [R1+0x48] ;  /* 0x0000480001467983 */ /* 0x000ee80000100a00 */
[----:B------:R2:W-:Y:S04]  /*33330*/  LDGSTS.E [R76+0x19a00], [R230.64], P2 ;  /* 0x19a00000e64c7fae */ /* 0x0005e80009121848 */
[----:B-1----:R-:W3:Y:S04]  /*33340*/  LDL.64 R72, [R1+0x8] ;  /* 0x0000080001487983 */ /* 0x002ee80000100a00 */
        /* <DEDUP_REMOVED lines=13> */
[----:B------:R1:W-:Y:S04]  /*33420*/  STL.64 [R1+0x2e18], R208 ;  /* 0x002e18d001007387 */ /* 0x0003e80000100a00 */
        /* <DEDUP_REMOVED lines=17> */
[----:B--2---:R-:W2:Y:S04]  /*33540*/  LDL.LU.64 R4, [R1+0xc58] ;  /* 0x000c580001047983 */ /* 0x004ea80000300a00 */
[----:B------:R1:W-:Y:S04]  /*33550*/  LDGSTS.E [R76+0x1ea00], [R226.64], P2 ;  /* 0x1ea00000e24c7fae */ /* 0x0003e80009121848 */
[----:B------:R-:W2:Y:S04]  /*33560*/  LDL.LU.64 R6, [R1+0xc20] ;  /* 0x000c200001067983 */ /* 0x000ea80000300a00 */
        /* <DEDUP_REMOVED lines=17> */
[----:B-1----:R-:W2:Y:S04]  /*33680*/  LDL.LU.64 R208, [R1+0xa28] ;  /* 0x000a280001d07983 */ /* 0x002ea80000300a00 */
[----:B------:R-:W2:Y:S04]  /*33690*/  LDL.LU.64 R26, [R1+0x9e8] ;  /* 0x0009e800011a7983 */ /* 0x000ea80000300a00 */
        /* <DEDUP_REMOVED lines=17> */
[----:B----4-:R4:W-:Y:S04]  /*337b0*/  LDGSTS.E [R76+0x2ca00], [R162.64], P2 ;  /* 0x2ca00000a24c7fae */ /* 0x0109e80009121848 */
[----:B------:R-:W2:Y:S04]  /*337c0*/  LDL.LU.64 R54, [R1+0x6d8] ;  /* 0x0006d80001367983 */ /* 0x000ea80000300a00 */
[----:B------:R1:W-:Y:S04]  /*337d0*/  LDGSTS.E [R76+0x2da00], [R146.64], P2 ;  /* 0x2da00000924c7fae */ /* 0x0003e80009121848 */
[----:B------:R-:W2:Y:S04]  /*337e0*/  LDL.LU.64 R184, [R1+0x6a0] ;  /* 0x0006a00001b87983 */ /* 0x000ea80000300a00 */
[----:B------:R1:W-:Y:S04]  /*337f0*/  LDGSTS.E [R76+0x2ea00], [R222.64], P2 ;  /* 0x2ea00000de4c7fae */ /* 0x0003e80009121848 */
[----:B------:R-:W2:Y:S04]  /*33800*/  LDL.LU.64 R168, [R1+0x668] ;  /* 0x0006680001a87983 */ /* 0x000ea80000300a00 */
[----:B---3--:R3:W-:Y:S04]  /*33810*/  LDGSTS.E [R76+0x2fa00], [R236.64], P2 ;  /* 0x2fa00000ec4c7fae */ /* 0x0087e80009121848 */
        /* <DEDUP_REMOVED lines=22> */
[----:B----4-:R-:W4:Y:S04]  /*33980*/  LDL.LU.64 R162, [R1+0x380] ;  /* 0x0003800001a27983 */ /* 0x010f280000300a00 */
[----:B------:R3:W-:Y:S04]  /*33990*/  LDGSTS.E [R76+0x3ba00], [R186.64], P2 ;  /* 0x3ba00000ba4c7fae */ /* 0x0007e80009121848 */
[----:B-1----:R-:W4:Y:S04]  /*339a0*/  LDL.LU.64 R222, [R1+0x340] ;  /* 0x0003400001de7983 */ /* 0x002f280000300a00 */
[----:B------:R1:W-:Y:S04]  /*339b0*/  LDGSTS.E [R76+0x3ca00], [R202.64], P2 ;  /* 0x3ca00000ca4c7fae */ /* 0x0003e80009121848 */
[----:B------:R-:W4:Y:S04]  /*339c0*/  LDL.LU.64 R144, [R1+0x300] ;  /* 0x0003000001907983 */ /* 0x000f280000300a00 */
[----:B------:R1:W-:Y:S04]  /*339d0*/  LDGSTS.E [R76+0x3da00], [R218.64], P2 ;  /* 0x3da00000da4c7fae */ /* 0x0003e80009121848 */
[----:B------:R-:W4:Y:S04]  /*339e0*/  LDL.LU.64 R120, [R1+0x2c0] ;  /* 0x0002c00001787983 */ /* 0x000f280000300a00 */
[----:B------:R1:W-:Y:S04]  /*339f0*/  LDGSTS.E [R76+0x3ea00], [R232.64], P2 ;  /* 0x3ea00000e84c7fae */ /* 0x0003e80009121848 */
[----:B---3--:R-:W3:Y:S04]  /*33a00*/  LDL.64 R236, [R1+0x280] ;  /* 0x0002800001ec7983 */ /* 0x008ee80000100a00 */
[----:B------:R-:W3:Y:S04]  /*33a10*/  LDL.64 R128, [R1+0x100] ;  /* 0x0001000001807983 */ /* 0x000ee80000100a00 */
[----:B------:R-:W3:Y:S04]  /*33a20*/  LDL.64 R74, [R1+0xc0] ;  /* 0x0000c000014a7983 */ /* 0x000ee80000100a00 */
[----:B------:R-:W3:Y:S04]  /*33a30*/  LDL.64 R68, [R1+0x80] ;  /* 0x0000800001447983 */ /* 0x000ee80000100a00 */
[----:B------:R-:W3:Y:S04]  /*33a40*/  LDL.64 R70, [R1+0x40] ;  /* 0x0000400001467983 */ /* 0x000ee80000100a00 */
[----:B------:R-:W3:Y:S04]  /*33a50*/  LDL.64 R72, [R1] ;  /* 0x0000000001487983 */ /* 0x000ee80000100a00 */
[----:B------:R1:W-:Y:S04]  /*33a60*/  LDGSTS.E [R76+0x3fa00], [R246.64], P2 ;  /* 0x3fa00000f64c7fae */ /* 0x0003e80009121848 */
[----:B------:R1:W-:Y:S04]  /*33a70*/  STL.64 [R1+0x2a18], R246 ;  /* 0x002a18f601007387 */ /* 0x0003e80000100a00 */
[----:B-1----:R-:W3:Y:S04]  /*33a80*/  LDL.LU.64 R246, [R1+0x240] ;  /* 0x0002400001f67983 */ /* 0x002ee80000300a00 */
[----:B------:R-:W3:Y:S04]  /*33a90*/  LDL.LU.64 R218, [R1+0x200] ;  /* 0x0002000001da7983 */ /* 0x000ee80000300a00 */
[----:B------:R-:W3:Y:S04]  /*33aa0*/  LDL.LU.64 R186, [R1+0x1c0] ;  /* 0x0001c00001ba7983 */ /* 0x000ee80000300a00 */
[----:B------:R-:W3:Y:S04]  /*33ab0*/  LDL.LU.64 R154, [R1+0x180] ;  /* 0x00018000019a7983 */ /* 0x000ee80000300a00 */
[----:B------:R-:W3:Y:S01]  /*33ac0*/  LDL.LU.64 R122, [R1+0x140] ;  /* 0x00014000017a7983 */ /* 0x000ee20000300a00 */
[----:B------:R-:W-:-:S05]  /*33ad0*/  IMAD.SHL.U32 R76, R77, 0x4, RZ ;  /* 0x000000044d4c7824 */ /* 0x000fca00078e00ff */
[C---:B------:R-:W-:Y:S01]  /*33ae0*/  LOP3.LUT R77, R76.reuse, 0x60, RZ, 0x3c, !PT ;  /* 0x000000604c4d7812 */ /* 0x040fe200078e3cff */
[----:B--2---:R1:W-:Y:S04]  /*33af0*/  STL.64 [R1+0x2f00], R6 ;  /* 0x002f000601007387 */ /* 0x0043e80000100a00 */
[----:B------:R2:W-:Y:S04]  /*33b00*/  LDGSTS.E [R77+0xc00], [R4.64], P2 ;  /* 0x00c00000044d7fae */ /* 0x0005e80009121848 */
[----:B------:R1:W-:Y:S04]  /*33b10*/  LDGSTS.E [R77+0x1c00], [R6.64], P2 ;  /* 0x01c00000064d7fae */ /* 0x0003e80009121848 */
        /* <DEDUP_REMOVED lines=42> */
[----:B----4-:R2:W-:Y:S04]  /*33dc0*/  LDGSTS.E [R77+0x27c00], [R162.64], P2 ;  /* 0x27c00000a24d7fae */ /* 0x0105e80009121848 */
[----:B------:R2:W-:Y:S04]  /*33dd0*/  LDGSTS.E [R77+0x28c00], [R222.64], P2 ;  /* 0x28c00000de4d7fae */ /* 0x0005e80009121848 */
[----:B------:R2:W-:Y:S04]  /*33de0*/  LDGSTS.E [R77+0x29c00], [R144.64], P2 ;  /* 0x29c00000904d7fae */ /* 0x0005e80009121848 */
[----:B------:R2:W-:Y:S04]  /*33df0*/  LDGSTS.E [R77+0x2ac00], [R120.64], P2 ;  /* 0x2ac00000784d7fae */ /* 0x0005e80009121848 */
[----:B---3--:R3:W-:Y:S04]  /*33e00*/  LDGSTS.E [R77+0x2bc00], [R236.64], P2 ;  /* 0x2bc00000ec4d7fae */ /* 0x0087e80009121848 */
[----:B------:R2:W-:Y:S04]  /*33e10*/  LDGSTS.E [R77+0x2cc00], [R246.64], P2 ;  /* 0x2cc00000f64d7fae */ /* 0x0005e80009121848 */
[----:B------:R2:W-:Y:S04]  /*33e20*/  LDGSTS.E [R77+0x2dc00], [R218.64], P2 ;  /* 0x2dc00000da4d7fae */ /* 0x0005e80009121848 */
[----:B------:R4:W-:Y:S04]  /*33e30*/  STL.64 [R1+0x2a20], R186 ;  /* 0x002a20ba01007387 */ /* 0x0009e80000100a00 */
        /* <DEDUP_REMOVED lines=44> */
[----:B---3--:R-:W3:Y:S04]  /*34100*/  LDL.LU.64 R236, [R1+0x338] ;  /* 0x0003380001ec7983 */ /* 0x008ee80000300a00 */
[----:B------:R2:W-:Y:S04]  /*34110*/  LDGSTS.E [R77+0x32c00], [R74.64], P2 ;  /* 0x32c000004a4d7fae */ /* 0x0005e80009121848 */
[----:B-1----:R-:W3:Y:S04]  /*34120*/  LDL.LU.64 R128, [R1+0x2f8] ;  /* 0x0002f80001807983 */ /* 0x002ee80000300a00 */
[----:B------:R-:W3:Y:S04]  /*34130*/  LDL.LU.64 R104, [R1+0x2b8] ;  /* 0x0002b80001687983 */ /* 0x000ee80000300a00 */
[----:B----4-:R-:W4:Y:S04]  /*34140*/  LDL.LU.64 R186, [R1+0x278] ;  /* 0x0002780001ba7983 */ /* 0x010f280000300a00 */
[----:B------:R-:W4:Y:S04]  /*34150*/  LDL.LU.64 R232, [R1+0x238] ;  /* 0x0002380001e87983 */ /* 0x000f280000300a00 */
        /* <DEDUP_REMOVED lines=8> */
[----:B------:R1:W-:Y:S04]  /*341e0*/  STL.64 [R1+0x29b0], R108 ;  /* 0x0029b06c01007387 */ /* 0x0003e80000100a00 */
[----:B------:R1:W-:Y:S04]  /*341f0*/  LDGSTS.E [R77+0x37c00], [R124.64], P2 ;  /* 0x37c000007c4d7fae */ /* 0x0003e80009121848 */
[----:B------:R1:W-:Y:S04]  /*34200*/  LDGSTS.E [R77+0x38c00], [R140.64], P2 ;  /* 0x38c000008c4d7fae */ /* 0x0003e80009121848 */
[----:B-1----:R-:W4:Y:S04]  /*34210*/  LDL.LU.64 R108, [R1+0x38] ;  /* 0x00003800016c7983 */ /* 0x002f280000300a00 */
[----:B------:R1:W-:Y:S04]  /*34220*/  STL.64 [R1+0x29b8], R124 ;  /* 0x0029b87c01007387 */ /* 0x0003e80000100a00 */
[----:B------:R1:W-:Y:S04]  /*34230*/  LDGSTS.E [R77+0x39c00], [R156.64], P2 ;  /* 0x39c000009c4d7fae */ /* 0x0003e80009121848 */
[----:B------:R2:W-:Y:S04]  /*34240*/  LDGSTS.E [R77+0x3ac00], [R172.64], P2 ;  /* 0x3ac00000ac4d7fae */ /* 0x0005e80009121848 */
[----:B-1----:R-:W4:Y:S04]  /*34250*/  LDL.LU.64 R124, [R1+0x78] ;  /* 0x00007800017c7983 */ /* 0x002f280000300a00 */
[----:B------:R1:W-:Y:S04]  /*34260*/  STL.64 [R1+0x29c0], R140 ;  /* 0x0029c08c01007387 */ /* 0x0003e80000100a00 */
[----:B------:R2:W-:Y:S01]  /*34270*/  LDGSTS.E [R77+0x3bc00], [R188.64], P2 ;  /* 0x3bc00000bc4d7fae */ /* 0x0005e20009121848 */
[----:B------:R-:W-:-:S03]  /*34280*/  LOP3.LUT R71, R76, 0x70, RZ, 0x3c, !PT ;  /* 0x000000704c477812 */ /* 0x000fc600078e3cff */
[----:B------:R2:W-:Y:S04]  /*34290*/  LDGSTS.E [R77+0x3cc00], [R204.64], P2 ;  /* 0x3cc00000cc4d7fae */ /* 0x0005e80009121848 */
[----:B-1----:R-:W4:Y:S04]  /*342a0*/  LDL.LU.64 R140, [R1+0xb8] ;  /* 0x0000b800018c7983 */ /* 0x002f280000300a00 */
[----:B------:R1:W-:Y:S04]  /*342b0*/  STL.64 [R1+0x29c8], R156 ;  /* 0x0029c89c01007387 */ /* 0x0003e80000100a00 */
[----:B------:R2:W-:Y:S04]  /*342c0*/  LDGSTS.E [R77+0x3dc00], [R220.64], P2 ;  /* 0x3dc00000dc4d7fae */ /* 0x0005e80009121848 */
[----:B------:R2:W-:Y:S04]  /*342d0*/  LDGSTS.E [R77+0x3ec00], [R234.64], P2 ;  /* 0x3ec00000ea4d7fae */ /* 0x0005e80009121848 */
[----:B-1----:R-:W4:Y:S04]  /*342e0*/  LDL.LU.64 R156, [R1+0xf8] ;  /* 0x0000f800019c7983 */ /* 0x002f280000300a00 */
[----:B------:R2:W-:Y:S04]  /*342f0*/  LDGSTS.E [R77+0x3fc00], [R248.64], P2 ;  /* 0x3fc00000f84d7fae */ /* 0x0005e80009121848 */
[----:B------:R-:W4:Y:S04]  /*34300*/  LDL.64 R68, [R1+0xc98] ;  /* 0x000c980001447983 */ /* 0x000f280000100a00 */
[----:B------:R-:W4:Y:S04]  /*34310*/  LDL.64 R72, [R1+0xc88] ;  /* 0x000c880001487983 */ /* 0x000f280000100a00 */
[----:B--2---:R-:W2:Y:S04]  /*34320*/  LDL.64 R76, [R1+0xc90] ;  /* 0x000c9000014c7983 */ /* 0x004ea80000100a00 */
[----:B------:R-:W2:Y:S04]  /*34330*/  LDL.LU.64 R74, [R1+0xd30] ;  /* 0x000d3000014a7983 */ /* 0x000ea80000300a00 */
        /* <DEDUP_REMOVED lines=40> */
[----:B---3--:R1:W-:Y:S04]  /*345c0*/  LDGSTS.E [R71+0x28e00], [R236.64], P2 ;  /* 0x28e00000ec477fae */ /* 0x0083e80009121848 */
[----:B------:R1:W-:Y:S04]  /*345d0*/  LDGSTS.E [R71+0x29e00], [R128.64], P2 ;  /* 0x29e0000080477fae */ /* 0x0003e80009121848 */
[----:B------:R1:W-:Y:S04]  /*345e0*/  LDGSTS.E [R71+0x2ae00], [R104.64], P2 ;  /* 0x2ae0000068477fae */ /* 0x0003e80009121848 */
[----:B----4-:R1:W-:Y:S04]  /*345f0*/  LDGSTS.E [R71+0x2be00], [R186.64], P2 ;  /* 0x2be00000ba477fae */ /* 0x0103e80009121848 */
        /* <DEDUP_REMOVED lines=18> */
[----:B--2---:R2:W-:Y:S04]  /*34720*/  LDGSTS.E [R71+0x3ee00], [R76.64], P2 ;  /* 0x3ee000004c477fae */ /* 0x0045e80009121848 */
[----:B------:R4:W-:Y:S04]  /*34730*/  LDGSTS.E [R71+0x3fe00], [R72.64], P2 ;  /* 0x3fe0000048477fae */ /* 0x0009e80009121848 */
[----:B------:R-:W0:Y:S04]  /*34740*/  LDGDEPBAR ;  /* 0x00000000000079af */ /* 0x000e280000000000 */
[----:B--2---:R-:W2:Y:S04]  /*34750*/  LDL.LU.64 R76, [R1+0x2f40] ;  /* 0x002f4000014c7983 */ /* 0x004ea80000300a00 */
[----:B----4-:R-:W4:Y:S01]  /*34760*/  LDL.LU.64 R72, [R1+0x2f38] ;  /* 0x002f380001487983 */ /* 0x010f220000300a00 */
[----:B---3--:R-:W-:-:S03]  /*34770*/  IMAD.MOV.U32 R68, RZ, RZ, c[0x0][0x180] ;  /* 0x00006000ff447624 */ /* 0x008fc600078e00ff */
[----:B------:R-:W-:Y:S01]  /*34780*/  BAR.SYNC.DEFER_BLOCKING 0x0 ;  /* 0x0000000000007b1d */ /* 0x000fe20000010000 */
[----:B------:R-:W-:Y:S01]  /*34790*/  ISETP.GE.U32.AND P2, PT, R252, 0x7ffffee8, PT ;  /* 0x7ffffee8fc00780c */ /* 0x000fe20003f46070 */
[----:B-1----:R-:W-:Y:S01]  /*347a0*/  IMAD.WIDE R70, R0, 0x4, R94 ;  /* 0x0000000400467825 */ /* 0x002fe200078e025e */
[----:B------:R-:W-:Y:S02]  /*347b0*/  IADD3 R252, R67, 0x100000, RZ ;  /* 0x0010000043fc7810 */ /* 0x000fe40007ffe0ff */
[----:B------:R-:W-:-:S03]  /*347c0*/  IADD3 R69, R68, -0x9d, RZ ;  /* 0xffffff6344457810 */ /* 0x000fc60007ffe0ff */
[----:B------:R-:W-:Y:S01]  /*347d0*/  @!PT LDS RZ, [RZ] ;  /* 0x00000000fffff984 */ /* 0x000fe20000000800 */
[----:B------:R-:W-:Y:S01]  /*347e0*/  @!PT LDS RZ, [RZ] ;  /* 0x00000000fffff984 */ /* 0x000fe20000000800 */
[----:B------:R-:W-:Y:S01]  /*347f0*/  @!PT LDS RZ, [RZ] ;  /* 0x00000000fffff984 */ /* 0x000fe20000000800 */
[----:B------:R1:W-:Y:S01]  /*34800*/  LDGSTS.E [R252+-0x70000], [R70.64], !P4 ;  /* 0x9000000046fc7fae */ /* 0x0003e2000e121848 */
[----:B------:R-:W-:-:S03]  /*34810*/  ISETP.GE.U32.AND P4, PT, R69, 0x7ffffee4, PT ;  /* 0x7ffffee44500780c */ /* 0x000fc60003f86070 */
[----:B------:R-:W3:Y:S01]  /*34820*/  S2R R69, SR_TID.X ;  /* 0x0000000000457919 */ /* 0x000ee20000002100 */
[----:B------:R-:W-:Y:S01]  /*34830*/  IADD3 R94, R67, 0x100000, RZ ;  /* 0x00100000435e7810 */ /* 0x000fe20007ffe0ff */
[----:B------:R-:W-:Y:S02]  /*34840*/  IMAD.WIDE R74, R0, 0x4, R74 ;  /* 0x00000004004a7825 */ /* 0x000fe400078e024a */
[----:B------:R1:W-:Y:S01]  /*34850*/  STL.64 [R1+0xd38], R70 ;  /* 0x000d384601007387 */ /* 0x0003e20000100a00 */
[----:B------:R-:W-:-:S03]  /*34860*/  IADD3 R66, R68, -0xa1, RZ ;  /* 0xffffff5f44427810 */ /* 0x000fc60007ffe0ff */
[----:B------:R3:W-:Y:S01]  /*34870*/  LDGSTS.E [R94+-0x6f800], [R74.64], !P5 ;  /* 0x908000004a5e7fae */ /* 0x0007e2000e921848 */
[C---:B-1----:R-:W-:Y:S02]  /*34880*/  IADD3 R252, R68.reuse, -0xa5, RZ ;  /* 0xffffff5b44fc7810 */ /* 0x042fe40007ffe0ff */
[----:B------:R-:W-:Y:S01]  /*34890*/  IADD3 R95, R68, -0xa9, RZ ;  /* 0xffffff57445f7810 */ /* 0x000fe20007ffe0ff */
[----:B------:R-:W4:Y:S04]  /*348a0*/  LDL.LU.64 R70, [R1+0x2f30] ;  /* 0x002f300001467983 */ /* 0x000f280000300a00 */
[----:B------:R3:W-:Y:S01]  /*348b0*/  STL.64 [R1+0xf40], R74 ;  /* 0x000f404a01007387 */ /* 0x0007e20000100a00 */
[----:B------:R-:W-:Y:S02]  /*348c0*/  ISETP.GE.U32.AND P5, PT, R66, 0x7ffffee0, PT ;  /* 0x7ffffee04200780c */ /* 0x000fe40003fa6070 */
[----:B---3--:R-:W-:Y:S01]  /*348d0*/  LOP3.LUT R75, R69, 0x7f, RZ, 0xc0, !PT ;  /* 0x0000007f454b7812 */ /* 0x008fe200078ec0ff */
[----:B------:R-:W-:Y:S01]  /*348e0*/  IMAD.WIDE R68, R0, 0x4, R92 ;  /* 0x0000000400447825 */ /* 0x000fe200078e025c */
[----:B------:R-:W-:-:S03]  /*348f0*/  IADD3 R92, R67, 0x100000, RZ ;  /* 0x00100000435c7810 */ /* 0x000fc60007ffe0ff */
[----:B------:R-:W-:Y:S01]  /*34900*/  IMAD.WIDE R66, R0, 0x4, R90 ;  /* 0x0000000400427825 */ /* 0x000fe200078e025a */
[----:B------:R1:W-:Y:S03]  /*34910*/  LDGSTS.E [R94+-0x6f000], [R68.64], !P0 ;  /* 0x91000000445e7fae */ /* 0x0003e6000c121848 */
[----:B------:R-:W-:Y:S01]  /*34920*/  IMAD.SHL.U32 R91, R75, 0x4, RZ ;  /* 0x000000044b5b7824 */ /* 0x000fe200078e00ff */
[----:B------:R-:W-:Y:S01]  /*34930*/  ISETP.GE.U32.AND P0, PT, R252, 0x7ffffedc, PT ;  /* 0x7ffffedcfc00780c */ /* 0x000fe20003f06070 */
[----:B------:R-:W-:Y:S01]  /*34940*/  IMAD.WIDE R74, R0, 0x4, R88 ;  /* 0x00000004004a7825 */ /* 0x000fe200078e0258 */
[----:B------:R1:W-:Y:S04]  /*34950*/  STL.64 [R1+0x1040], R68 ;  /* 0x0010404401007387 */ /* 0x0003e80000100a00 */
[----:B------:R-:W3:Y:S01]  /*34960*/  S2R R89, SR_TID.X ;  /* 0x0000000000597919 */ /* 0x000ee20000002100 */
[----:B------:R-:W-:Y:S01]  /*34970*/  IADD3 R90, R91, 0x100000, RZ ;  /* 0x001000005b5a7810 */ /* 0x000fe20007ffe0ff */
[----:B------:R-:W-:-:S02]  /*34980*/  IMAD.MOV.U32 R93, RZ, RZ, c[0x0][0x180] ;  /* 0x00006000ff5d7624 */ /* 0x000fc400078e00ff */
[----:B------:R3:W-:Y:S04]  /*34990*/  STL.64 [R1+0x1050], R66 ;  /* 0x0010504201007387 */ /* 0x0007e80000100a00 */
[----:B-1----:R-:W4:Y:S04]  /*349a0*/  LDL.LU.64 R68, [R1+0x2f28] ;  /* 0x002f280001447983 */ /* 0x002f280000300a00 */
[----:B------:R1:W-:Y:S01]  /*349b0*/  LDGSTS.E [R92+-0x6e800], [R66.64], !P3 ;  /* 0x91800000425c7fae */ /* 0x0003e2000d921848 */
[----:B------:R-:W-:Y:S02]  /*349c0*/  ISETP.GE.U32.AND P3, PT, R95, 0x7ffffed8, PT ;  /* 0x7ffffed85f00780c */ /* 0x000fe40003f66070 */
[----:B---3--:R-:W-:Y:S01]  /*349d0*/  LOP3.LUT R89, R89, 0x7f, RZ, 0xc0, !PT ;  /* 0x0000007f59597812 */ /* 0x008fe200078ec0ff */
[----:B------:R3:W-:Y:S04]  /*349e0*/  STL.64 [R1+0x1060], R74 ;  /* 0x0010604a01007387 */ /* 0x0007e80000100a00 */
[----:B------:R-:W-:Y:S01]  /*349f0*/  IMAD.SHL.U32 R252, R89, 0x4, RZ ;  /* 0x0000000459fc7824 */ /* 0x000fe200078e00ff */
[----:B------:R3:W-:Y:S01]  /*34a00*/  LDGSTS.E [R90+-0x6e000], [R74.64], !P1 ;  /* 0x920000004a5a7fae */ /* 0x0007e2000c921848 */
[----:B------:R-:W-:-:S03]  /*34a10*/  IMAD.WIDE R94, R0, 0x4, R84 ;  /* 0x00000004005e7825 */ /* 0x000fc600078e0254 */
[----:B------:R-:W-:Y:S01]  /*34a20*/  IADD3 R88, R252, 0x100000, RZ ;  /* 0x00100000fc587810 */ /* 0x000fe20007ffe0ff */
[----:B-1----:R-:W4:Y:S01]  /*34a30*/  LDL.LU.64 R66, [R1+0x2f20] ;  /* 0x002f200001427983 */ /* 0x002f220000300a00 */
[C---:B------:R-:W-:Y:S02]  /*34a40*/  IADD3 R84, R93.reuse, -0xb5, RZ ;  /* 0xffffff4b5d547810 */ /* 0x040fe40007ffe0ff */
[----:B------:R-:W-:Y:S01]  /*34a50*/  IADD3 R89, R93, -0xad, RZ ;  /* 0xffffff535d597810 */ /* 0x000fe20007ffe0ff */
[----:B---3--:R-:W-:Y:S01]  /*34a60*/  IMAD.WIDE R74, R0, 0x4, R86 ;  /* 0x00000004004a7825 */ /* 0x008fe200078e0256 */
[----:B------:R-:W-:-:S04]  /*34a70*/  IADD3 R86, R252, 0x100000, RZ ;  /* 0x00100000fc567810 */ /* 0x000fc80007ffe0ff */
[----:B------:R1:W-:Y:S01]  /*34a80*/  STL.64 [R1+0x1070], R74 ;  /* 0x0010704a01007387 */ /* 0x0003e20000100a00 */
[----:B------:R-:W-:-:S03]  /*34a90*/  ISETP.GE.U32.AND P1, PT, R89, 0x7ffffed4, PT ;  /* 0x7ffffed45900780c */ /* 0x000fc60003f26070 */
[----:B------:R1:W-:Y:S04]  /*34aa0*/  LDGSTS.E [R88+-0x6d800], [R74.64], !P6 ;  /* 0x928000004a587fae */ /* 0x0003e8000f121848 */
[----:B------:R3:W-:Y:S01]  /*34ab0*/  LDGSTS.E [R86+-0x6d000], [R94.64], !P2 ;  /* 0x930000005e567fae */ /* 0x0007e2000d121848 */
[----:B------:R-:W-:Y:S02]  /*34ac0*/  ISETP.GE.U32.AND P2, PT, R84, 0x7ffffecc, PT ;  /* 0x7ffffecc5400780c */ /* 0x000fe40003f46070 */
[----:B------:R-:W-:Y:S01]  /*34ad0*/  IADD3 R84, R252, 0x100000, RZ ;  /* 0x00100000fc547810 */ /* 0x000fe20007ffe0ff */
[C---:B------:R-:W-:Y:S01]  /*34ae0*/  IMAD.WIDE R78, R0.reuse, 0x4, R78 ;  /* 0x00000004004e7825 */ /* 0x040fe200078e024e */
[----:B-1----:R-:W4:Y:S03]  /*34af0*/  LDL.LU.64 R74, [R1+0x2f18] ;  /* 0x002f1800014a7983 */ /* 0x002f260000300a00 */
[----:B------:R-:W-:Y:S01]  /*34b00*/  IMAD.WIDE R88, R0, 0x4, R80 ;  /* 0x0000000400587825 */ /* 0x000fe200078e0250 */
[----:B------:R1:W-:Y:S01]  /*34b10*/  STL.64 [R1+0x1080], R94 ;  /* 0x0010805e01007387 */ /* 0x0003e20000100a00 */
[----:B------:R-:W-:-:S02]  /*34b20*/  IADD3 R80, R252, 0x100000, RZ ;  /* 0x00100000fc507810 */ /* 0x000fc40007ffe0ff */
[C---:B------:R-:W-:Y:S02]  /*34b30*/  IADD3 R85, R93.reuse, -0xb9, RZ ;  /* 0xffffff475d557810 */ /* 0x040fe40007ffe0ff */
[----:B---3--:R-:W-:Y:S01]  /*34b40*/  IADD3 R86, R93, -0xbd, RZ ;  /* 0xffffff435d567810 */ /* 0x008fe20007ffe0ff */
[----:B-1----:R-:W-:Y:S01]  /*34b50*/  IMAD.WIDE R94, R0, 0x4, R82 ;  /* 0x00000004005e7825 */ /* 0x002fe200078e0252 */
[----:B------:R-:W-:-:S04]  /*34b60*/  IADD3 R82, R252, 0x100000, RZ ;  /* 0x00100000fc527810 */ /* 0x000fc80007ffe0ff */
[----:B------:R-:W-:Y:S04]  /*34b70*/  STL.64 [R1+0x1090], R94 ;  /* 0x0010905e01007387 */ /* 0x000fe80000100a00 */
[----:B------:R2:W-:Y:S01]  /*34b80*/  LDGSTS.E [R84+-0x6c800], [R94.64], !P4 ;  /* 0x938000005e547fae */ /* 0x0005e2000e121848 */
[----:B------:R-:W-:-:S03]  /*34b90*/  ISETP.GE.U32.AND P4, PT, R85, 0x7ffffec8, PT ;  /* 0x7ffffec85500780c */ /* 0x000fc60003f86070 */
[----:B------:R-:W-:Y:S04]  /*34ba0*/  STL.64 [R1+0x10a0], R88 ;  /* 0x0010a05801007387 */ /* 0x000fe80000100a00 */
[----:B------:R4:W-:Y:S01]  /*34bb0*/  LDGSTS.E [R82+-0x6c000], [R88.64], !P5 ;  /* 0x9400000058527fae */ /* 0x0009e2000e921848 */
[----:B------:R-:W-:-:S03]  /*34bc0*/  ISETP.GE.U32.AND P5, PT, R86, 0x7ffffec4, PT ;  /* 0x7ffffec45600780c */ /* 0x000fc60003fa6070 */
[----:B------:R1:W-:Y:S04]  /*34bd0*/  STL.64 [R1+0x10b0], R78 ;  /* 0x0010b04e01007387 */ /* 0x0003e80000100a00 */
[----:B------:R1:W-:Y:S04]  /*34be0*/  LDGSTS.E [R80+-0x6b800], [R78.64], !P0 ;  /* 0x948000004e507fae */ /* 0x0003e8000c121848 */
[----:B------:R-:W3:Y:S01]  /*34bf0*/  LDL.LU.64 R86, [R1+0xca0] ;  /* 0x000ca00001567983 */ /* 0x000ee20000300a00 */
[----:B-1----:R-:W-:Y:S01]  /*34c00*/  IADD3 R78, R252, 0x100000, RZ ;  /* 0x00100000fc4e7810 */ /* 0x002fe20007ffe0ff */
[----:B--2---:R-:W-:Y:S01]  /*34c10*/  IMAD.WIDE R84, R0, 0x4, R76 ;  /* 0x0000000400547825 */ /* 0x004fe200078e024c */
[----:B------:R-:W-:-:S03]  /*34c20*/  IADD3 R76, R252, 0x100000, RZ ;  /* 0x00100000fc4c7810 */ /* 0x000fc60007ffe0ff */
[----:B----4-:R-:W-:Y:S01]  /*34c30*/  IMAD.WIDE R82, R0, 0x4, R72 ;  /* 0x0000000400527825 */ /* 0x010fe200078e0248 */
[----:B------:R-:W-:Y:S04]  /*34c40*/  STL.64 [R1+0x10c0], R84 ;  /* 0x0010c05401007387 */ /* 0x000fe80000100a00 */
[----:B------:R1:W-:Y:S04]  /*34c50*/  LDGSTS.E [R78+-0x6b000], [R84.64], !P3 ;  /* 0x95000000544e7fae */ /* 0x0003e8000d921848 */
[----:B------:R2:W-:Y:S04]  /*34c60*/  STL.64 [R1+0x10d0], R82 ;  /* 0x0010d05201007387 */ /* 0x0005e80000100a00 */
[----:B------:R2:W-:Y:S04]  /*34c70*/  LDGSTS.E [R76+-0x6a800], [R82.64], !P1 ;  /* 0x95800000524c7fae */ /* 0x0005e8000c921848 */
[----:B--2---:R-:W2:Y:S04]  /*34c80*/  LDL.LU.64 R82, [R1+0xca8] ;  /* 0x000ca80001527983 */ /* 0x004ea80000300a00 */
[----:B-1----:R-:W4:Y:S04]  /*34c90*/  LDL.LU.64 R84, [R1+0xcb0] ;  /* 0x000cb00001547983 */ /* 0x002f280000300a00 */
[----:B------:R-:W4:Y:S04]  /*34ca0*/  LDL.LU.64 R88, [R1+0xcb8] ;  /* 0x000cb80001587983 */ /* 0x000f280000300a00 */
[----:B------:R-:W1:Y:S01]  /*34cb0*/  S2R R94, SR_TID.X ;  /* 0x00000000005e7919 */ /* 0x000e620000002100 */
[----:B------:R-:W-:-:S02]  /*34cc0*/  IADD3 R90, R93, -0xb1, RZ ;  /* 0xffffff4f5d5a7810 */ /* 0x000fc40007ffe0ff */
[C---:B------:R-:W-:Y:S02]  /*34cd0*/  IADD3 R80, R93.reuse, -0xc5, RZ ;  /* 0xffffff3b5d507810 */ /* 0x040fe40007ffe0ff */
[----:B------:R-:W-:Y:S02]  /*34ce0*/  ISETP.GE.U32.AND P6, PT, R90, 0x7ffffed0, PT ;  /* 0x7ffffed05a00780c */ /* 0x000fe40003fc6070 */
[C---:B------:R-:W-:Y:S02]  /*34cf0*/  IADD3 R79, R93.reuse, -0xc1, RZ ;  /* 0xffffff3f5d4f7810 */ /* 0x040fe40007ffe0ff */
[----:B------:R-:W-:Y:S02]  /*34d00*/  ISETP.GE.U32.AND P3, PT, R80, 0x7ffffebc, PT ;  /* 0x7ffffebc5000780c */ /* 0x000fe40003f66070 */
[----:B------:R-:W-:Y:S01]  /*34d10*/  IADD3 R72, R93, -0xc9, RZ ;  /* 0xffffff375d487810 */ /* 0x000fe20007ffe0ff */
[----:B------:R-:W-:Y:S01]  /*34d20*/  IMAD.WIDE R80, R0, 0x4, R70 ;  /* 0x0000000400507825 */ /* 0x000fe200078e0246 */
[----:B------:R-:W-:-:S02]  /*34d30*/  ISETP.GE.U32.AND P0, PT, R79, 0x7ffffec0, PT ;  /* 0x7ffffec04f00780c */ /* 0x000fc40003f06070 */
[----:B------:R-:W-:Y:S02]  /*34d40*/  ISETP.GE.U32.AND P1, PT, R72, 0x7ffffeb8, PT ;  /* 0x7ffffeb84800780c */ /* 0x000fe40003f26070 */
[----:B-1----:R-:W-:-:S05]  /*34d50*/  LOP3.LUT R94, R94, 0x7f, RZ, 0xc0, !PT ;  /* 0x0000007f5e5e7812 */ /* 0x002fca00078ec0ff */
[----:B------:R-:W-:Y:S01]  /*34d60*/  IMAD.SHL.U32 R71, R94, 0x4, RZ ;  /* 0x000000045e477824 */ /* 0x000fe200078e00ff */
[----:B------:R-:W-:Y:S01]  /*34d70*/  IADD3 R72, R252, 0x100000, RZ ;  /* 0x00100000fc487810 */ /* 0x000fe20007ffe0ff */
[----:B------:R1:W-:Y:S01]  /*34d80*/  STL.64 [R1+0x10e0], R80 ;  /* 0x0010e05001007387 */ /* 0x0003e20000100a00 */
[----:B------:R-:W-:Y:S02]  /*34d90*/  IADD3 R73, R93, -0xd1, RZ ;  /* 0xffffff2f5d497810 */ /* 0x000fe40007ffe0ff */
[----:B------:R-:W-:Y:S01]  /*34da0*/  IADD3 R70, R71, 0x100000, RZ ;  /* 0x0010000047467810 */ /* 0x000fe20007ffe0ff */
[----:B------:R1:W-:Y:S01]  /*34db0*/  LDGSTS.E [R72+-0x6a000], [R80.64], !P6 ;  /* 0x9600000050487fae */ /* 0x0003e2000f121848 */
[----:B------:R-:W-:Y:S01]  /*34dc0*/  IADD3 R76, R93, -0xcd, RZ ;  /* 0xffffff335d4c7810 */ /* 0x000fe20007ffe0ff */
[----:B------:R-:W-:Y:S01]  /*34dd0*/  IMAD.WIDE R78, R0, 0x4, R68 ;  /* 0x00000004004e7825 */ /* 0x000fe200078e0244 */
[----:B------:R-:W-:-:S04]  /*34de0*/  IADD3 R68, R71, 0x100000, RZ ;  /* 0x0010000047447810 */ /* 0x000fc80007ffe0ff */
[----:B------:R1:W-:Y:S04]  /*34df0*/  STL.64 [R1+0x10f0], R78 ;  /* 0x0010f04e01007387 */ /* 0x0003e80000100a00 */
[----:B------:R1:W-:Y:S01]  /*34e00*/  LDGSTS.E [R70+-0x69800], [R78.64], !P2 ;  /* 0x968000004e467fae */ /* 0x0003e2000d121848 */
[----:B------:R-:W-:Y:S02]  /*34e10*/  ISETP.GE.U32.AND P2, PT, R73, 0x7ffffeb0, PT ;  /* 0x7ffffeb04900780c */ /* 0x000fe40003f46070 */
[----:B------:R-:W-:Y:S01]  /*34e20*/  ISETP.GE.U32.AND P6, PT, R76, 0x7ffffeb4, PT ;  /* 0x7ffffeb44c00780c */ /* 0x000fe20003fc6070 */
[----:B------:R-:W-:-:S05]  /*34e30*/  IMAD.WIDE R66, R0, 0x4, R66 ;  /* 0x0000000400427825 */ /* 0x000fca00078e0242 */
[----:B------:R1:W-:Y:S04]  /*34e40*/  STL.64 [R1+0x1100], R66 ;  /* 0x0011004201007387 */ /* 0x0003e80000100a00 */
[----:B-1----:R-:W4:Y:S04]  /*34e50*/  LDL.LU.64 R80, [R1+0xcc0] ;  /* 0x000cc00001507983 */ /* 0x002f280000300a00 */
[----:B------:R-:W4:Y:S04]  /*34e60*/  LDL.LU.64 R78, [R1+0xcc8] ;  /* 0x000cc800014e7983 */ /* 0x000f280000300a00 */
[----:B------:R1:W-:Y:S01]  /*34e70*/  LDGSTS.E [R68+-0x69000], [R66.64], !P4 ;  /* 0x9700000042447fae */ /* 0x0003e2000e121848 */
[----:B------:R-:W-:Y:S01]  /*34e80*/  IMAD.WIDE R74, R0, 0x4, R74 ;  /* 0x00000004004a7825 */ /* 0x000fe200078e024a */
[----:B-1----:R-:W-:-:S04]  /*34e90*/  IADD3 R67, R71, 0x100000, RZ ;  /* 0x0010000047437810 */ /* 0x002fc80007ffe0ff */
[----:B------:R4:W-:Y:S04]  /*34ea0*/  STL.64 [R1+0x1110], R74 ;  /* 0x0011104a01007387 */ /* 0x0009e80000100a00 */
[----:B------:R4:W-:Y:S01]  /*34eb0*/  LDGSTS.E [R67+-0x68800], [R74.64], !P5 ;  /* 0x978000004a437fae */ /* 0x0009e2000e921848 */
[----:B------:R-:W-:Y:S01]  /*34ec0*/  IADD3 R66, R71, 0x100000, RZ ;  /* 0x0010000047427810 */ /* 0x000fe20007ffe0ff */
[----:B---3--:R-:W-:-:S05]  /*34ed0*/  IMAD.WIDE R72, R0, 0x4, R86 ;  /* 0x0000000400487825 */ /* 0x008fca00078e0256 */
[----:B------:R1:W-:Y:S04]  /*34ee0*/  STL.64 [R1+0x1120], R72 ;  /* 0x0011204801007387 */ /* 0x0003e80000100a00 */
[----:B------:R-:W3:Y:S04]  /*34ef0*/  LDL.LU.64 R86, [R1+0xcd0] ;  /* 0x000cd00001567983 */ /* 0x000ee80000300a00 */
[----:B------:R1:W-:Y:S01]  /*34f00*/  LDGSTS.E [R66+-0x68000], [R72.64], !P0 ;  /* 0x9800000048427fae */ /* 0x0003e2000c121848 */
[----:B--2---:R-:W-:-:S03]  /*34f10*/  IMAD.WIDE R76, R0, 0x4, R82 ;  /* 0x00000004004c7825 */ /* 0x004fc600078e0252 */
[----:B------:R-:W2:Y:S01]  /*34f20*/  LDL.LU.64 R82, [R1+0xcd8] ;  /* 0x000cd80001527983 */ /* 0x000ea20000300a00 */
[----:B----4-:R-:W-:-:S03]  /*34f30*/  IMAD.WIDE R74, R0, 0x4, R84 ;  /* 0x00000004004a7825 */ /* 0x010fc600078e0254 */
[----:B------:R-:W-:Y:S04]  /*34f40*/  STL.64 [R1+0x1130], R76 ;  /* 0x0011304c01007387 */ /* 0x000fe80000100a00 */
[----:B------:R-:W4:Y:S01]  /*34f50*/  LDL.LU.64 R84, [R1+0xce0] ;  /* 0x000ce00001547983 */ /* 0x000f220000300a00 */
[----:B-1----:R-:W-:-:S03]  /*34f60*/  IMAD.WIDE R72, R0, 0x4, R88 ;  /* 0x0000000400487825 */ /* 0x002fc600078e0258 */
[----:B------:R1:W-:Y:S04]  /*34f70*/  STL.64 [R1+0x1140], R74 ;  /* 0x0011404a01007387 */ /* 0x0003e80000100a00 */
[----:B------:R1:W-:Y:S04]  /*34f80*/  STL.64 [R1+0x1150], R72 ;  /* 0x0011504801007387 */ /* 0x0003e80000100a00 */
[----:B------:R-:W4:Y:S01]  /*34f90*/  LDL.LU.64 R88, [R1+0xce8] ;  /* 0x000ce80001587983 */ /* 0x000f220000300a00 */
[----:B------:R-:W-:-:S04]  /*34fa0*/  IADD3 R68, R93, -0xd5, RZ ;  /* 0xffffff2b5d447810 */ /* 0x000fc80007ffe0ff */
[----:B------:R-:W-:Y:S02]  /*34fb0*/  ISETP.GE.U32.AND P4, PT, R68, 0x7ffffeac, PT ;  /* 0x7ffffeac4400780c */ /* 0x000fe40003f86070 */
[----:B------:R-:W-:-:S04]  /*34fc0*/  IADD3 R68, R93, -0xdd, RZ ;  /* 0xffffff235d447810 */ /* 0x000fc80007ffe0ff */
[----:B------:R-:W-:Y:S02]  /*34fd0*/  ISETP.GE.U32.AND P0, PT, R68, 0x7ffffea4, PT ;  /* 0x7ffffea44400780c */ /* 0x000fe40003f06070 */
[----:B------:R-:W-:-:S05]  /*34fe0*/  IADD3 R68, R71, 0x100000, RZ ;  /* 0x0010000047447810 */ /* 0x000fca0007ffe0ff */
[----:B------:R1:W-:Y:S04]  /*34ff0*/  LDGSTS.E [R68+-0x67800], [R76.64], !P3 ;  /* 0x988000004c447fae */ /* 0x0003e8000d921848 */
[----:B------:R1:W-:Y:S04]  /*35000*/  LDGSTS.E [R67+-0x67000], [R74.64], !P1 ;  /* 0x990000004a437fae */ /* 0x0003e8000c921848 */
[----:B------:R1:W-:Y:S01]  /*35010*/  LDGSTS.E [R66+-0x66800], [R72.64], !P6 ;  /* 0x9980000048427fae */ /* 0x0003e2000f121848 */
[C---:B------:R-:W-:Y:S02]  /*35020*/  IADD3 R69, R93.reuse, -0xd9, RZ ;  /* 0xffffff275d457810 */ /* 0x040fe40007ffe0ff */
[----:B-1----:R-:W-:-:S02]  /*35030*/  IADD3 R68, R93, -0xe9, RZ ;  /* 0xffffff175d447810 */ /* 0x002fc40007ffe0ff */
[----:B------:R-:W-:Y:S02]  /*35040*/  ISETP.GE.U32.AND P5, PT, R69, 0x7ffffea8, PT ;  /* 0x7ffffea84500780c */ /* 0x000fe40003fa6070 */
[----:B------:R-:W-:Y:S02]  /*35050*/  ISETP.GE.U32.AND P6, PT, R68, 0x7ffffe98, PT ;  /* 0x7ffffe984400780c */ /* 0x000fe40003fc6070 */
[----:B------:R-:W-:Y:S01]  /*35060*/  IADD3 R68, R93, -0xf1, RZ ;  /* 0xffffff0f5d447810 */ /* 0x000fe20007ffe0ff */
[C---:B------:R-:W-:Y:S02]  /*35070*/  IMAD.WIDE R74, R0.reuse, 0x4, R80 ;  /* 0x00000004004a7825 */ /* 0x040fe400078e0250 */
[----:B------:R-:W4:Y:S02]  /*35080*/  LDL.LU.64 R80, [R1+0xcf0] ;  /* 0x000cf00001507983 */ /* 0x000f240000300a00 */
[----:B------:R-:W-:Y:S02]  /*35090*/  IMAD.WIDE R72, R0, 0x4, R78 ;  /* 0x0000000400487825 */ /* 0x000fe400078e024e */
[----:B------:R2:W-:Y:S04]  /*350a0*/  STL.64 [R1+0x1160], R74 ;  /* 0x0011604a01007387 */ /* 0x0005e80000100a00 */
[----:B------:R4:W-:Y:S04]  /*350b0*/  STL.64 [R1+0x1170], R72 ;  /* 0x0011704801007387 */ /* 0x0009e80000100a00 */
[----:B------:R-:W4:Y:S04]  /*350c0*/  LDL.LU.64 R78, [R1+0xcf8] ;  /* 0x000cf800014e7983 */ /* 0x000f280000300a00 */
[----:B------:R2:W-:Y:S04]  /*350d0*/  LDGSTS.E [R67+-0x66000], [R74.64], !P2 ;  /* 0x9a0000004a437fae */ /* 0x0005e8000d121848 */
[----:B------:R4:W-:Y:S01]  /*350e0*/  LDGSTS.E [R66+-0x65800], [R72.64], !P4 ;  /* 0x9a80000048427fae */ /* 0x0009e2000e121848 */
[----:B------:R-:W-:-:S02]  /*350f0*/  ISETP.GE.U32.AND P4, PT, R68, 0x7ffffe90, PT ;  /* 0x7ffffe904400780c */ /* 0x000fc40003f86070 */
[----:B------:R-:W-:Y:S01]  /*35100*/  IADD3 R68, R71, 0x100000, RZ ;  /* 0x0010000047447810 */ /* 0x000fe20007ffe0ff */
[C---:B---3--:R-:W-:Y:S02]  /*35110*/  IMAD.WIDE R76, R0.reuse, 0x4, R86 ;  /* 0x00000004004c7825 */ /* 0x048fe400078e0256 */
[----:B------:R-:W3:Y:S04]  /*35120*/  LDL.LU.64 R86, [R1+0xd00] ;  /* 0x000d000001567983 */ /* 0x000ee80000300a00 */
[----:B------:R-:W-:Y:S04]  /*35130*/  STL.64 [R1+0x1180], R76 ;  /* 0x0011804c01007387 */ /* 0x000fe80000100a00 */
[----:B------:R1:W-:Y:S01]  /*35140*/  LDGSTS.E [R68+-0x65000], [R76.64], !P5 ;  /* 0x9b0000004c447fae */ /* 0x0003e2000e921848 */
[----:B--2---:R-:W-:-:S03]  /*35150*/  IMAD.WIDE R74, R0, 0x4, R82 ;  /* 0x00000004004a7825 */ /* 0x004fc600078e0252 */
[----:B------:R-:W2:Y:S01]  /*35160*/  LDL.LU.64 R82, [R1+0xd08] ;  /* 0x000d080001527983 */ /* 0x000ea20000300a00 */
[----:B----4-:R-:W-:-:S03]  /*35170*/  IMAD.WIDE R72, R0, 0x4, R84 ;  /* 0x0000000400487825 */ /* 0x010fc600078e0254 */
[----:B------:R4:W-:Y:S04]  /*35180*/  STL.64 [R1+0x1190], R74 ;  /* 0x0011904a01007387 */ /* 0x0009e80000100a00 */
[----:B------:R1:W-:Y:S04]  /*35190*/  STL.64 [R1+0x11a0], R72 ;  /* 0x0011a04801007387 */ /* 0x0003e80000100a00 */
[----:B------:R-:W2:Y:S04]  /*351a0*/  LDL.LU.64 R84, [R1+0xd10] ;  /* 0x000d100001547983 */ /* 0x000ea80000300a00 */
[----:B------:R4:W-:Y:S02]  /*351b0*/  LDGSTS.E [R67+-0x64800], [R74.64], !P0 ;  /* 0x9b8000004a437fae */ /* 0x0009e4000c121848 */
[----:B----4-:R-:W-:-:S02]  /*351c0*/  IMAD.WIDE R74, R0, 0x4, R88 ;  /* 0x00000004004a7825 */ /* 0x010fc400078e0258 */
[----:B------:R-:W4:Y:S01]  /*351d0*/  LDL.LU.64 R88, [R1+0xd18] ;  /* 0x000d180001587983 */ /* 0x000f220000300a00 */
[----:B------:R-:W-:-:S04]  /*351e0*/  IADD3 R69, R93, -0xe1, RZ ;  /* 0xffffff1f5d457810 */ /* 0x000fc80007ffe0ff */
[----:B------:R-:W-:Y:S02]  /*351f0*/  ISETP.GE.U32.AND P3, PT, R69, 0x7ffffea0, PT ;  /* 0x7ffffea04500780c */ /* 0x000fe40003f66070 */
[----:B------:R-:W-:-:S04]  /*35200*/  IADD3 R70, R93, -0xe5, RZ ;  /* 0xffffff1b5d467810 */ /* 0x000fc80007ffe0ff */
[----:B------:R-:W-:Y:S02]  /*35210*/  ISETP.GE.U32.AND P1, PT, R70, 0x7ffffe9c, PT ;  /* 0x7ffffe9c4600780c */ /* 0x000fe40003f26070 */
[C---:B------:R-:W-:Y:S02]  /*35220*/  IADD3 R69, R93.reuse, -0xed, RZ ;  /* 0xffffff135d457810 */ /* 0x040fe40007ffe0ff */
[----:B-1----:R-:W-:-:S03]  /*35230*/  IADD3 R68, R93, -0xfd, RZ ;  /* 0xffffff035d447810 */ /* 0x002fc60007ffe0ff */
[----:B------:R1:W-:Y:S01]  /*35240*/  LDGSTS.E [R66+-0x64000], [R72.64], !P3 ;  /* 0x9c00000048427fae */ /* 0x0003e2000d921848 */
[----:B------:R-:W-:Y:S02]  /*35250*/  ISETP.GE.U32.AND P2, PT, R69, 0x7ffffe94, PT ;  /* 0x7ffffe944500780c */ /* 0x000fe40003f46070 */
[----:B------:R-:W-:Y:S01]  /*35260*/  ISETP.GE.U32.AND P3, PT, R68, 0x7ffffe84, PT ;  /* 0x7ffffe844400780c */ /* 0x000fe20003f66070 */
[----:B------:R3:W-:Y:S01]  /*35270*/  STL.64 [R1+0x11b0], R74 ;  /* 0x0011b04a01007387 */ /* 0x0007e20000100a00 */
[----:B------:R-:W-:-:S03]  /*35280*/  IADD3 R68, R93, -0x86, RZ ;  /* 0xffffff7a5d447810 */ /* 0x000fc60007ffe0ff */
[----:B------:R3:W-:Y:S01]  /*35290*/  LDGSTS.E [R67+-0x63800], [R74.64], !P1 ;  /* 0x9c8000004a437fae */ /* 0x0007e2000c921848 */
[----:B------:R-:W-:-:S04]  /*352a0*/  IADD3 R70, R93, -0xf5, RZ ;  /* 0xffffff0b5d467810 */ /* 0x000fc80007ffe0ff */
[----:B------:R-:W-:Y:S01]  /*352b0*/  ISETP.GE.U32.AND P5, PT, R70, 0x7ffffe8c, PT ;  /* 0x7ffffe8c4600780c */ /* 0x000fe20003fa6070 */
[----:B-1----:R-:W-:-:S05]  /*352c0*/  IMAD.WIDE R72, R0, 0x4, R80 ;  /* 0x0000000400487825 */ /* 0x002fca00078e0250 */
[----:B------:R2:W-:Y:S04]  /*352d0*/  STL.64 [R1+0x11c0], R72 ;  /* 0x0011c04801007387 */ /* 0x0005e80000100a00 */
[----:B------:R-:W4:Y:S01]  /*352e0*/  LDL.LU.64 R80, [R1+0xd20] ;  /* 0x000d200001507983 */ /* 0x000f220000300a00 */
[----:B------:R-:W-:-:S03]  /*352f0*/  IMAD.WIDE R76, R0, 0x4, R78 ;  /* 0x00000004004c7825 */ /* 0x000fc600078e024e */
[----:B------:R2:W-:Y:S01]  /*35300*/  LDGSTS.E [R66+-0x63000], [R72.64], !P6 ;  /* 0x9d00000048427fae */ /* 0x0005e2000f121848 */
[----:B------:R-:W-:Y:S02]  /*35310*/  ISETP.GE.U32.AND P6, PT, R68, 0x7ffffefb, PT ;  /* 0x7ffffefb4400780c */ /* 0x000fe40003fc6070 */
[----:B------:R-:W-:Y:S01]  /*35320*/  IADD3 R68, R71, 0x100000, RZ ;  /* 0x0010000047447810 */ /* 0x000fe20007ffe0ff */
[----:B------:R-:W-:Y:S04]  /*35330*/  STL.64 [R1+0x11d0], R76 ;  /* 0x0011d04c01007387 */ /* 0x000fe80000100a00 */
[----:B------:R-:W4:Y:S04]  /*35340*/  LDL.LU.64 R78, [R1+0xd28] ;  /* 0x000d2800014e7983 */ /* 0x000f280000300a00 */
[----:B------:R1:W-:Y:S01]  /*35350*/  LDGSTS.E [R68+-0x62800], [R76.64], !P2 ;  /* 0x9d8000004c447fae */ /* 0x0003e2000d121848 */
[----:B---3--:R-:W-:-:S05]  /*35360*/  IMAD.WIDE R74, R0, 0x4, R86 ;  /* 0x00000004004a7825 */ /* 0x008fca00078e0256 */
[----:B------:R3:W-:Y:S04]  /*35370*/  STL.64 [R1+0x11d8], R74 ;  /* 0x0011d84a01007387 */ /* 0x0007e80000100a00 */
[----:B------:R3:W-:Y:S01]  /*35380*/  LDGSTS.E [R67+-0x62000], [R74.64], !P4 ;  /* 0x9e0000004a437fae */ /* 0x0007e2000e121848 */
[----:B--2---:R-:W-:-:S03]  /*35390*/  IMAD.WIDE R72, R0, 0x4, R82 ;  /* 0x0000000400487825 */ /* 0x004fc600078e0252 */
[----:B------:R-:W2:Y:S04]  /*353a0*/  LDL.LU.64 R82, [R1+0xd40] ;  /* 0x000d400001527983 */ /* 0x000ea80000300a00 */
[----:B------:R4:W-:Y:S04]  /*353b0*/  STL.64 [R1+0x11e0], R72 ;  /* 0x0011e04801007387 */ /* 0x0009e80000100a00 */
[----:B------:R4:W-:Y:S01]  /*353c0*/  LDGSTS.E [R66+-0x61800], [R72.64], !P5 ;  /* 0x9e80000048427fae */ /* 0x0009e2000e921848 */
[----:B---3--:R-:W-:-:S03]  /*353d0*/  IMAD.WIDE R74, R0, 0x4, R84 ;  /* 0x00000004004a7825 */ /* 0x008fc600078e0254 */
[----:B------:R-:W3:Y:S04]  /*353e0*/  LDL.LU.64 R84, [R1+0xd48] ;  /* 0x000d480001547983 */ /* 0x000ee80000300a00 */
[----:B------:R1:W-:Y:S04]  /*353f0*/  STL.64 [R1+0x11e8], R74 ;  /* 0x0011e84a01007387 */ /* 0x0003e80000100a00 */
[----:B------:R-:W3:Y:S01]  /*35400*/  LDL.LU.64 R86, [R1+0xd50] ;  /* 0x000d500001567983 */ /* 0x000ee20000300a00 */
[----:B----4-:R-:W-:-:S05]  /*35410*/  IMAD.WIDE R72, R0, 0x4, R88 ;  /* 0x0000000400487825 */ /* 0x010fca00078e0258 */
[----:B------:R2:W-:Y:S04]  /*35420*/  STL.64 [R1+0x11f0], R72 ;  /* 0x0011f04801007387 */ /* 0x0005e80000100a00 */
[----:B------:R-:W4:Y:S01]  /*35430*/  LDL.LU.64 R88, [R1+0xd58] ;  /* 0x000d580001587983 */ /* 0x000f220000300a00 */
[----:B------:R-:W-:-:S04]  /*35440*/  IADD3 R69, R93, -0xf9, RZ ;  /* 0xffffff075d457810 */ /* 0x000fc80007ffe0ff */
[----:B------:R-:W-:Y:S02]  /*35450*/  ISETP.GE.U32.AND P0, PT, R69, 0x7ffffe88, PT ;  /* 0x7ffffe884500780c */ /* 0x000fe40003f06070 */
[C---:B------:R-:W-:Y:S02]  /*35460*/  IADD3 R69, R93.reuse, -0x82, RZ ;  /* 0xffffff7e5d457810 */ /* 0x040fe40007ffe0ff */
[----:B-1----:R-:W-:Y:S02]  /*35470*/  IADD3 R68, R93, -0x92, RZ ;  /* 0xffffff6e5d447810 */ /* 0x002fe40007ffe0ff */
[----:B------:R-:W-:Y:S02]  /*35480*/  ISETP.GE.U32.AND P1, PT, R69, 0x7ffffeff, PT ;  /* 0x7ffffeff4500780c */ /* 0x000fe40003f26070 */
[----:B------:R-:W-:Y:S02]  /*35490*/  IADD3 R69, R93, -0x8a, RZ ;  /* 0xffffff765d457810 */ /* 0x000fe40007ffe0ff */
[----:B------:R-:W-:-:S02]  /*354a0*/  ISETP.GE.U32.AND P5, PT, R68, 0x7ffffeef, PT ;  /* 0x7ffffeef4400780c */ /* 0x000fc40003fa6070 */
[----:B------:R-:W-:Y:S01]  /*354b0*/  IADD3 R68, R93, -0x9a, RZ ;  /* 0xffffff665d447810 */ /* 0x000fe20007ffe0ff */
[----:B------:R1:W-:Y:S01]  /*354c0*/  LDGSTS.E [R67+-0x61000], [R74.64], !P0 ;  /* 0x9f0000004a437fae */ /* 0x0003e2000c121848 */
[----:B------:R-:W-:Y:S02]  /*354d0*/  LOP3.LUT R91, R91, 0x20, RZ, 0x3c, !PT ;  /* 0x000000205b5b7812 */ /* 0x000fe400078e3cff */
[----:B------:R-:W-:Y:S01]  /*354e0*/  ISETP.GE.U32.AND P2, PT, R69, 0x7ffffef7, PT ;  /* 0x7ffffef74500780c */ /* 0x000fe20003f46070 */
[----:B------:R1:W-:Y:S01]  /*354f0*/  LDGSTS.E [R66+-0x60800], [R72.64], !P3 ;  /* 0x9f80000048427fae */ /* 0x0003e2000d921848 */
[----:B------:R-:W-:Y:S02]  /*35500*/  ISETP.GE.U32.AND P3, PT, R68, 0x7ffffee7, PT ;  /* 0x7ffffee74400780c */ /* 0x000fe40003f66070 */
[C---:B------:R-:W-:Y:S02]  /*35510*/  IADD3 R68, R91.reuse, 0x100000, RZ ;  /* 0x001000005b447810 */ /* 0x040fe40007ffe0ff */
[----:B-1----:R-:W-:-:S02]  /*35520*/  IADD3 R67, R91, 0x100000, RZ ;  /* 0x001000005b437810 */ /* 0x002fc40007ffe0ff */
[----:B------:R-:W-:Y:S01]  /*35530*/  IADD3 R66, R91, 0x100000, RZ ;  /* 0x001000005b427810 */ /* 0x000fe20007ffe0ff */
[C---:B------:R-:W-:Y:S02]  /*35540*/  IMAD.WIDE R76, R0.reuse, 0x4, R80 ;  /* 0x00000004004c7825 */ /* 0x040fe400078e0250 */
[----:B------:R-:W4:Y:S04]  /*35550*/  LDL.LU.64 R80, [R1+0xd60] ;  /* 0x000d600001507983 */ /* 0x000f280000300a00 */
[----:B------:R-:W-:Y:S04]  /*35560*/  STL.64 [R1+0xca0], R76 ;  /* 0x000ca04c01007387 */ /* 0x000fe80000100a00 */
[----:B------:R4:W-:Y:S01]  /*35570*/  LDGSTS.E [R68+-0x6fe00], [R76.64], !P1 ;  /* 0x902000004c447fae */ /* 0x0009e2000c921848 */
[----:B------:R-:W-:-:S03]  /*35580*/  IMAD.WIDE R74, R0, 0x4, R78 ;  /* 0x00000004004a7825 */ /* 0x000fc600078e024e */
[----:B------:R-:W4:Y:S04]  /*35590*/  LDL.LU.64 R78, [R1+0xd68] ;  /* 0x000d6800014e7983 */ /* 0x000f280000300a00 */
[----:B------:R3:W-:Y:S04]  /*355a0*/  STL.64 [R1+0xcb8], R74 ;  /* 0x000cb84a01007387 */ /* 0x0007e80000100a00 */
[----:B------:R3:W-:Y:S01]  /*355b0*/  LDGSTS.E [R67+-0x6f600], [R74.64], !P6 ;  /* 0x90a000004a437fae */ /* 0x0007e2000f121848 */
[----:B--2---:R-:W-:-:S05]  /*355c0*/  IMAD.WIDE R72, R0, 0x4, R82 ;  /* 0x0000000400487825 */ /* 0x004fca00078e0252 */
[----:B------:R1:W-:Y:S04]  /*355d0*/  STL.64 [R1+0xcd0], R72 ;  /* 0x000cd04801007387 */ /* 0x0003e80000100a00 */
[----:B------:R-:W2:Y:S04]  /*355e0*/  LDL.LU.64 R82, [R1+0xd70] ;  /* 0x000d700001527983 */ /* 0x000ea80000300a00 */
[----:B------:R1:W-:Y:S01]  /*355f0*/  LDGSTS.E [R66+-0x6ee00], [R72.64], !P2 ;  /* 0x9120000048427fae */ /* 0x0003e2000d121848 */
[----:B---3--:R-:W-:-:S03]  /*35600*/  IMAD.WIDE R74, R0, 0x4, R84 ;  /* 0x00000004004a7825 */ /* 0x008fc600078e0254 */
[----:B------:R-:W3:Y:S04]  /*35610*/  LDL.LU.64 R84, [R1+0xd78] ;  /* 0x000d780001547983 */ /* 0x000ee80000300a00 */
[----:B------:R4:W-:Y:S01]  /*35620*/  STL.64 [R1+0xce8], R74 ;  /* 0x000ce84a01007387 */ /* 0x0009e20000100a00 */
[----:B-1----:R-:W-:-:S05]  /*35630*/  IMAD.WIDE R72, R0, 0x4, R86 ;  /* 0x0000000400487825 */ /* 0x002fca00078e0256 */
[----:B------:R1:W-:Y:S04]  /*35640*/  STL.64 [R1+0xd00], R72 ;  /* 0x000d004801007387 */ /* 0x0003e80000100a00 */
[----:B------:R-:W3:Y:S01]  /*35650*/  LDL.LU.64 R86, [R1+0xd80] ;  /* 0x000d800001567983 */ /* 0x000ee20000300a00 */
[----:B----4-:R-:W-:-:S03]  /*35660*/  IMAD.WIDE R76, R0, 0x4, R88 ;  /* 0x00000004004c7825 */ /* 0x010fc600078e0258 */
[----:B------:R-:W4:Y:S01]  /*35670*/  LDL.LU.64 R88, [R1+0xd88] ;  /* 0x000d880001587983 */ /* 0x000f220000300a00 */
[----:B------:R-:W-:-:S04]  /*35680*/  IADD3 R70, R93, -0x8e, RZ ;  /* 0xffffff725d467810 */ /* 0x000fc80007ffe0ff */
[----:B------:R-:W-:Y:S02]  /*35690*/  ISETP.GE.U32.AND P4, PT, R70, 0x7ffffef3, PT ;  /* 0x7ffffef34600780c */ /* 0x000fe40003f86070 */
[C---:B------:R-:W-:Y:S02]  /*356a0*/  IADD3 R69, R93.reuse, -0x96, RZ ;  /* 0xffffff6a5d457810 */ /* 0x040fe40007ffe0ff */
[C---:B------:R-:W-:Y:S02]  /*356b0*/  IADD3 R70, R93.reuse, -0x9e, RZ ;  /* 0xffffff625d467810 */ /* 0x040fe40007ffe0ff */
[----:B------:R-:W-:Y:S02]  /*356c0*/  IADD3 R68, R93, -0xa6, RZ ;  /* 0xffffff5a5d447810 */ /* 0x000fe40007ffe0ff */
[----:B------:R-:W-:Y:S02]  /*356d0*/  ISETP.GE.U32.AND P0, PT, R69, 0x7ffffeeb, PT ;  /* 0x7ffffeeb4500780c */ /* 0x000fe40003f06070 */
[----:B------:R-:W-:-:S02]  /*356e0*/  ISETP.GE.U32.AND P1, PT, R70, 0x7ffffee3, PT ;  /* 0x7ffffee34600780c */ /* 0x000fc40003f26070 */
[----:B------:R-:W-:Y:S01]  /*356f0*/  ISETP.GE.U32.AND P2, PT, R68, 0x7ffffedb, PT ;  /* 0x7ffffedb4400780c */ /* 0x000fe20003f46070 */
[----:B------:R1:W-:Y:S01]  /*35700*/  LDGSTS.E [R67+-0x6e600], [R74.64], !P4 ;  /* 0x91a000004a437fae */ /* 0x0003e2000e121848 */
[----:B------:R-:W-:-:S03]  /*35710*/  IADD3 R68, R93, -0xae, RZ ;  /* 0xffffff525d447810 */ /* 0x000fc60007ffe0ff */
[----:B------:R1:W-:Y:S01]  /*35720*/  LDGSTS.E [R66+-0x6de00], [R72.64], !P5 ;  /* 0x9220000048427fae */ /* 0x0003e2000e921848 */
[----:B------:R-:W-:Y:S02]  /*35730*/  ISETP.GE.U32.AND P5, PT, R68, 0x7ffffed3, PT ;  /* 0x7ffffed34400780c */ /* 0x000fe40003fa6070 */
[----:B------:R-:W-:Y:S01]  /*35740*/  IADD3 R68, R91, 0x100000, RZ ;  /* 0x001000005b447810 */ /* 0x000fe20007ffe0ff */
[----:B------:R-:W-:Y:S01]  /*35750*/  STL.64 [R1+0xd18], R76 ;  /* 0x000d184c01007387 */ /* 0x000fe20000100a00 */
[----:B------:R-:W-:-:S03]  /*35760*/  IADD3 R69, R93, -0xa2, RZ ;  /* 0xffffff5e5d457810 */ /* 0x000fc60007ffe0ff */
[----:B------:R1:W-:Y:S01]  /*35770*/  LDGSTS.E [R68+-0x6d600], [R76.64], !P0 ;  /* 0x92a000004c447fae */ /* 0x0003e2000c121848 */
[----:B------:R-:W-:Y:S01]  /*35780*/  ISETP.GE.U32.AND P6, PT, R69, 0x7ffffedf, PT ;  /* 0x7ffffedf4500780c */ /* 0x000fe20003fc6070 */
[C---:B-1----:R-:W-:Y:S02]  /*35790*/  IMAD.WIDE R74, R0.reuse, 0x4, R80 ;  /* 0x00000004004a7825 */ /* 0x042fe400078e0250 */
[----:B------:R-:W4:Y:S04]  /*357a0*/  LDL.LU.64 R80, [R1+0xd90] ;  /* 0x000d900001507983 */ /* 0x000f280000300a00 */
[----:B------:R2:W-:Y:S04]  /*357b0*/  STL.64 [R1+0x1010], R74 ;  /* 0x0010104a01007387 */ /* 0x0005e80000100a00 */
[----:B------:R2:W-:Y:S01]  /*357c0*/  LDGSTS.E [R67+-0x6ce00], [R74.64], !P3 ;  /* 0x932000004a437fae */ /* 0x0005e2000d921848 */
[----:B------:R-:W-:-:S05]  /*357d0*/  IMAD.WIDE R72, R0, 0x4, R78 ;  /* 0x0000000400487825 */ /* 0x000fca00078e024e */
[----:B------:R3:W-:Y:S04]  /*357e0*/  STL.64 [R1+0x1048], R72 ;  /* 0x0010484801007387 */ /* 0x0007e80000100a00 */
[----:B------:R-:W4:Y:S04]  /*357f0*/  LDL.LU.64 R78, [R1+0xd98] ;  /* 0x000d9800014e7983 */ /* 0x000f280000300a00 */
[----:B------:R3:W-:Y:S01]  /*35800*/  LDGSTS.E [R66+-0x6c600], [R72.64], !P1 ;  /* 0x93a0000048427fae */ /* 0x0007e2000c921848 */
[----:B--2---:R-:W-:-:S03]  /*35810*/  IMAD.WIDE R74, R0, 0x4, R82 ;  /* 0x00000004004a7825 */ /* 0x004fc600078e0252 */
[----:B------:R-:W2:Y:S01]  /*35820*/  LDL.LU.64 R82, [R1+0xda0] ;  /* 0x000da00001527983 */ /* 0x000ea20000300a00 */
[----:B---3--:R-:W-:-:S03]  /*35830*/  IMAD.WIDE R72, R0, 0x4, R84 ;  /* 0x0000000400487825 */ /* 0x008fc600078e0254 */
[----:B------:R4:W-:Y:S04]  /*35840*/  STL.64 [R1+0x1058], R74 ;  /* 0x0010584a01007387 */ /* 0x0009e80000100a00 */
[----:B------:R1:W-:Y:S04]  /*35850*/  STL.64 [R1+0x1068], R72 ;  /* 0x0010684801007387 */ /* 0x0003e80000100a00 */
[----:B------:R-:W3:Y:S04]  /*35860*/  LDL.LU.64 R84, [R1+0xda8] ;  /* 0x000da80001547983 */ /* 0x000ee80000300a00 */
[----:B------:R4:W-:Y:S01]  /*35870*/  LDGSTS.E [R67+-0x6be00], [R74.64], !P6 ;  /* 0x942000004a437fae */ /* 0x0009e2000f121848 */
[----:B------:R-:W-:Y:S01]  /*35880*/  IMAD.WIDE R76, R0, 0x4, R86 ;  /* 0x00000004004c7825 */ /* 0x000fe200078e0256 */
[----:B------:R-:W-:-:S02]  /*35890*/  IADD3 R69, R93, -0xaa, RZ ;  /* 0xffffff565d457810 */ /* 0x000fc40007ffe0ff */
[----:B------:R-:W3:Y:S04]  /*358a0*/  LDL.LU.64 R86, [R1+0xdb0] ;  /* 0x000db00001567983 */ /* 0x000ee80000300a00 */
[----:B------:R-:W-:Y:S01]  /*358b0*/  STL.64 [R1+0x1078], R76 ;  /* 0x0010784c01007387 */ /* 0x000fe20000100a00 */
[----:B----4-:R-:W-:-:S03]  /*358c0*/  IMAD.WIDE R74, R0, 0x4, R88 ;  /* 0x00000004004a7825 */ /* 0x010fc600078e0258 */
[----:B------:R-:W4:Y:S01]  /*358d0*/  LDL.LU.64 R88, [R1+0xdb8] ;  /* 0x000db80001587983 */ /* 0x000f220000300a00 */
[----:B------:R-:W-:Y:S02]  /*358e0*/  ISETP.GE.U32.AND P4, PT, R69, 0x7ffffed7, PT ;  /* 0x7ffffed74500780c */ /* 0x000fe40003f86070 */
[C---:B------:R-:W-:Y:S01]  /*358f0*/  IADD3 R68, R93.reuse, -0xba, RZ ;  /* 0xffffff465d447810 */ /* 0x040fe20007ffe0ff */
[----:B------:R1:W-:Y:S01]  /*35900*/  LDGSTS.E [R66+-0x6b600], [R72.64], !P2 ;  /* 0x94a0000048427fae */ /* 0x0003e2000d121848 */
[----:B------:R-:W-:Y:S02]  /*35910*/  IADD3 R69, R93, -0xb2, RZ ;  /* 0xffffff4e5d457810 */ /* 0x000fe40007ffe0ff */
[----:B------:R-:W-:Y:S02]  /*35920*/  ISETP.GE.U32.AND P1, PT, R68, 0x7ffffec7, PT ;  /* 0x7ffffec74400780c */ /* 0x000fe40003f26070 */
[----:B------:R-:W-:Y:S02]  /*35930*/  ISETP.GE.U32.AND P0, PT, R69, 0x7ffffecf, PT ;  /* 0x7ffffecf4500780c */ /* 0x000fe40003f06070 */
[----:B------:R-:W-:-:S04]  /*35940*/  IADD3 R68, R93, -0xc2, RZ ;  /* 0xffffff3e5d447810 */ /* 0x000fc80007ffe0ff */
[----:B------:R-:W-:Y:S02]  /*35950*/  ISETP.GE.U32.AND P2, PT, R68, 0x7ffffebf, PT ;  /* 0x7ffffebf4400780c */ /* 0x000fe40003f46070 */
[----:B------:R-:W-:Y:S02]  /*35960*/  IADD3 R68, R91, 0x100000, RZ ;  /* 0x001000005b447810 */ /* 0x000fe40007ffe0ff */
[----:B------:R-:W-:Y:S01]  /*35970*/  IADD3 R70, R93, -0xb6, RZ ;  /* 0xffffff4a5d467810 */ /* 0x000fe20007ffe0ff */
[----:B------:R1:W-:Y:S03]  /*35980*/  STL.64 [R1+0x1088], R74 ;  /* 0x0010884a01007387 */ /* 0x0003e60000100a00 */
[----:B------:R-:W-:Y:S01]  /*35990*/  ISETP.GE.U32.AND P3, PT, R70, 0x7ffffecb, PT ;  /* 0x7ffffecb4600780c */ /* 0x000fe20003f66070 */
[----:B------:R3:W-:Y:S04]  /*359a0*/  LDGSTS.E [R68+-0x6ae00], [R76.64], !P4 ;  /* 0x952000004c447fae */ /* 0x0007e8000e121848 */
[----:B------:R1:W-:Y:S02]  /*359b0*/  LDGSTS.E [R67+-0x6a600], [R74.64], !P5 ;  /* 0x95a000004a437fae */ /* 0x0003e4000e921848 */
[----:B-1----:R-:W-:-:S05]  /*359c0*/  IMAD.WIDE R72, R0, 0x4, R80 ;  /* 0x0000000400487825 */ /* 0x002fca00078e0250 */
[----:B------:R2:W-:Y:S04]  /*359d0*/  STL.64 [R1+0x1098], R72 ;  /* 0x0010984801007387 */ /* 0x0005e80000100a00 */
[----:B------:R-:W4:Y:S04]  /*359e0*/  LDL.LU.64 R80, [R1+0xdc0] ;  /* 0x000dc00001507983 */ /* 0x000f280000300a00 */
        /* <DEDUP_REMOVED lines=11> */
[----:B------:R-:W-:Y:S01]  /*35aa0*/  STL.64 [R1+0x10c8], R76 ;  /* 0x0010c84c01007387 */ /* 0x000fe20000100a00 */
[----:B-1----:R-:W-:-:S03]  /*35ab0*/  IMAD.WIDE R74, R0, 0x4, R86 ;  /* 0x00000004004a7825 */ /* 0x002fc600078e0256 */
[----:B------:R-:W3:Y:S01]  /*35ac0*/  LDL.LU.64 R86, [R1+0xde0] ;  /* 0x000de00001567983 */ /* 0x000ee20000300a00 */
[----:B----4-:R-:W-:-:S03]  /*35ad0*/  IMAD.WIDE R72, R0, 0x4, R88 ;  /* 0x0000000400487825 */ /* 0x010fc600078e0258 */
[----:B------:R1:W-:Y:S04]  /*35ae0*/  STL.64 [R1+0x10d8], R74 ;  /* 0x0010d84a01007387 */ /* 0x0003e80000100a00 */
[----:B------:R4:W-:Y:S04]  /*35af0*/  STL.64 [R1+0x10e8], R72 ;  /* 0x0010e84801007387 */ /* 0x0009e80000100a00 */
[----:B------:R-:W3:Y:S01]  /*35b00*/  LDL.LU.64 R88, [R1+0xde8] ;  /* 0x000de80001587983 */ /* 0x000ee20000300a00 */
[C---:B------:R-:W-:Y:S02]  /*35b10*/  IADD3 R69, R93.reuse, -0xbe, RZ ;  /* 0xffffff425d457810 */ /* 0x040fe40007ffe0ff */
[----:B------:R-:W-:-:S02]  /*35b20*/  IADD3 R70, R93, -0xc6, RZ ;  /* 0xffffff3a5d467810 */ /* 0x000fc40007ffe0ff */
[----:B------:R-:W-:Y:S02]  /*35b30*/  IADD3 R68, R93, -0xce, RZ ;  /* 0xffffff325d447810 */ /* 0x000fe40007ffe0ff */
[----:B------:R-:W-:Y:S02]  /*35b40*/  ISETP.GE.U32.AND P6, PT, R69, 0x7ffffec3, PT ;  /* 0x7ffffec34500780c */ /* 0x000fe40003fc6070 */
[----:B------:R-:W-:Y:S02]  /*35b50*/  ISETP.GE.U32.AND P4, PT, R70, 0x7ffffebb, PT ;  /* 0x7ffffebb4600780c */ /* 0x000fe40003f86070 */
[----:B------:R-:W-:Y:S02]  /*35b60*/  ISETP.GE.U32.AND P0, PT, R68, 0x7ffffeb3, PT ;  /* 0x7ffffeb34400780c */ /* 0x000fe40003f06070 */
[----:B------:R-:W-:-:S04]  /*35b70*/  IADD3 R68, R93, -0xd6, RZ ;  /* 0xffffff2a5d447810 */ /* 0x000fc80007ffe0ff */
[----:B------:R-:W-:Y:S02]  /*35b80*/  ISETP.GE.U32.AND P1, PT, R68, 0x7ffffeab, PT ;  /* 0x7ffffeab4400780c */ /* 0x000fe40003f26070 */
[----:B------:R-:W-:Y:S02]  /*35b90*/  IADD3 R68, R91, 0x100000, RZ ;  /* 0x001000005b447810 */ /* 0x000fe40007ffe0ff */
[----:B------:R-:W-:-:S03]  /*35ba0*/  IADD3 R69, R93, -0xca, RZ ;  /* 0xffffff365d457810 */ /* 0x000fc60007ffe0ff */
[----:B------:R1:W-:Y:S01]  /*35bb0*/  LDGSTS.E [R68+-0x68600], [R76.64], !P6 ;  /* 0x97a000004c447fae */ /* 0x0003e2000f121848 */
[----:B------:R-:W-:-:S03]  /*35bc0*/  ISETP.GE.U32.AND P5, PT, R69, 0x7ffffeb7, PT ;  /* 0x7ffffeb74500780c */ /* 0x000fc60003fa6070 */
[----:B------:R1:W-:Y:S04]  /*35bd0*/  LDGSTS.E [R67+-0x67e00], [R74.64], !P2 ;  /* 0x982000004a437fae */ /* 0x0003e8000d121848 */
[----:B------:R4:W-:Y:S01]  /*35be0*/  LDGSTS.E [R66+-0x67600], [R72.64], !P4 ;  /* 0x98a0000048427fae */ /* 0x0009e2000e121848 */
[C---:B------:R-:W-:Y:S02]  /*35bf0*/  IADD3 R69, R93.reuse, -0xd2, RZ ;  /* 0xffffff2e5d457810 */ /* 0x040fe40007ffe0ff */
[----:B-1----:R-:W-:Y:S02]  /*35c00*/  IADD3 R68, R93, -0xe2, RZ ;  /* 0xffffff1e5d447810 */ /* 0x002fe40007ffe0ff */
[----:B------:R-:W-:Y:S02]  /*35c10*/  ISETP.GE.U32.AND P3, PT, R69, 0x7ffffeaf, PT ;  /* 0x7ffffeaf4500780c */ /* 0x000fe40003f66070 */
[----:B------:R-:W-:-:S02]  /*35c20*/  ISETP.GE.U32.AND P4, PT, R68, 0x7ffffe9f, PT ;  /* 0x7ffffe9f4400780c */ /* 0x000fc40003f86070 */
[----:B------:R-:W-:Y:S01]  /*35c30*/  IADD3 R68, R93, -0xea, RZ ;  /* 0xffffff165d447810 */ /* 0x000fe20007ffe0ff */
[C---:B------:R-:W-:Y:S02]  /*35c40*/  IMAD.WIDE R74, R0.reuse, 0x4, R80 ;  /* 0x00000004004a7825 */ /* 0x040fe400078e0250 */
[----:B------:R-:W3:Y:S04]  /*35c50*/  LDL.LU.64 R80, [R1+0xdf0] ;  /* 0x000df00001507983 */ /* 0x000ee80000300a00 */
[----:B------:R3:W-:Y:S04]  /*35c60*/  STL.64 [R1+0x10f8], R74 ;  /* 0x0010f84a01007387 */ /* 0x0007e80000100a00 */
[----:B------:R3:W-:Y:S01]  /*35c70*/  LDGSTS.E [R67+-0x66e00], [R74.64], !P5 ;  /* 0x992000004a437fae */ /* 0x0007e2000e921848 */
[----:B----4-:R-:W-:-:S05]  /*35c80*/  IMAD.WIDE R72, R0, 0x4, R78 ;  /* 0x0000000400487825 */ /* 0x010fca00078e024e */
[----:B------:R1:W-:Y:S04]  /*35c90*/  STL.64 [R1+0x1108], R72 ;  /* 0x0011084801007387 */ /* 0x0003e80000100a00 */
[----:B------:R-:W4:Y:S04]  /*35ca0*/  LDL.LU.64 R78, [R1+0xdf8] ;  /* 0x000df800014e7983 */ /* 0x000f280000300a00 */
[----:B------:R1:W-:Y:S01]  /*35cb0*/  LDGSTS.E [R66+-0x66600], [R72.64], !P0 ;  /* 0x99a0000048427fae */ /* 0x0003e2000c121848 */
[----:B------:R-:W-:Y:S02]  /*35cc0*/  ISETP.GE.U32.AND P0, PT, R68, 0x7ffffe97, PT ;  /* 0x7ffffe974400780c */ /* 0x000fe40003f06070 */
[----:B------:R-:W-:Y:S01]  /*35cd0*/  IADD3 R68, R91, 0x100000, RZ ;  /* 0x001000005b447810 */ /* 0x000fe20007ffe0ff */
[----:B--2---:R-:W-:-:S02]  /*35ce0*/  IMAD.WIDE R76, R0, 0x4, R82 ;  /* 0x00000004004c7825 */ /* 0x004fc400078e0252 */
[----:B------:R-:W2:Y:S04]  /*35cf0*/  LDL.LU.64 R82, [R1+0xe00] ;  /* 0x000e000001527983 */ /* 0x000ea80000300a00 */
[----:B------:R-:W-:Y:S01]  /*35d00*/  STL.64 [R1+0x1118], R76 ;  /* 0x0011184c01007387 */ /* 0x000fe20000100a00 */
[----:B---3--:R-:W-:-:S03]  /*35d10*/  IMAD.WIDE R74, R0, 0x4, R84 ;  /* 0x00000004004a7825 */ /* 0x008fc600078e0254 */
[----:B------:R-:W3:Y:S04]  /*35d20*/  LDL.LU.64 R84, [R1+0xe08] ;  /* 0x000e080001547983 */ /* 0x000ee80000300a00 */
[----:B------:R1:W-:Y:S02]  /*35d30*/  STL.64 [R1+0x1128], R74 ;  /* 0x0011284a01007387 */ /* 0x0003e40000100a00 */
[C---:B-1----:R-:W-:Y:S02]  /*35d40*/  IMAD.WIDE R72, R0.reuse, 0x4, R86 ;  /* 0x0000000400487825 */ /* 0x042fe400078e0256 */
[----:B------:R1:W-:Y:S04]  /*35d50*/  LDGSTS.E [R68+-0x65e00], [R76.64], !P3 ;  /* 0x9a2000004c447fae */ /* 0x0003e8000d921848 */
[----:B------:R1:W-:Y:S04]  /*35d60*/  STL.64 [R1+0x1138], R72 ;  /* 0x0011384801007387 */ /* 0x0003e80000100a00 */
[----:B------:R-:W3:Y:S04]  /*35d70*/  LDL.LU.64 R86, [R1+0xe10] ;  /* 0x000e100001567983 */ /* 0x000ee80000300a00 */
[----:B------:R1:W-:Y:S02]  /*35d80*/  LDGSTS.E [R67+-0x65600], [R74.64], !P1 ;  /* 0x9aa000004a437fae */ /* 0x0003e4000c921848 */
[----:B-1----:R-:W-:-:S02]  /*35d90*/  IMAD.WIDE R74, R0, 0x4, R88 ;  /* 0x00000004004a7825 */ /* 0x002fc400078e0258 */
[----:B------:R-:W3:Y:S01]  /*35da0*/  LDL.LU.64 R88, [R1+0xe18] ;  /* 0x000e180001587983 */ /* 0x000ee20000300a00 */
[C---:B------:R-:W-:Y:S02]  /*35db0*/  IADD3 R69, R93.reuse, -0xda, RZ ;  /* 0xffffff265d457810 */ /* 0x040fe40007ffe0ff */
[----:B------:R-:W-:Y:S02]  /*35dc0*/  IADD3 R70, R93, -0xde, RZ ;  /* 0xffffff225d467810 */ /* 0x000fe40007ffe0ff */
[----:B------:R-:W-:Y:S02]  /*35dd0*/  ISETP.GE.U32.AND P6, PT, R69, 0x7ffffea7, PT ;  /* 0x7ffffea74500780c */ /* 0x000fe40003fc6070 */
[----:B------:R-:W-:Y:S02]  /*35de0*/  ISETP.GE.U32.AND P2, PT, R70, 0x7ffffea3, PT ;  /* 0x7ffffea34600780c */ /* 0x000fe40003f46070 */
[C---:B------:R-:W-:Y:S02]  /*35df0*/  IADD3 R69, R93.reuse, -0xe6, RZ ;  /* 0xffffff1a5d457810 */ /* 0x040fe40007ffe0ff */
[----:B------:R-:W-:-:S02]  /*35e00*/  IADD3 R68, R93, -0xf6, RZ ;  /* 0xffffff0a5d447810 */ /* 0x000fc40007ffe0ff */
[----:B------:R-:W-:-:S05]  /*35e10*/  ISETP.GE.U32.AND P5, PT, R69, 0x7ffffe9b, PT ;  /* 0x7ffffe9b4500780c */ /* 0x000fca0003fa6070 */
[----:B------:R1:W-:Y:S01]  /*35e20*/  LDGSTS.E [R66+-0x64e00], [R72.64], !P6 ;  /* 0x9b20000048427fae */ /* 0x0003e2000f121848 */
[C---:B------:R-:W-:Y:S02]  /*35e30*/  IADD3 R70, R93.reuse, -0xee, RZ ;  /* 0xffffff125d467810 */ /* 0x040fe40007ffe0ff */
[----:B------:R-:W-:Y:S01]  /*35e40*/  ISETP.GE.U32.AND P6, PT, R68, 0x7ffffe8b, PT ;  /* 0x7ffffe8b4400780c */ /* 0x000fe20003fc6070 */
[----:B------:R2:W-:Y:S01]  /*35e50*/  STL.64 [R1+0x1148], R74 ;  /* 0x0011484a01007387 */ /* 0x0005e20000100a00 */
[----:B------:R-:W-:-:S03]  /*35e60*/  IADD3 R68, R93, -0xfe, RZ ;  /* 0xffffff025d447810 */ /* 0x000fc60007ffe0ff */
[----:B------:R2:W-:Y:S01]  /*35e70*/  LDGSTS.E [R67+-0x64600], [R74.64], !P2 ;  /* 0x9ba000004a437fae */ /* 0x0005e2000d121848 */
[----:B------:R-:W-:Y:S01]  /*35e80*/  ISETP.GE.U32.AND P3, PT, R70, 0x7ffffe93, PT ;  /* 0x7ffffe934600780c */ /* 0x000fe20003f66070 */
[----:B-1----:R-:W-:-:S05]  /*35e90*/  IMAD.WIDE R72, R0, 0x4, R80 ;  /* 0x0000000400487825 */ /* 0x002fca00078e0250 */
[----:B------:R3:W-:Y:S04]  /*35ea0*/  STL.64 [R1+0x1158], R72 ;  /* 0x0011584801007387 */ /* 0x0007e80000100a00 */
[----:B------:R-:W3:Y:S04]  /*35eb0*/  LDL.LU.64 R80, [R1+0xe20] ;  /* 0x000e200001507983 */ /* 0x000ee80000300a00 */
[----:B------:R3:W-:Y:S01]  /*35ec0*/  LDGSTS.E [R66+-0x63e00], [R72.64], !P4 ;  /* 0x9c20000048427fae */ /* 0x0007e2000e121848 */
[----:B------:R-:W-:Y:S01]  /*35ed0*/  ISETP.GE.U32.AND P4, PT, R68, 0x7ffffe83, PT ;  /* 0x7ffffe834400780c */ /* 0x000fe20003f86070 */
[----:B----4-:R-:W-:Y:S01]  /*35ee0*/  IMAD.WIDE R76, R0, 0x4, R78 ;  /* 0x00000004004c7825 */ /* 0x010fe200078e024e */
[----:B------:R-:W-:-:S04]  /*35ef0*/  IADD3 R68, R91, 0x100000, RZ ;  /* 0x001000005b447810 */ /* 0x000fc80007ffe0ff */
[----:B------:R-:W-:Y:S04]  /*35f00*/  STL.64 [R1+0x1168], R76 ;  /* 0x0011684c01007387 */ /* 0x000fe80000100a00 */
[----:B------:R1:W-:Y:S01]  /*35f10*/  LDGSTS.E [R68+-0x63600], [R76.64], !P5 ;  /* 0x9ca000004c447fae */ /* 0x0003e2000e921848 */
[----:B--2---:R-:W-:-:S03]  /*35f20*/  IMAD.WIDE R74, R0, 0x4, R82 ;  /* 0x00000004004a7825 */ /* 0x004fc600078e0252 */
[----:B------:R-:W2:Y:S04]  /*35f30*/  LDL.LU.64 R82, [R1+0xe28] ;  /* 0x000e280001527983 */ /* 0x000ea80000300a00 */
[----:B------:R4:W-:Y:S01]  /*35f40*/  STL.64 [R1+0x1178], R74 ;  /* 0x0011784a01007387 */ /* 0x0009e20000100a00 */
[----:B---3--:R-:W-:-:S03]  /*35f50*/  IMAD.WIDE R72, R0, 0x4, R84 ;  /* 0x0000000400487825 */ /* 0x008fc600078e0254 */
[----:B------:R-:W3:Y:S04]  /*35f60*/  LDL.LU.64 R84, [R1+0xe30] ;  /* 0x000e300001547983 */ /* 0x000ee80000300a00 */
[----:B------:R4:W-:Y:S04]  /*35f70*/  LDGSTS.E [R67+-0x62e00], [R74.64], !P0 ;  /* 0x9d2000004a437fae */ /* 0x0009e8000c121848 */
[----:B------:R1:W-:Y:S04]  /*35f80*/  STL.64 [R1+0x1188], R72 ;  /* 0x0011884801007387 */ /* 0x0003e80000100a00 */
[----:B------:R-:W3:Y:S01]  /*35f90*/  LDL.LU.64 R78, [R1+0xe38] ;  /* 0x000e3800014e7983 */ /* 0x000ee20000300a00 */
[----:B----4-:R-:W-:-:S03]  /*35fa0*/  IMAD.WIDE R74, R0, 0x4, R86 ;  /* 0x00000004004a7825 */ /* 0x010fc600078e0256 */
[----:B------:R1:W-:Y:S04]  /*35fb0*/  LDGSTS.E [R66+-0x62600], [R72.64], !P3 ;  /* 0x9da0000048427fae */ /* 0x0003e8000d921848 */
[----:B------:R2:W-:Y:S01]  /*35fc0*/  STL.64 [R1+0x1198], R74 ;  /* 0x0011984a01007387 */ /* 0x0005e20000100a00 */
[----:B-1----:R-:W-:-:S03]  /*35fd0*/  IMAD.WIDE R72, R0, 0x4, R88 ;  /* 0x0000000400487825 */ /* 0x002fc600078e0258 */
[----:B------:R-:W4:Y:S01]  /*35fe0*/  LDL.LU.64 R88, [R1+0xe40] ;  /* 0x000e400001587983 */ /* 0x000f220000300a00 */
[----:B------:R-:W-:-:S04]  /*35ff0*/  IADD3 R69, R93, -0xf2, RZ ;  /* 0xffffff0e5d457810 */ /* 0x000fc80007ffe0ff */
[----:B------:R-:W-:Y:S02]  /*36000*/  ISETP.GE.U32.AND P1, PT, R69, 0x7ffffe8f, PT ;  /* 0x7ffffe8f4500780c */ /* 0x000fe40003f26070 */
[C---:B------:R-:W-:Y:S02]  /*36010*/  IADD3 R69, R93.reuse, -0xfa, RZ ;  /* 0xffffff065d457810 */ /* 0x040fe40007ffe0ff */
[----:B------:R-:W-:Y:S01]  /*36020*/  IADD3 R68, R93, -0x8b, RZ ;  /* 0xffffff755d447810 */ /* 0x000fe20007ffe0ff */
[----:B------:R3:W-:Y:S01]  /*36030*/  STL.64 [R1+0x11a8], R72 ;  /* 0x0011a84801007387 */ /* 0x0007e20000100a00 */
[----:B------:R-:W-:Y:S02]  /*36040*/  ISETP.GE.U32.AND P2, PT, R69, 0x7ffffe87, PT ;  /* 0x7ffffe874500780c */ /* 0x000fe40003f46070 */
[----:B------:R-:W-:Y:S01]  /*36050*/  ISETP.GE.U32.AND P3, PT, R68, 0x7ffffef6, PT ;  /* 0x7ffffef64400780c */ /* 0x000fe20003f66070 */
[----:B------:R-:W4:Y:S01]  /*36060*/  LDL.LU.64 R86, [R1+0xe48] ;  /* 0x000e480001567983 */ /* 0x000f220000300a00 */
[----:B------:R-:W-:-:S02]  /*36070*/  IADD3 R68, R93, -0x93, RZ ;  /* 0xffffff6d5d447810 */ /* 0x000fc40007ffe0ff */
[----:B------:R-:W-:Y:S01]  /*36080*/  IADD3 R69, R93, -0x83, RZ ;  /* 0xffffff7d5d457810 */ /* 0x000fe20007ffe0ff */
[----:B------:R2:W-:Y:S04]  /*36090*/  LDGSTS.E [R67+-0x61e00], [R74.64], !P1 ;  /* 0x9e2000004a437fae */ /* 0x0005e8000c921848 */
[----:B------:R1:W-:Y:S01]  /*360a0*/  LDGSTS.E [R66+-0x61600], [R72.64], !P6 ;  /* 0x9ea0000048427fae */ /* 0x0003e2000f121848 */
[----:B------:R-:W-:Y:S02]  /*360b0*/  ISETP.GE.U32.AND P6, PT, R68, 0x7ffffeee, PT ;  /* 0x7ffffeee4400780c */ /* 0x000fe40003fc6070 */
[----:B------:R-:W-:Y:S02]  /*360c0*/  ISETP.GE.U32.AND P5, PT, R69, 0x7ffffefe, PT ;  /* 0x7ffffefe4500780c */ /* 0x000fe40003fa6070 */
[----:B------:R-:W-:-:S02]  /*360d0*/  IADD3 R68, R91, 0x100000, RZ ;  /* 0x001000005b447810 */ /* 0x000fc40007ffe0ff */
[----:B------:R-:W4:Y:S01]  /*360e0*/  LDL.LU.64 R90, [R1+0xe50] ;  /* 0x000e5000015a7983 */ /* 0x000f220000300a00 */
[----:B------:R-:W-:-:S04]  /*360f0*/  LOP3.LUT R92, R252, 0x40, RZ, 0x3c, !PT ;  /* 0x00000040fc5c7812 */ /* 0x000fc800078e3cff */
[----:B-1----:R-:W-:Y:S01]  /*36100*/  IADD3 R66, R92, 0x100000, RZ ;  /* 0x001000005c427810 */ /* 0x002fe20007ffe0ff */
[----:B------:R-:W-:-:S05]  /*36110*/  IMAD.WIDE R76, R0, 0x4, R80 ;  /* 0x00000004004c7825 */ /* 0x000fca00078e0250 */
[----:B------:R-:W-:Y:S04]  /*36120*/  STL.64 [R1+0x11b8], R76 ;  /* 0x0011b84c01007387 */ /* 0x000fe80000100a00 */
[----:B------:R1:W-:Y:S01]  /*36130*/  LDGSTS.E [R68+-0x60e00], [R76.64], !P2 ;  /* 0x9f2000004c447fae */ /* 0x0003e2000d121848 */
[----:B--2---:R-:W-:-:S03]  /*36140*/  IMAD.WIDE R74, R0, 0x4, R82 ;  /* 0x00000004004a7825 */ /* 0x004fc600078e0252 */
[----:B------:R-:W2:Y:S01]  /*36150*/  LDL.LU.64 R82, [R1+0xe58] ;  /* 0x000e580001527983 */ /* 0x000ea20000300a00 */
[----:B---3--:R-:W-:-:S03]  /*36160*/  IMAD.WIDE R72, R0, 0x4, R84 ;  /* 0x0000000400487825 */ /* 0x008fc600078e0254 */
[----:B------:R3:W-:Y:S04]  /*36170*/  STL.64 [R1+0x11c8], R74 ;  /* 0x0011c84a01007387 */ /* 0x0007e80000100a00 */
[----:B------:R4:W-:Y:S04]  /*36180*/  STL.64 [R1+0xca8], R72 ;  /* 0x000ca84801007387 */ /* 0x0009e80000100a00 */
[----:B------:R3:W-:Y:S04]  /*36190*/  LDGSTS.E [R67+-0x60600], [R74.64], !P4 ;  /* 0x9fa000004a437fae */ /* 0x0007e8000e121848 */
[----:B------:R-:W2:Y:S04]  /*361a0*/  LDL.LU.64 R84, [R1+0xe60] ;  /* 0x000e600001547983 */ /* 0x000ea80000300a00 */
[----:B------:R4:W-:Y:S01]  /*361b0*/  LDGSTS.E [R66+-0x6fc00], [R72.64], !P5 ;  /* 0x9040000048427fae */ /* 0x0009e2000e921848 */
[----:B---3--:R-:W-:-:S03]  /*361c0*/  IMAD.WIDE R74, R0, 0x4, R78 ;  /* 0x00000004004a7825 */ /* 0x008fc600078e024e */
[----:B------:R-:W3:Y:S04]  /*361d0*/  LDL.LU.64 R78, [R1+0xe68] ;  /* 0x000e6800014e7983 */ /* 0x000ee80000300a00 */
[----:B------:R1:W-:Y:S01]  /*361e0*/  STL.64 [R1+0xcc0], R74 ;  /* 0x000cc04a01007387 */ /* 0x0003e20000100a00 */
[----:B----4-:R-:W-:-:S05]  /*361f0*/  IMAD.WIDE R72, R0, 0x4, R88 ;  /* 0x0000000400487825 */ /* 0x010fca00078e0258 */
[----:B------:R2:W-:Y:S04]  /*36200*/  STL.64 [R1+0xcd8], R72 ;  /* 0x000cd84801007387 */ /* 0x0005e80000100a00 */
[----:B------:R-:W4:Y:S01]  /*36210*/  LDL.LU.64 R88, [R1+0xe70] ;  /* 0x000e700001587983 */ /* 0x000f220000300a00 */
[----:B------:R-:W-:-:S04]  /*36220*/  IADD3 R70, R93, -0x87, RZ ;  /* 0xffffff795d467810 */ /* 0x000fc80007ffe0ff */
[----:B------:R-:W-:Y:S02]  /*36230*/  ISETP.GE.U32.AND P0, PT, R70, 0x7ffffefa, PT ;  /* 0x7ffffefa4600780c */ /* 0x000fe40003f06070 */
[C---:B------:R-:W-:Y:S02]  /*36240*/  IADD3 R69, R93.reuse, -0x8f, RZ ;  /* 0xffffff715d457810 */ /* 0x040fe40007ffe0ff */
[C---:B------:R-:W-:Y:S02]  /*36250*/  IADD3 R70, R93.reuse, -0x97, RZ ;  /* 0xffffff695d467810 */ /* 0x040fe40007ffe0ff */
[----:B-1----:R-:W-:Y:S02]  /*36260*/  IADD3 R68, R93, -0x9f, RZ ;  /* 0xffffff615d447810 */ /* 0x002fe40007ffe0ff */
[----:B------:R-:W-:Y:S02]  /*36270*/  ISETP.GE.U32.AND P1, PT, R69, 0x7ffffef2, PT ;  /* 0x7ffffef24500780c */ /* 0x000fe40003f26070 */
[----:B------:R-:W-:Y:S01]  /*36280*/  IADD3 R67, R92, 0x100000, RZ ;  /* 0x001000005c437810 */ /* 0x000fe20007ffe0ff */
[----:B------:R-:W-:Y:S01]  /*36290*/  IMAD.WIDE R76, R0, 0x4, R86 ;  /* 0x00000004004c7825 */ /* 0x000fe200078e0256 */
[----:B------:R-:W-:Y:S01]  /*362a0*/  ISETP.GE.U32.AND P2, PT, R70, 0x7ffffeea, PT ;  /* 0x7ffffeea4600780c */ /* 0x000fe20003f46070 */
[----:B------:R-:W4:Y:S01]  /*362b0*/  LDL.LU.64 R86, [R1+0xe78] ;  /* 0x000e780001567983 */ /* 0x000f220000300a00 */
[----:B------:R-:W-:-:S02]  /*362c0*/  ISETP.GE.U32.AND P5, PT, R68, 0x7ffffee2, PT ;  /* 0x7ffffee24400780c */ /* 0x000fc40003fa6070 */
[----:B------:R-:W-:Y:S01]  /*362d0*/  IADD3 R68, R93, -0xa7, RZ ;  /* 0xffffff595d447810 */ /* 0x000fe20007ffe0ff */
[----:B------:R1:W-:Y:S04]  /*362e0*/  LDGSTS.E [R67+-0x6f400], [R74.64], !P0 ;  /* 0x90c000004a437fae */ /* 0x0003e8000c121848 */
[----:B------:R2:W-:Y:S01]  /*362f0*/  LDGSTS.E [R66+-0x6ec00], [R72.64], !P3 ;  /* 0x9140000048427fae */ /* 0x0005e2000d921848 */
[----:B------:R-:W-:Y:S02]  /*36300*/  ISETP.GE.U32.AND P3, PT, R68, 0x7ffffeda, PT ;  /* 0x7ffffeda4400780c */ /* 0x000fe40003f66070 */
[----:B------:R-:W-:Y:S01]  /*36310*/  IADD3 R68, R92, 0x100000, RZ ;  /* 0x001000005c447810 */ /* 0x000fe20007ffe0ff */
[----:B------:R-:W-:Y:S01]  /*36320*/  STL.64 [R1+0xcf0], R76 ;  /* 0x000cf04c01007387 */ /* 0x000fe20000100a00 */
[----:B-1----:R-:W-:-:S03]  /*36330*/  IMAD.WIDE R74, R0, 0x4, R90 ;  /* 0x00000004004a7825 */ /* 0x002fc600078e025a */
[----:B------:R4:W-:Y:S04]  /*36340*/  LDGSTS.E [R68+-0x6e400], [R76.64], !P1 ;  /* 0x91c000004c447fae */ /* 0x0009e8000c921848 */
[----:B------:R-:W4:Y:S04]  /*36350*/  LDL.LU.64 R90, [R1+0xe80] ;  /* 0x000e8000015a7983 */ /* 0x000f280000300a00 */
[----:B------:R1:W-:Y:S04]  /*36360*/  STL.64 [R1+0xd08], R74 ;  /* 0x000d084a01007387 */ /* 0x0003e80000100a00 */
[----:B------:R1:W-:Y:S01]  /*36370*/  LDGSTS.E [R67+-0x6dc00], [R74.64], !P6 ;  /* 0x924000004a437fae */ /* 0x0003e2000f121848 */
[----:B--2---:R-:W-:-:S05]  /*36380*/  IMAD.WIDE R72, R0, 0x4, R82 ;  /* 0x0000000400487825 */ /* 0x004fca00078e0252 */
[----:B------:R3:W-:Y:S04]  /*36390*/  STL.64 [R1+0xd20], R72 ;  /* 0x000d204801007387 */ /* 0x0007e80000100a00 */
[----:B------:R3:W-:Y:S04]  /*363a0*/  LDGSTS.E [R66+-0x6d400], [R72.64], !P2 ;  /* 0x92c0000048427fae */ /* 0x0007e8000d121848 */
[----:B------:R-:W2:Y:S01]  /*363b0*/  LDL.LU.64 R82, [R1+0xe88] ;  /* 0x000e880001527983 */ /* 0x000ea20000300a00 */
[----:B-1----:R-:W-:-:S03]  /*363c0*/  IMAD.WIDE R74, R0, 0x4, R84 ;  /* 0x00000004004a7825 */ /* 0x002fc600078e0254 */
[----:B------:R-:W2:Y:S04]  /*363d0*/  LDL.LU.64 R84, [R1+0xe90] ;  /* 0x000e900001547983 */ /* 0x000ea80000300a00 */
[----:B------:R1:W-:Y:S01]  /*363e0*/  STL.64 [R1+0xd30], R74 ;  /* 0x000d304a01007387 */ /* 0x0003e20000100a00 */
[----:B---3--:R-:W-:-:S05]  /*363f0*/  IMAD.WIDE R72, R0, 0x4, R78 ;  /* 0x0000000400487825 */ /* 0x008fca00078e024e */
[----:B------:R3:W-:Y:S04]  /*36400*/  STL.64 [R1+0xd48], R72 ;  /* 0x000d484801007387 */ /* 0x0007e80000100a00 */
[----:B------:R-:W2:Y:S01]  /*36410*/  LDL.LU.64 R78, [R1+0xe98] ;  /* 0x000e9800014e7983 */ /* 0x000ea20000300a00 */
[----:B----4-:R-:W-:-:S03]  /*36420*/  IMAD.WIDE R76, R0, 0x4, R88 ;  /* 0x00000004004c7825 */ /* 0x010fc600078e0258 */
[----:B------:R-:W4:Y:S01]  /*36430*/  LDL.LU.64 R88, [R1+0xea0] ;  /* 0x000ea00001587983 */ /* 0x000f220000300a00 */
[----:B------:R-:W-:-:S04]  /*36440*/  IADD3 R69, R93, -0x9b, RZ ;  /* 0xffffff655d457810 */ /* 0x000fc80007ffe0ff */
[----:B------:R-:W-:Y:S02]  /*36450*/  ISETP.GE.U32.AND P4, PT, R69, 0x7ffffee6, PT ;  /* 0x7ffffee64500780c */ /* 0x000fe40003f86070 */
[C---:B------:R-:W-:Y:S02]  /*36460*/  IADD3 R69, R93.reuse, -0xa3, RZ ;  /* 0xffffff5d5d457810 */ /* 0x040fe40007ffe0ff */
[----:B------:R-:W-:Y:S02]  /*36470*/  IADD3 R68, R93, -0xb3, RZ ;  /* 0xffffff4d5d447810 */ /* 0x000fe40007ffe0ff */
[----:B------:R-:W-:Y:S02]  /*36480*/  ISETP.GE.U32.AND P0, PT, R69, 0x7ffffede, PT ;  /* 0x7ffffede4500780c */ /* 0x000fe40003f06070 */
[----:B------:R-:W-:Y:S02]  /*36490*/  IADD3 R69, R93, -0xab, RZ ;  /* 0xffffff555d457810 */ /* 0x000fe40007ffe0ff */
        /* <DEDUP_REMOVED lines=8> */
[----:B------:R-:W-:Y:S01]  /*36520*/  IADD3 R70, R93, -0xaf, RZ ;  /* 0xffffff515d467810 */ /* 0x000fe20007ffe0ff */
[C---:B-1----:R-:W-:Y:S02]  /*36530*/  IMAD.WIDE R74, R0.reuse, 0x4, R86 ;  /* 0x00000004004a7825 */ /* 0x042fe400078e0256 */
[----:B------:R1:W-:Y:S04]  /*36540*/  LDGSTS.E [R68+-0x6bc00], [R76.64], !P0 ;  /* 0x944000004c447fae */ /* 0x0003e8000c121848 */
[----:B------:R-:W4:Y:S01]  /*36550*/  LDL.LU.64 R86, [R1+0xea8] ;  /* 0x000ea80001567983 */ /* 0x000f220000300a00 */
[----:B---3--:R-:W-:Y:S01]  /*36560*/  IMAD.WIDE R72, R0, 0x4, R90 ;  /* 0x0000000400487825 */ /* 0x008fe200078e025a */
[----:B------:R-:W-:-:S02]  /*36570*/  ISETP.GE.U32.AND P6, PT, R70, 0x7ffffed2, PT ;  /* 0x7ffffed24600780c */ /* 0x000fc40003fc6070 */
[----:B------:R2:W-:Y:S04]  /*36580*/  STL.64 [R1+0xd68], R74 ;  /* 0x000d684a01007387 */ /* 0x0005e80000100a00 */
[----:B------:R3:W-:Y:S04]  /*36590*/  STL.64 [R1+0xda0], R72 ;  /* 0x000da04801007387 */ /* 0x0007e80000100a00 */
[----:B------:R2:W-:Y:S04]  /*365a0*/  LDGSTS.E [R67+-0x6b400], [R74.64], !P3 ;  /* 0x94c000004a437fae */ /* 0x0005e8000d921848 */
[----:B------:R-:W4:Y:S04]  /*365b0*/  LDL.LU.64 R90, [R1+0xeb0] ;  /* 0x000eb000015a7983 */ /* 0x000f280000300a00 */
[----:B------:R3:W-:Y:S01]  /*365c0*/  LDGSTS.E [R66+-0x6ac00], [R72.64], !P1 ;  /* 0x9540000048427fae */ /* 0x0007e2000c921848 */
[----:B--2---:R-:W-:-:S03]  /*365d0*/  IMAD.WIDE R74, R0, 0x4, R82 ;  /* 0x00000004004a7825 */ /* 0x004fc600078e0252 */
[----:B------:R-:W2:Y:S01]  /*365e0*/  LDL.LU.64 R82, [R1+0xeb8] ;  /* 0x000eb80001527983 */ /* 0x000ea20000300a00 */
[----:B---3--:R-:W-:-:S03]  /*365f0*/  IMAD.WIDE R72, R0, 0x4, R84 ;  /* 0x0000000400487825 */ /* 0x008fc600078e0254 */
[----:B------:R4:W-:Y:S04]  /*36600*/  STL.64 [R1+0xdb0], R74 ;  /* 0x000db04a01007387 */ /* 0x0009e80000100a00 */
[----:B------:R3:W-:Y:S04]  /*36610*/  STL.64 [R1+0xdc0], R72 ;  /* 0x000dc04801007387 */ /* 0x0007e80000100a00 */
[----:B------:R-:W2:Y:S04]  /*36620*/  LDL.LU.64 R84, [R1+0xec0] ;  /* 0x000ec00001547983 */ /* 0x000ea80000300a00 */
[----:B------:R4:W-:Y:S01]  /*36630*/  LDGSTS.E [R67+-0x6a400], [R74.64], !P6 ;  /* 0x95c000004a437fae */ /* 0x0009e2000f121848 */
[----:B-1----:R-:W-:Y:S01]  /*36640*/  IMAD.WIDE R76, R0, 0x4, R78 ;  /* 0x00000004004c7825 */ /* 0x002fe200078e024e */
[----:B------:R-:W-:-:S02]  /*36650*/  IADD3 R69, R93, -0xb7, RZ ;  /* 0xffffff495d457810 */ /* 0x000fc40007ffe0ff */
[----:B------:R-:W2:Y:S04]  /*36660*/  LDL.LU.64 R78, [R1+0xec8] ;  /* 0x000ec800014e7983 */ /* 0x000ea80000300a00 */
[----:B------:R-:W-:Y:S01]  /*36670*/  STL.64 [R1+0xdd0], R76 ;  /* 0x000dd04c01007387 */ /* 0x000fe20000100a00 */
[----:B----4-:R-:W-:Y:S01]  /*36680*/  IMAD.WIDE R74, R0, 0x4, R88 ;  /* 0x00000004004a7825 */ /* 0x010fe200078e0258 */
[C---:B------:R-:W-:Y:S02]  /*36690*/  IADD3 R68, R93.reuse, -0xc7, RZ ;  /* 0xffffff395d447810 */ /* 0x040fe40007ffe0ff */
[----:B------:R-:W4:Y:S01]  /*366a0*/  LDL.LU.64 R88, [R1+0xed0] ;  /* 0x000ed00001587983 */ /* 0x000f220000300a00 */
[----:B------:R-:W-:Y:S02]  /*366b0*/  IADD3 R70, R93, -0xbf, RZ ;  /* 0xffffff415d467810 */ /* 0x000fe40007ffe0ff */
[----:B------:R-:W-:Y:S01]  /*366c0*/  ISETP.GE.U32.AND P4, PT, R69, 0x7ffffeca, PT ;  /* 0x7ffffeca4500780c */ /* 0x000fe20003f86070 */
[----:B------:R3:W-:Y:S01]  /*366d0*/  LDGSTS.E [R66+-0x69c00], [R72.64], !P2 ;  /* 0x9640000048427fae */ /* 0x0007e2000d121848 */
[----:B------:R-:W-:-:S02]  /*366e0*/  ISETP.GE.U32.AND P1, PT, R68, 0x7ffffeba, PT ;  /* 0x7ffffeba4400780c */ /* 0x000fc40003f26070 */
        /* <DEDUP_REMOVED lines=8> */
[----:B------:R1:W-:Y:S01]  /*36770*/  LDGSTS.E [R67+-0x68c00], [R74.64], !P5 ;  /* 0x974000004a437fae */ /* 0x0003e2000e921848 */
[----:B---3--:R-:W-:-:S05]  /*36780*/  IMAD.WIDE R72, R0, 0x4, R86 ;  /* 0x0000000400487825 */ /* 0x008fca00078e0256 */
[----:B------:R2:W-:Y:S04]  /*36790*/  STL.64 [R1+0xdf0], R72 ;  /* 0x000df04801007387 */ /* 0x0005e80000100a00 */
[----:B------:R-:W3:Y:S04]  /*367a0*/  LDL.LU.64 R86, [R1+0xed8] ;  /* 0x000ed80001567983 */ /* 0x000ee80000300a00 */
[----:B------:R2:W-:Y:S01]  /*367b0*/  LDGSTS.E [R66+-0x68400], [R72.64], !P0 ;  /* 0x97c0000048427fae */ /* 0x0005e2000c121848 */
[----:B-1----:R-:W-:-:S03]  /*367c0*/  IMAD.WIDE R74, R0, 0x4, R90 ;  /* 0x00000004004a7825 */ /* 0x002fc600078e025a */
[----:B------:R-:W3:Y:S04]  /*367d0*/  LDL.LU.64 R90, [R1+0xee0] ;  /* 0x000ee000015a7983 */ /* 0x000ee80000300a00 */
[----:B------:R1:W-:Y:S04]  /*367e0*/  STL.64 [R1+0xe00], R74 ;  /* 0x000e004a01007387 */ /* 0x0003e80000100a00 */
[----:B------:R1:W-:Y:S01]  /*367f0*/  LDGSTS.E [R67+-0x67c00], [R74.64], !P3 ;  /* 0x984000004a437fae */ /* 0x0003e2000d921848 */
[----:B--2---:R-:W-:-:S05]  /*36800*/  IMAD.WIDE R72, R0, 0x4, R82 ;  /* 0x0000000400487825 */ /* 0x004fca00078e0252 */
[----:B------:R4:W-:Y:S04]  /*36810*/  STL.64 [R1+0xe10], R72 ;  /* 0x000e104801007387 */ /* 0x0009e80000100a00 */
[----:B------:R-:W2:Y:S04]  /*36820*/  LDL.LU.64 R82, [R1+0xee8] ;  /* 0x000ee80001527983 */ /* 0x000ea80000300a00 */
[----:B------:R4:W-:Y:S01]  /*36830*/  LDGSTS.E [R66+-0x67400], [R72.64], !P1 ;  /* 0x98c0000048427fae */ /* 0x0009e2000c921848 */
[----:B------:R-:W-:-:S03]  /*36840*/  IMAD.WIDE R76, R0, 0x4, R84 ;  /* 0x00000004004c7825 */ /* 0x000fc600078e0254 */
[----:B------:R-:W2:Y:S04]  /*36850*/  LDL.LU.64 R84, [R1+0xef0] ;  /* 0x000ef00001547983 */ /* 0x000ea80000300a00 */
[----:B------:R-:W-:Y:S01]  /*36860*/  STL.64 [R1+0xe28], R76 ;  /* 0x000e284c01007387 */ /* 0x000fe20000100a00 */
[----:B-1----:R-:W-:-:S03]  /*36870*/  IMAD.WIDE R74, R0, 0x4, R78 ;  /* 0x00000004004a7825 */ /* 0x002fc600078e024e */
[----:B------:R-:W2:Y:S04]  /*36880*/  LDL.LU.64 R78, [R1+0xef8] ;  /* 0x000ef800014e7983 */ /* 0x000ea80000300a00 */
[----:B------:R3:W-:Y:S01]  /*36890*/  STL.64 [R1+0xe40], R74 ;  /* 0x000e404a01007387 */ /* 0x0007e20000100a00 */
[----:B----4-:R-:W-:-:S05]  /*368a0*/  IMAD.WIDE R72, R0, 0x4, R88 ;  /* 0x0000000400487825 */ /* 0x010fca00078e0258 */
[----:B------:R1:W-:Y:S04]  /*368b0*/  STL.64 [R1+0xe58], R72 ;  /* 0x000e584801007387 */ /* 0x0003e80000100a00 */
[----:B------:R-:W4:Y:S01]  /*368c0*/  LDL.LU.64 R88, [R1+0xf00] ;  /* 0x000f000001587983 */ /* 0x000f220000300a00 */
[C---:B------:R-:W-:Y:S02]  /*368d0*/  IADD3 R69, R93.reuse, -0xcb, RZ ;  /* 0xffffff355d457810 */ /* 0x040fe40007ffe0ff */
[----:B------:R-:W-:Y:S02]  /*368e0*/  IADD3 R68, R93, -0xdb, RZ ;  /* 0xffffff255d447810 */ /* 0x000fe40007ffe0ff */
[----:B------:R-:W-:Y:S02]  /*368f0*/  ISETP.GE.U32.AND P6, PT, R69, 0x7ffffeb6, PT ;  /* 0x7ffffeb64500780c */ /* 0x000fe40003fc6070 */
[----:B------:R-:W-:-:S02]  /*36900*/  IADD3 R69, R93, -0xd3, RZ ;  /* 0xffffff2d5d457810 */ /* 0x000fc40007ffe0ff */
[----:B------:R-:W-:Y:S02]  /*36910*/  ISETP.GE.U32.AND P0, PT, R68, 0x7ffffea6, PT ;  /* 0x7ffffea64400780c */ /* 0x000fe40003f06070 */
[----:B------:R-:W-:Y:S02]  /*36920*/  ISETP.GE.U32.AND P4, PT, R69, 0x7ffffeae, PT ;  /* 0x7ffffeae4500780c */ /* 0x000fe40003f86070 */
[C---:B------:R-:W-:Y:S02]  /*36930*/  IADD3 R68, R93.reuse, -0xe3, RZ ;  /* 0xffffff1d5d447810 */ /* 0x040fe40007ffe0ff */
[----:B------:R-:W-:Y:S02]  /*36940*/  IADD3 R70, R93, -0xd7, RZ ;  /* 0xffffff295d467810 */ /* 0x000fe40007ffe0ff */
[----:B------:R-:W-:Y:S02]  /*36950*/  ISETP.GE.U32.AND P1, PT, R68, 0x7ffffe9e, PT ;  /* 0x7ffffe9e4400780c */ /* 0x000fe40003f26070 */
[----:B------:R-:W-:-:S02]  /*36960*/  IADD3 R68, R92, 0x100000, RZ ;  /* 0x001000005c447810 */ /* 0x000fc40007ffe0ff */
[----:B------:R-:W-:-:S03]  /*36970*/  ISETP.GE.U32.AND P5, PT, R70, 0x7ffffeaa, PT ;  /* 0x7ffffeaa4600780c */ /* 0x000fc60003fa6070 */
[----:B------:R1:W-:Y:S01]  /*36980*/  LDGSTS.E [R68+-0x66c00], [R76.64], !P6 ;  /* 0x994000004c447fae */ /* 0x0003e2000f121848 */
[----:B------:R-:W-:-:S03]  /*36990*/  IADD3 R69, R93, -0xdf, RZ ;  /* 0xffffff215d457810 */ /* 0x000fc60007ffe0ff */
[----:B------:R3:W-:Y:S04]  /*369a0*/  LDGSTS.E [R67+-0x66400], [R74.64], !P2 ;  /* 0x99c000004a437fae */ /* 0x0007e8000d121848 */
[----:B------:R3:W-:Y:S01]  /*369b0*/  LDGSTS.E [R66+-0x65c00], [R72.64], !P4 ;  /* 0x9a40000048427fae */ /* 0x0007e2000e121848 */
[----:B------:R-:W-:Y:S02]  /*369c0*/  ISETP.GE.U32.AND P3, PT, R69, 0x7ffffea2, PT ;  /* 0x7ffffea24500780c */ /* 0x000fe40003f66070 */
[----:B-1----:R-:W-:Y:S01]  /*369d0*/  IADD3 R68, R93, -0xef, RZ ;  /* 0xffffff115d447810 */ /* 0x002fe20007ffe0ff */
[C---:B---3--:R-:W-:Y:S02]  /*369e0*/  IMAD.WIDE R74, R0.reuse, 0x4, R86 ;  /* 0x00000004004a7825 */ /* 0x048fe400078e0256 */
[----:B------:R-:W3:Y:S02]  /*369f0*/  LDL.LU.64 R86, [R1+0xf08] ;  /* 0x000f080001567983 */ /* 0x000ee40000300a00 */
[----:B------:R-:W-:-:S02]  /*36a00*/  IMAD.WIDE R72, R0, 0x4, R90 ;  /* 0x0000000400487825 */ /* 0x000fc400078e025a */
[----:B------:R1:W-:Y:S01]  /*36a10*/  STL.64 [R1+0xe68], R74 ;  /* 0x000e684a01007387 */ /* 0x0003e20000100a00 */
[----:B------:R-:W-:-:S03]  /*36a20*/  ISETP.GE.U32.AND P4, PT, R68, 0x7ffffe92, PT ;  /* 0x7ffffe924400780c */ /* 0x000fc60003f86070 */
[----:B------:R1:W-:Y:S01]  /*36a30*/  STL.64 [R1+0xe78], R72 ;  /* 0x000e784801007387 */ /* 0x0003e20000100a00 */
[----:B------:R-:W-:-:S03]  /*36a40*/  IADD3 R68, R93, -0xf7, RZ ;  /* 0xffffff095d447810 */ /* 0x000fc60007ffe0ff */
[----:B------:R-:W3:Y:S04]  /*36a50*/  LDL.LU.64 R90, [R1+0xf10] ;  /* 0x000f1000015a7983 */ /* 0x000ee80000300a00 */
[----:B------:R1:W-:Y:S04]  /*36a60*/  LDGSTS.E [R67+-0x65400], [R74.64], !P5 ;  /* 0x9ac000004a437fae */ /* 0x0003e8000e921848 */
[----:B------:R1:W-:Y:S01]  /*36a70*/  LDGSTS.E [R66+-0x64c00], [R72.64], !P0 ;  /* 0x9b40000048427fae */ /* 0x0003e2000c121848 */
[----:B------:R-:W-:Y:S02]  /*36a80*/  ISETP.GE.U32.AND P0, PT, R68, 0x7ffffe8a, PT ;  /* 0x7ffffe8a4400780c */ /* 0x000fe40003f06070 */
[----:B------:R-:W-:Y:S01]  /*36a90*/  IADD3 R68, R92, 0x100000, RZ ;  /* 0x001000005c447810 */ /* 0x000fe20007ffe0ff */
[----:B--2---:R-:W-:-:S02]  /*36aa0*/  IMAD.WIDE R76, R0, 0x4, R82 ;  /* 0x00000004004c7825 */ /* 0x004fc400078e0252 */
[----:B------:R-:W2:Y:S04]  /*36ab0*/  LDL.LU.64 R82, [R1+0xf18] ;  /* 0x000f180001527983 */ /* 0x000ea80000300a00 */
[----:B------:R-:W-:Y:S01]  /*36ac0*/  STL.64 [R1+0xe88], R76 ;  /* 0x000e884c01007387 */ /* 0x000fe20000100a00 */
[----:B-1----:R-:W-:-:S03]  /*36ad0*/  IMAD.WIDE R74, R0, 0x4, R84 ;  /* 0x00000004004a7825 */ /* 0x002fc600078e0254 */
[----:B------:R-:W2:Y:S04]  /*36ae0*/  LDL.LU.64 R84, [R1+0xf20] ;  /* 0x000f200001547983 */ /* 0x000ea80000300a00 */
[----:B------:R1:W-:Y:S01]  /*36af0*/  LDGSTS.E [R68+-0x64400], [R76.64], !P3 ;  /* 0x9bc000004c447fae */ /* 0x0003e2000d921848 */
[----:B------:R-:W-:-:S03]  /*36b00*/  IMAD.WIDE R72, R0, 0x4, R78 ;  /* 0x0000000400487825 */ /* 0x000fc600078e024e */
[----:B------:R4:W-:Y:S04]  /*36b10*/  STL.64 [R1+0xe98], R74 ;  /* 0x000e984a01007387 */ /* 0x0009e80000100a00 */
[----:B------:R4:W-:Y:S04]  /*36b20*/  LDGSTS.E [R67+-0x63c00], [R74.64], !P1 ;  /* 0x9c4000004a437fae */ /* 0x0009e8000c921848 */
[----:B------:R3:W-:Y:S01]  /*36b30*/  STL.64 [R1+0xea8], R72 ;  /* 0x000ea84801007387 */ /* 0x0007e20000100a00 */
[----:B----4-:R-:W-:-:S03]  /*36b40*/  IMAD.WIDE R74, R0, 0x4, R88 ;  /* 0x00000004004a7825 */ /* 0x010fc600078e0258 */
[----:B------:R-:W4:Y:S01]  /*36b50*/  LDL.LU.64 R88, [R1+0xf28] ;  /* 0x000f280001587983 */ /* 0x000f220000300a00 */
[----:B------:R-:W-:-:S04]  /*36b60*/  IADD3 R70, R93, -0xe7, RZ ;  /* 0xffffff195d467810 */ /* 0x000fc80007ffe0ff */
[----:B------:R-:W-:Y:S02]  /*36b70*/  ISETP.GE.U32.AND P6, PT, R70, 0x7ffffe9a, PT ;  /* 0x7ffffe9a4600780c */ /* 0x000fe40003fc6070 */
[----:B------:R-:W-:-:S04]  /*36b80*/  IADD3 R69, R93, -0xeb, RZ ;  /* 0xffffff155d457810 */ /* 0x000fc80007ffe0ff */
[----:B------:R-:W-:Y:S01]  /*36b90*/  ISETP.GE.U32.AND P2, PT, R69, 0x7ffffe96, PT ;  /* 0x7ffffe964500780c */ /* 0x000fe20003f46070 */
[----:B------:R2:W-:Y:S01]  /*36ba0*/  STL.64 [R1+0xeb8], R74 ;  /* 0x000eb84a01007387 */ /* 0x0005e20000100a00 */
[----:B------:R-:W-:-:S05]  /*36bb0*/  IADD3 R69, R93, -0xf3, RZ ;  /* 0xffffff0d5d457810 */ /* 0x000fca0007ffe0ff */
[----:B------:R3:W-:Y:S01]  /*36bc0*/  LDGSTS.E [R66+-0x63400], [R72.64], !P6 ;  /* 0x9cc0000048427fae */ /* 0x0007e2000f121848 */
[----:B-1----:R-:W-:Y:S02]  /*36bd0*/  IADD3 R68, R93, -0x84, RZ ;  /* 0xffffff7c5d447810 */ /* 0x002fe40007ffe0ff */
[----:B------:R-:W-:Y:S02]  /*36be0*/  ISETP.GE.U32.AND P5, PT, R69, 0x7ffffe8e, PT ;  /* 0x7ffffe8e4500780c */ /* 0x000fe40003fa6070 */
[----:B------:R-:W-:Y:S01]  /*36bf0*/  ISETP.GE.U32.AND P6, PT, R68, 0x7ffffefd, PT ;  /* 0x7ffffefd4400780c */ /* 0x000fe20003fc6070 */
[----:B------:R2:W-:Y:S01]  /*36c00*/  LDGSTS.E [R67+-0x62c00], [R74.64], !P2 ;  /* 0x9d4000004a437fae */ /* 0x0005e2000d121848 */
[----:B------:R-:W-:Y:S01]  /*36c10*/  IADD3 R68, R93, -0x8c, RZ ;  /* 0xffffff745d447810 */ /* 0x000fe20007ffe0ff */
[C---:B---3--:R-:W-:Y:S02]  /*36c20*/  IMAD.WIDE R72, R0.reuse, 0x4, R86 ;  /* 0x0000000400487825 */ /* 0x048fe400078e0256 */
[----:B------:R-:W3:Y:S04]  /*36c30*/  LDL.LU.64 R86, [R1+0xf30] ;  /* 0x000f300001567983 */ /* 0x000ee80000300a00 */
[----:B------:R1:W-:Y:S04]  /*36c40*/  STL.64 [R1+0xec8], R72 ;  /* 0x000ec84801007387 */ /* 0x0003e80000100a00 */
[----:B------:R1:W-:Y:S01]  /*36c50*/  LDGSTS.E [R66+-0x62400], [R72.64], !P4 ;  /* 0x9dc0000048427fae */ /* 0x0003e2000e121848 */
[----:B------:R-:W-:-:S03]  /*36c60*/  IMAD.WIDE R76, R0, 0x4, R90 ;  /* 0x00000004004c7825 */ /* 0x000fc600078e025a */
[----:B------:R-:W3:Y:S01]  /*36c70*/  LDL.LU.64 R90, [R1+0xf38] ;  /* 0x000f3800015a7983 */ /* 0x000ee20000300a00 */
[----:B------:R-:W-:-:S03]  /*36c80*/  ISETP.GE.U32.AND P4, PT, R68, 0x7ffffef5, PT ;  /* 0x7ffffef54400780c */ /* 0x000fc60003f86070 */
[----:B------:R-:W-:Y:S01]  /*36c90*/  STL.64 [R1+0xed8], R76 ;  /* 0x000ed84c01007387 */ /* 0x000fe20000100a00 */
[----:B------:R-:W-:-:S05]  /*36ca0*/  IADD3 R68, R92, 0x100000, RZ ;  /* 0x001000005c447810 */ /* 0x000fca0007ffe0ff */
[----:B------:R1:W-:Y:S01]  /*36cb0*/  LDGSTS.E [R68+-0x61c00], [R76.64], !P5 ;  /* 0x9e4000004c447fae */ /* 0x0003e2000e921848 */
[----:B--2---:R-:W-:-:S03]  /*36cc0*/  IMAD.WIDE R74, R0, 0x4, R82 ;  /* 0x00000004004a7825 */ /* 0x004fc600078e0252 */
[----:B------:R-:W2:Y:S04]  /*36cd0*/  LDL.LU.64 R82, [R1+0xf48] ;  /* 0x000f480001527983 */ /* 0x000ea80000300a00 */
[----:B------:R4:W-:Y:S01]  /*36ce0*/  STL.64 [R1+0xee8], R74 ;  /* 0x000ee84a01007387 */ /* 0x0009e20000100a00 */
[----:B-1----:R-:W-:-:S03]  /*36cf0*/  IMAD.WIDE R72, R0, 0x4, R84 ;  /* 0x0000000400487825 */ /* 0x002fc600078e0254 */
[----:B------:R-:W2:Y:S04]  /*36d00*/  LDL.LU.64 R84, [R1+0xf50] ;  /* 0x000f500001547983 */ /* 0x000ea80000300a00 */
[----:B------:R3:W-:Y:S04]  /*36d10*/  STL.64 [R1+0xef0], R72 ;  /* 0x000ef04801007387 */ /* 0x0007e80000100a00 */
[----:B------:R4:W-:Y:S04]  /*36d20*/  LDGSTS.E [R67+-0x61400], [R74.64], !P0 ;  /* 0x9ec000004a437fae */ /* 0x0009e8000c121848 */
[----:B------:R-:W2:Y:S01]  /*36d30*/  LDL.LU.64 R78, [R1+0xf58] ;  /* 0x000f5800014e7983 */ /* 0x000ea20000300a00 */
[----:B----4-:R-:W-:-:S03]  /*36d40*/  IMAD.WIDE R74, R0, 0x4, R88 ;  /* 0x00000004004a7825 */ /* 0x010fc600078e0258 */
[----:B------:R-:W4:Y:S01]  /*36d50*/  LDL.LU.64 R88, [R1+0xf60] ;  /* 0x000f600001587983 */ /* 0x000f220000300a00 */
[----:B------:R-:W-:-:S04]  /*36d60*/  IADD3 R69, R93, -0xfb, RZ ;  /* 0xffffff055d457810 */ /* 0x000fc80007ffe0ff */
[----:B------:R-:W-:Y:S02]  /*36d70*/  ISETP.GE.U32.AND P3, PT, R69, 0x7ffffe86, PT ;  /* 0x7ffffe864500780c */ /* 0x000fe40003f66070 */
[----:B------:R-:W-:-:S04]  /*36d80*/  IADD3 R70, R93, -0xff, RZ ;  /* 0xffffff015d467810 */ /* 0x000fc80007ffe0ff */
[----:B------:R-:W-:Y:S02]  /*36d90*/  ISETP.GE.U32.AND P1, PT, R70, 0x7ffffe82, PT ;  /* 0x7ffffe824600780c */ /* 0x000fe40003f26070 */
[----:B------:R-:W-:Y:S02]  /*36da0*/  IADD3 R69, R93, -0x88, RZ ;  /* 0xffffff785d457810 */ /* 0x000fe40007ffe0ff */
[----:B------:R-:W-:-:S03]  /*36db0*/  LOP3.LUT R252, R252, 0x60, RZ, 0x3c, !PT ;  /* 0x00000060fcfc7812 */ /* 0x000fc600078e3cff */
[----:B------:R1:W-:Y:S01]  /*36dc0*/  LDGSTS.E [R66+-0x60c00], [R72.64], !P3 ;  /* 0x9f40000048427fae */ /* 0x0003e2000d921848 */
[C---:B------:R-:W-:Y:S02]  /*36dd0*/  IADD3 R70, R93.reuse, -0x90, RZ ;  /* 0xffffff705d467810 */ /* 0x040fe40007ffe0ff */
[----:B------:R-:W-:Y:S01]  /*36de0*/  IADD3 R68, R93, -0x98, RZ ;  /* 0xffffff685d447810 */ /* 0x000fe20007ffe0ff */
[----:B------:R2:W-:Y:S01]  /*36df0*/  STL.64 [R1+0xef8], R74 ;  /* 0x000ef84a01007387 */ /* 0x0005e20000100a00 */
[----:B------:R-:W-:Y:S02]  /*36e00*/  ISETP.GE.U32.AND P2, PT, R69, 0x7ffffef9, PT ;  /* 0x7ffffef94500780c */ /* 0x000fe40003f46070 */
[----:B------:R-:W-:Y:S01]  /*36e10*/  ISETP.GE.U32.AND P5, PT, R70, 0x7ffffef1, PT ;  /* 0x7ffffef14600780c */ /* 0x000fe20003fa6070 */
[----:B------:R3:W-:Y:S01]  /*36e20*/  LDGSTS.E [R67+-0x60400], [R74.64], !P1 ;  /* 0x9fc000004a437fae */ /* 0x0007e2000c921848 */
[----:B------:R-:W-:Y:S02]  /*36e30*/  ISETP.GE.U32.AND P3, PT, R68, 0x7ffffee9, PT ;  /* 0x7ffffee94400780c */ /* 0x000fe40003f66070 */
[----:B-1----:R-:W-:-:S02]  /*36e40*/  IADD3 R66, R252, 0x100000, RZ ;  /* 0x00100000fc427810 */ /* 0x002fc40007ffe0ff */
[----:B------:R-:W-:Y:S01]  /*36e50*/  IADD3 R68, R93, -0xa0, RZ ;  /* 0xffffff605d447810 */ /* 0x000fe20007ffe0ff */
[----:B---3--:R-:W-:-:S05]  /*36e60*/  IMAD.WIDE R72, R0, 0x4, R86 ;  /* 0x0000000400487825 */ /* 0x008fca00078e0256 */
[----:B------:R1:W-:Y:S04]  /*36e70*/  STL.64 [R1+0xcb0], R72 ;  /* 0x000cb04801007387 */ /* 0x0003e80000100a00 */
[----:B------:R-:W3:Y:S01]  /*36e80*/  LDL.LU.64 R86, [R1+0xf68] ;  /* 0x000f680001567983 */ /* 0x000ee20000300a00 */
[----:B------:R-:W-:-:S03]  /*36e90*/  IMAD.WIDE R76, R0, 0x4, R90 ;  /* 0x00000004004c7825 */ /* 0x000fc600078e025a */
[----:B------:R1:W-:Y:S01]  /*36ea0*/  LDGSTS.E [R66+-0x6fa00], [R72.64], !P6 ;  /* 0x9060000048427fae */ /* 0x0003e2000f121848 */
[----:B------:R-:W-:Y:S02]  /*36eb0*/  ISETP.GE.U32.AND P6, PT, R68, 0x7ffffee1, PT ;  /* 0x7ffffee14400780c */ /* 0x000fe40003fc6070 */
[C---:B------:R-:W-:Y:S01]  /*36ec0*/  IADD3 R68, R252.reuse, 0x100000, RZ ;  /* 0x00100000fc447810 */ /* 0x040fe20007ffe0ff */
[----:B------:R-:W3:Y:S01]  /*36ed0*/  LDL.LU.64 R90, [R1+0xf70] ;  /* 0x000f7000015a7983 */ /* 0x000ee20000300a00 */
[----:B------:R-:W-:-:S03]  /*36ee0*/  IADD3 R67, R252, 0x100000, RZ ;  /* 0x00100000fc437810 */ /* 0x000fc60007ffe0ff */
[----:B------:R-:W-:Y:S04]  /*36ef0*/  STL.64 [R1+0xcc8], R76 ;  /* 0x000cc84c01007387 */ /* 0x000fe80000100a00 */
[----:B------:R1:W-:Y:S01]  /*36f00*/  LDGSTS.E [R68+-0x6f200], [R76.64], !P2 ;  /* 0x90e000004c447fae */ /* 0x0003e2000d121848 */
[----:B--2---:R-:W-:-:S03]  /*36f10*/  IMAD.WIDE R74, R0, 0x4, R82 ;  /* 0x00000004004a7825 */ /* 0x004fc600078e0252 */
[----:B------:R-:W2:Y:S01]  /*36f20*/  LDL.LU.64 R82, [R1+0xf78] ;  /* 0x000f780001527983 */ /* 0x000ea20000300a00 */
[----:B-1----:R-:W-:-:S03]  /*36f30*/  IMAD.WIDE R72, R0, 0x4, R84 ;  /* 0x0000000400487825 */ /* 0x002fc600078e0254 */
[----:B------:R1:W-:Y:S04]  /*36f40*/  STL.64 [R1+0xce0], R74 ;  /* 0x000ce04a01007387 */ /* 0x0003e80000100a00 */
[----:B------:R4:W-:Y:S04]  /*36f50*/  STL.64 [R1+0xcf8], R72 ;  /* 0x000cf84801007387 */ /* 0x0009e80000100a00 */
[----:B------:R1:W-:Y:S04]  /*36f60*/  LDGSTS.E [R67+-0x6ea00], [R74.64], !P4 ;  /* 0x916000004a437fae */ /* 0x0003e8000e121848 */
[----:B------:R4:W-:Y:S04]  /*36f70*/  LDGSTS.E [R66+-0x6e200], [R72.64], !P5 ;  /* 0x91e0000048427fae */ /* 0x0009e8000e921848 */
[----:B------:R-:W2:Y:S01]  /*36f80*/  LDL.LU.64 R84, [R1+0xf80] ;  /* 0x000f800001547983 */ /* 0x000ea20000300a00 */
[----:B-1----:R-:W-:-:S03]  /*36f90*/  IMAD.WIDE R74, R0, 0x4, R78 ;  /* 0x00000004004a7825 */ /* 0x002fc600078e024e */
[----:B------:R-:W2:Y:S04]  /*36fa0*/  LDL.LU.64 R78, [R1+0xf88] ;  /* 0x000f8800014e7983 */ /* 0x000ea80000300a00 */
[----:B------:R1:W-:Y:S01]  /*36fb0*/  STL.64 [R1+0xd10], R74 ;  /* 0x000d104a01007387 */ /* 0x0003e20000100a00 */
[----:B----4-:R-:W-:-:S05]  /*36fc0*/  IMAD.WIDE R72, R0, 0x4, R88 ;  /* 0x0000000400487825 */ /* 0x010fca00078e0258 */
[----:B------:R2:W-:Y:S04]  /*36fd0*/  STL.64 [R1+0xd28], R72 ;  /* 0x000d284801007387 */ /* 0x0005e80000100a00 */
        /* <DEDUP_REMOVED lines=14> */
[C---:B---3--:R-:W-:Y:S02]  /*370c0*/  IMAD.WIDE R76, R0.reuse, 0x4, R86 ;  /* 0x00000004004c7825 */ /* 0x048fe400078e0256 */
[----:B------:R-:W4:Y:S04]  /*370d0*/  LDL.LU.64 R86, [R1+0xf98] ;  /* 0x000f980001567983 */ /* 0x000f280000300a00 */
[----:B------:R-:W-:Y:S01]  /*370e0*/  STL.64 [R1+0xd40], R76 ;  /* 0x000d404c01007387 */ /* 0x000fe20000100a00 */
[----:B-1----:R-:W-:-:S03]  /*370f0*/  IMAD.WIDE R74, R0, 0x4, R90 ;  /* 0x00000004004a7825 */ /* 0x002fc600078e025a */
[----:B------:R-:W4:Y:S04]  /*37100*/  LDL.LU.64 R90, [R1+0xfa0] ;  /* 0x000fa000015a7983 */ /* 0x000f280000300a00 */
[----:B------:R1:W-:Y:S04]  /*37110*/  STL.64 [R1+0xd50], R74 ;  /* 0x000d504a01007387 */ /* 0x0003e80000100a00 */
[----:B------:R4:W-:Y:S04]  /*37120*/  LDGSTS.E [R68+-0x6ca00], [R76.64], !P1 ;  /* 0x936000004c447fae */ /* 0x0009e8000c921848 */
[----:B------:R1:W-:Y:S01]  /*37130*/  LDGSTS.E [R67+-0x6c200], [R74.64], !P6 ;  /* 0x93e000004a437fae */ /* 0x0003e2000f121848 */
[----:B--2---:R-:W-:-:S05]  /*37140*/  IMAD.WIDE R72, R0, 0x4, R82 ;  /* 0x0000000400487825 */ /* 0x004fca00078e0252 */
[----:B------:R2:W-:Y:S04]  /*37150*/  STL.64 [R1+0xd60], R72 ;  /* 0x000d604801007387 */ /* 0x0005e80000100a00 */
[----:B------:R-:W3:Y:S04]  /*37160*/  LDL.LU.64 R82, [R1+0xfa8] ;  /* 0x000fa80001527983 */ /* 0x000ee80000300a00 */
[----:B------:R2:W-:Y:S01]  /*37170*/  LDGSTS.E [R66+-0x6ba00], [R72.64], !P2 ;  /* 0x9460000048427fae */ /* 0x0005e2000d121848 */
[----:B-1----:R-:W-:-:S03]  /*37180*/  IMAD.WIDE R74, R0, 0x4, R84 ;  /* 0x00000004004a7825 */ /* 0x002fc600078e0254 */
[----:B------:R-:W3:Y:S01]  /*37190*/  LDL.LU.64 R84, [R1+0xfb0] ;  /* 0x000fb00001547983 */ /* 0x000ee20000300a00 */
[----:B--2---:R-:W-:-:S03]  /*371a0*/  IMAD.WIDE R72, R0, 0x4, R78 ;  /* 0x0000000400487825 */ /* 0x004fc600078e024e */
[----:B------:R1:W-:Y:S04]  /*371b0*/  STL.64 [R1+0xd70], R74 ;  /* 0x000d704a01007387 */ /* 0x0003e80000100a00 */
[----:B------:R2:W-:Y:S01]  /*371c0*/  STL.64 [R1+0xd78], R72 ;  /* 0x000d784801007387 */ /* 0x0005e20000100a00 */
        /* <DEDUP_REMOVED lines=13> */
[----:B------:R-:W-:-:S03]  /*372a0*/  ISETP.GE.U32.AND P5, PT, R68, 0x7ffffeb9, PT ;  /* 0x7ffffeb94400780c */ /* 0x000fc60003fa6070 */
[----:B------:R-:W-:Y:S01]  /*372b0*/  STL.64 [R1+0xd80], R76 ;  /* 0x000d804c01007387 */ /* 0x000fe20000100a00 */
[----:B------:R-:W-:-:S03]  /*372c0*/  IADD3 R68, R252, 0x100000, RZ ;  /* 0x00100000fc447810 */ /* 0x000fc60007ffe0ff */
[----:B------:R-:W4:Y:S04]  /*372d0*/  LDL.LU.64 R80, [R1+0xfc0] ;  /* 0x000fc00001507983 */ /* 0x000f280000300a00 */
[----:B------:R4:W-:Y:S01]  /*372e0*/  LDGSTS.E [R68+-0x6a200], [R76.64], !P0 ;  /* 0x95e000004c447fae */ /* 0x0009e2000c121848 */
[----:B-1----:R-:W-:-:S05]  /*372f0*/  IMAD.WIDE R74, R0, 0x4, R86 ;  /* 0x00000004004a7825 */ /* 0x002fca00078e0256 */
[----:B------:R3:W-:Y:S01]  /*37300*/  STL.64 [R1+0xd88], R74 ;  /* 0x000d884a01007387 */ /* 0x0007e20000100a00 */
[----:B--2---:R-:W-:-:S03]  /*37310*/  IMAD.WIDE R72, R0, 0x4, R90 ;  /* 0x0000000400487825 */ /* 0x004fc600078e025a */
[----:B------:R-:W3:Y:S04]  /*37320*/  LDL.LU.64 R78, [R1+0xfc8] ;  /* 0x000fc800014e7983 */ /* 0x000ee80000300a00 */
[----:B------:R1:W-:Y:S04]  /*37330*/  STL.64 [R1+0xd90], R72 ;  /* 0x000d904801007387 */ /* 0x0003e80000100a00 */
[----:B------:R3:W-:Y:S04]  /*37340*/  LDGSTS.E [R67+-0x69a00], [R74.64], !P3 ;  /* 0x966000004a437fae */ /* 0x0007e8000d921848 */
[----:B------:R-:W3:Y:S04]  /*37350*/  LDL.LU.64 R90, [R1+0xfd0] ;  /* 0x000fd000015a7983 */ /* 0x000ee80000300a00 */
[----:B------:R1:W-:Y:S04]  /*37360*/  LDGSTS.E [R66+-0x69200], [R72.64], !P1 ;  /* 0x96e0000048427fae */ /* 0x0003e8000c921848 */
[----:B------:R-:W3:Y:S02]  /*37370*/  LDL.LU.64 R86, [R1+0xfd8] ;  /* 0x000fd80001567983 */ /* 0x000ee40000300a00 */
[----:B---3--:R-:W-:-:S05]  /*37380*/  IMAD.WIDE R74, R0, 0x4, R82 ;  /* 0x00000004004a7825 */ /* 0x008fca00078e0252 */
[----:B------:R3:W-:Y:S01]  /*37390*/  STL.64 [R1+0xd98], R74 ;  /* 0x000d984a01007387 */ /* 0x0007e20000100a00 */
[----:B-1----:R-:W-:-:S05]  /*373a0*/  IMAD.WIDE R72, R0, 0x4, R84 ;  /* 0x0000000400487825 */ /* 0x002fca00078e0254 */
[----:B------:R3:W-:Y:S04]  /*373b0*/  STL.64 [R1+0xda8], R72 ;  /* 0x000da84801007387 */ /* 0x0007e80000100a00 */
[----:B------:R-:W2:Y:S04]  /*373c0*/  LDL.LU.64 R82, [R1+0xfe0] ;  /* 0x000fe00001527983 */ /* 0x000ea80000300a00 */
        /* <DEDUP_REMOVED lines=10> */
[C---:B------:R-:W-:Y:S01]  /*37470*/  IADD3 R68, R93.reuse, -0xdc, RZ ;  /* 0xffffff245d447810 */ /* 0x040fe20007ffe0ff */
[----:B------:R3:W-:Y:S01]  /*37480*/  LDGSTS.E [R67+-0x68a00], [R74.64], !P6 ;  /* 0x976000004a437fae */ /* 0x0007e2000f121848 */
[----:B------:R-:W-:Y:S02]  /*37490*/  IADD3 R70, R93, -0xd0, RZ ;  /* 0xffffff305d467810 */ /* 0x000fe40007ffe0ff */
[----:B------:R-:W-:Y:S01]  /*374a0*/  ISETP.GE.U32.AND P0, PT, R69, 0x7ffffeb5, PT ;  /* 0x7ffffeb54500780c */ /* 0x000fe20003f06070 */
[----:B------:R1:W-:Y:S01]  /*374b0*/  LDGSTS.E [R66+-0x68200], [R72.64], !P2 ;  /* 0x97e0000048427fae */ /* 0x0003e2000d121848 */
[----:B------:R-:W-:Y:S02]  /*374c0*/  ISETP.GE.U32.AND P2, PT, R68, 0x7ffffea5, PT ;  /* 0x7ffffea54400780c */ /* 0x000fe40003f46070 */
[----:B------:R-:W-:Y:S02]  /*374d0*/  IADD3 R68, R252, 0x100000, RZ ;  /* 0x00100000fc447810 */ /* 0x000fe40007ffe0ff */
[----:B------:R-:W-:-:S02]  /*374e0*/  ISETP.GE.U32.AND P3, PT, R70, 0x7ffffeb1, PT ;  /* 0x7ffffeb14600780c */ /* 0x000fc40003f66070 */
[C---:B------:R-:W-:Y:S01]  /*374f0*/  IADD3 R70, R93.reuse, -0xe0, RZ ;  /* 0xffffff205d467810 */ /* 0x040fe20007ffe0ff */
[----:B---3--:R-:W-:Y:S01]  /*37500*/  IMAD.WIDE R74, R0, 0x4, R80 ;  /* 0x00000004004a7825 */ /* 0x008fe200078e0250 */
[----:B------:R3:W-:Y:S01]  /*37510*/  LDGSTS.E [R68+-0x67a00], [R76.64], !P4 ;  /* 0x986000004c447fae */ /* 0x0007e2000e121848 */
[----:B------:R-:W-:Y:S02]  /*37520*/  IADD3 R69, R93, -0xd8, RZ ;  /* 0xffffff285d457810 */ /* 0x000fe40007ffe0ff */
[----:B------:R-:W-:Y:S01]  /*37530*/  ISETP.GE.U32.AND P4, PT, R70, 0x7ffffea1, PT ;  /* 0x7ffffea14600780c */ /* 0x000fe20003f86070 */
[----:B------:R-:W-:Y:S01]  /*37540*/  STL.64 [R1+0xdb8], R76 ;  /* 0x000db84c01007387 */ /* 0x000fe20000100a00 */
[----:B------:R-:W-:-:S03]  /*37550*/  LOP3.LUT R70, R71, 0x60, RZ, 0x3c, !PT ;  /* 0x0000006047467812 */ /* 0x000fc600078e3cff */
[----:B------:R3:W-:Y:S01]  /*37560*/  STL.64 [R1+0xdc8], R74 ;  /* 0x000dc84a01007387 */ /* 0x0007e20000100a00 */
[----:B------:R-:W-:-:S03]  /*37570*/  ISETP.GE.U32.AND P6, PT, R69, 0x7ffffea9, PT ;  /* 0x7ffffea94500780c */ /* 0x000fc60003fc6070 */
[----:B------:R3:W-:Y:S01]  /*37580*/  LDGSTS.E [R67+-0x67200], [R74.64], !P5 ;  /* 0x98e000004a437fae */ /* 0x0007e2000e921848 */
[----:B-1----:R-:W-:Y:S01]  /*37590*/  IMAD.WIDE R72, R0, 0x4, R78 ;  /* 0x0000000400487825 */ /* 0x002fe200078e024e */
[----:B---3--:R-:W-:-:S04]  /*375a0*/  IADD3 R68, R93, -0xe8, RZ ;  /* 0xffffff185d447810 */ /* 0x008fc80007ffe0ff */
[----:B------:R1:W-:Y:S01]  /*375b0*/  STL.64 [R1+0xdd8], R72 ;  /* 0x000dd84801007387 */ /* 0x0003e20000100a00 */
[----:B------:R-:W-:-:S03]  /*375c0*/  IADD3 R67, R70, 0x100000, RZ ;  /* 0x0010000046437810 */ /* 0x000fc60007ffe0ff */
[----:B------:R3:W-:Y:S01]  /*375d0*/  LDGSTS.E [R66+-0x66a00], [R72.64], !P0 ;  /* 0x9960000048427fae */ /* 0x0007e2000c121848 */
[----:B------:R-:W-:-:S03]  /*375e0*/  IMAD.WIDE R74, R0, 0x4, R90 ;  /* 0x00000004004a7825 */ /* 0x000fc600078e025a */
[----:B------:R-:W4:Y:S01]  /*375f0*/  LDL.LU.64 R90, [R1+0xff8] ;  /* 0x000ff800015a7983 */ /* 0x000f220000300a00 */
[----:B------:R-:W-:Y:S02]  /*37600*/  ISETP.GE.U32.AND P0, PT, R68, 0x7ffffe99, PT ;  /* 0x7ffffe994400780c */ /* 0x000fe40003f06070 */
[----:B------:R-:W-:Y:S01]  /*37610*/  IADD3 R68, R93, -0xf0, RZ ;  /* 0xffffff105d447810 */ /* 0x000fe20007ffe0ff */
[----:B------:R2:W-:Y:S01]  /*37620*/  LDGSTS.E [R67+-0x66200], [R74.64], !P3 ;  /* 0x99e000004a437fae */ /* 0x0005e2000d921848 */
[----:B---3--:R-:W-:Y:S01]  /*37630*/  IADD3 R66, R70, 0x100000, RZ ;  /* 0x0010000046427810 */ /* 0x008fe20007ffe0ff */
[----:B-1----:R-:W-:Y:S02]  /*37640*/  IMAD.WIDE R72, R0, 0x4, R86 ;  /* 0x0000000400487825 */ /* 0x002fe400078e0256 */
[----:B------:R1:W-:Y:S04]  /*37650*/  STL.64 [R1+0xde8], R74 ;  /* 0x000de84a01007387 */ /* 0x0003e80000100a00 */
[----:B------:R4:W-:Y:S01]  /*37660*/  LDGSTS.E [R66+-0x65a00], [R72.64], !P1 ;  /* 0x9a60000048427fae */ /* 0x0009e2000c921848 */
[----:B------:R-:W-:-:S02]  /*37670*/  ISETP.GE.U32.AND P1, PT, R68, 0x7ffffe91, PT ;  /* 0x7ffffe914400780c */ /* 0x000fc40003f26070 */
[----:B------:R-:W-:Y:S01]  /*37680*/  IADD3 R68, R70, 0x100000, RZ ;  /* 0x0010000046447810 */ /* 0x000fe20007ffe0ff */
[----:B------:R4:W-:Y:S01]  /*37690*/  STL.64 [R1+0xdf8], R72 ;  /* 0x000df84801007387 */ /* 0x0009e20000100a00 */
[----:B------:R-:W-:-:S05]  /*376a0*/  IMAD.MOV.U32 R252, RZ, RZ, c[0x0][0x180] ;  /* 0x00006000fffc7624 */ /* 0x000fca00078e00ff */
[----:B------:R-:W-:Y:S01]  /*376b0*/  IADD3 R252, R252, -0x80, RZ ;  /* 0xffffff80fcfc7810 */ /* 0x000fe20007ffe0ff */
[----:B--2---:R-:W-:-:S04]  /*376c0*/  IMAD.WIDE R76, R0, 0x4, R82 ;  /* 0x00000004004c7825 */ /* 0x004fc800078e0252 */
[C---:B-1----:R-:W-:Y:S01]  /*376d0*/  IMAD.WIDE R74, R0.reuse, 0x4, R84 ;  /* 0x00000004004a7825 */ /* 0x042fe200078e0254 */
[----:B------:R-:W-:Y:S04]  /*376e0*/  STL.64 [R1+0xe08], R76 ;  /* 0x000e084c01007387 */ /* 0x000fe80000100a00 */
[----:B------:R1:W-:Y:S01]  /*376f0*/  LDGSTS.E [R68+-0x65200], [R76.64], !P6 ;  /* 0x9ae000004c447fae */ /* 0x0003e2000f121848 */
[----:B----4-:R-:W-:-:S03]  /*37700*/  IMAD.WIDE R72, R0, 0x4, R88 ;  /* 0x0000000400487825 */ /* 0x010fc600078e0258 */
[----:B------:R2:W-:Y:S04]  /*37710*/  STL.64 [R1+0xe18], R74 ;  /* 0x000e184a01007387 */ /* 0x0005e80000100a00 */
[----:B------:R2:W-:Y:S04]  /*37720*/  LDGSTS.E [R67+-0x64a00], [R74.64], !P2 ;  /* 0x9b6000004a437fae */ /* 0x0005e8000d121848 */
[----:B------:R3:W-:Y:S01]  /*37730*/  STL.64 [R1+0xe30], R72 ;  /* 0x000e304801007387 */ /* 0x0007e20000100a00 */
[----:B------:R-:W-:Y:S02]  /*37740*/  ISETP.GE.AND P2, PT, R94, R252, PT ;  /* 0x000000fc5e00720c */ /* 0x000fe40003f46270 */
[----:B------:R-:W-:Y:S01]  /*37750*/  IADD3 R69, R93, -0xe4, RZ ;  /* 0xffffff1c5d457810 */ /* 0x000fe20007ffe0ff */
[----:B------:R-:W-:Y:S01]  /*37760*/  ULDC UR4, c[0x0][0x18c] ;  /* 0x0000630000047ab9 */ /* 0x000fe20000000800 */
[----:B------:R4:W-:Y:S04]  /*37770*/  LDGSTS.E [R66+-0x64200], [R72.64], !P4 ;  /* 0x9be0000048427fae */ /* 0x0009e8000e121848 */
[----:B--2---:R-:W2:Y:S04]  /*37780*/  LDL.LU.64 R74, [R1+0xc80] ;  /* 0x000c8000014a7983 */ /* 0x004ea80000300a00 */
[----:B------:R-:W2:Y:S04]  /*37790*/  LDL.LU.64 R80, [R1+0xc78] ;  /* 0x000c780001507983 */ /* 0x000ea80000300a00 */
[----:B------:R-:W2:Y:S04]  /*377a0*/  LDL.LU.64 R88, [R1+0xc70] ;  /* 0x000c700001587983 */ /* 0x000ea80000300a00 */
[----:B------:R-:W2:Y:S01]  /*377b0*/  LDL.LU.64 R94, [R1+0xc68] ;  /* 0x000c6800015e7983 */ /* 0x000ea20000300a00 */
[----:B------:R-:W-:-:S02]  /*377c0*/  ISETP.GE.U32.AND P5, PT, R69, 0x7ffffe9d, PT ;  /* 0x7ffffe9d4500780c */ /* 0x000fc40003fa6070 */
[----:B------:R-:W-:Y:S01]  /*377d0*/  IADD3 R69, R93, -0xec, RZ ;  /* 0xffffff145d457810 */ /* 0x000fe20007ffe0ff */
[----:B------:R-:W-:Y:S01]  /*377e0*/  USHF.L.U32 UR4, UR4, 0x7, URZ ;  /* 0x0000000704047899 */ /* 0x000fe2000800063f */
[----:B------:R-:W2:Y:S02]  /*377f0*/  LDL.LU.64 R78, [R1+0xc48] ;  /* 0x000c4800014e7983 */ /* 0x000ea40000300a00 */
[----:B------:R-:W-:Y:S02]  /*37800*/  ISETP.GE.U32.AND P3, PT, R69, 0x7ffffe95, PT ;  /* 0x7ffffe954500780c */ /* 0x000fe40003f66070 */
[----:B------:R-:W-:Y:S01]  /*37810*/  IADD3 R69, R93, -0xf4, RZ ;  /* 0xffffff0c5d457810 */ /* 0x000fe20007ffe0ff */
[----:B------:R-:W2:Y:S03]  /*37820*/  LDL.LU.64 R86, [R1+0xc40] ;  /* 0x000c400001567983 */ /* 0x000ea60000300a00 */
[----:B------:R-:W-:Y:S01]  /*37830*/  ISETP.GE.U32.AND P6, PT, R69, 0x7ffffe8d, PT ;  /* 0x7ffffe8d4500780c */ /* 0x000fe20003fc6070 */
[----:B------:R-:W2:Y:S01]  /*37840*/  LDL.LU.64 R82, [R1+0xc38] ;  /* 0x000c380001527983 */ /* 0x000ea20000300a00 */
[----:B------:R-:W-:-:S02]  /*37850*/  IADD3 R69, R93, -0xf8, RZ ;  /* 0xffffff085d457810 */ /* 0x000fc40007ffe0ff */
[----:B----4-:R-:W-:Y:S02]  /*37860*/  SEL R66, RZ, 0x4, P2 ;  /* 0x00000004ff427807 */ /* 0x010fe40001000000 */
[----:B------:R-:W-:Y:S01]  /*37870*/  ISETP.GE.U32.AND P2, PT, R69, 0x7ffffe89, PT ;  /* 0x7ffffe894500780c */ /* 0x000fe20003f46070 */
[----:B---3--:R-:W-:-:S05]  /*37880*/  IMAD.WIDE R72, R0, 0x4, R90 ;  /* 0x0000000400487825 */ /* 0x008fca00078e025a */
[----:B------:R3:W-:Y:S04]  /*37890*/  LDGSTS.E [R67+-0x63a00], [R72.64], !P5 ;  /* 0x9c60000048437fae */ /* 0x0007e8000e921848 */
[----:B------:R4:W-:Y:S01]  /*378a0*/  STL.64 [R1+0xe48], R72 ;  /* 0x000e484801007387 */ /* 0x0009e20000100a00 */
[----:B------:R-:W-:-:S03]  /*378b0*/  IADD3 R252, R93, 0x7f, RZ ;  /* 0x0000007f5dfc7810 */ /* 0x000fc60007ffe0ff */
[----:B------:R-:W2:Y:S01]  /*378c0*/  LDL.LU.64 R84, [R1+0xc30] ;  /* 0x000c300001547983 */ /* 0x000ea20000300a00 */
[----:B---3--:R-:W-:Y:S01]  /*378d0*/  IMAD.U32 R67, RZ, RZ, UR4 ;  /* 0x00000004ff437e24 */ /* 0x008fe2000f8e00ff */
[----:B-1----:R-:W-:-:S03]  /*378e0*/  IADD3 R68, R93, -0xfc, RZ ;  /* 0xffffff045d447810 */ /* 0x002fc60007ffe0ff */
[----:B------:R-:W-:Y:S01]  /*378f0*/  IMAD.WIDE R64, R67, 0x4, R64 ;  /* 0x0000000443407825 */ /* 0x000fe200078e0240 */
[----:B----4-:R-:W3:Y:S01]  /*37900*/  LDL.LU.64 R72, [R1+0xc10] ;  /* 0x000c100001487983 */ /* 0x010ee20000300a00 */
[----:B------:R-:W-:-:S03]  /*37910*/  IADD3 R69, R93, -0x100, RZ ;  /* 0xffffff005d457810 */ /* 0x000fc60007ffe0ff */
[----:B------:R-:W4:Y:S04]  /*37920*/  LDL.LU.64 R76, [R1+0xc08] ;  /* 0x000c0800014c7983 */ /* 0x000f280000300a00 */
[----:B------:R-:W3:Y:S04]  /*37930*/  LDL.LU.64 R90, [R1+0xc00] ;  /* 0x000c0000015a7983 */ /* 0x000ee80000300a00 */
[----:B------:R-:W3:Y:S04]  /*37940*/  LDL.LU.64 R92, [R1+0xbf8] ;  /* 0x000bf800015c7983 */ /* 0x000ee80000300a00 */
[----:B------:R1:W-:Y:S01]  /*37950*/  STL.64 [R1+0xe20], R64 ;  /* 0x000e204001007387 */ /* 0x0003e20000100a00 */
[----:B--2---:R-:W-:-:S04]  /*37960*/  IMAD.WIDE R74, R67, 0x4, R74 ;  /* 0x00000004434a7825 */ /* 0x004fc800078e024a */
[C---:B-1----:R-:W-:Y:S01]  /*37970*/  IMAD.WIDE R64, R67.reuse, 0x4, R80 ;  /* 0x0000000443407825 */ /* 0x042fe200078e0250 */
[----:B------:R1:W-:Y:S03]  /*37980*/  STL.64 [R1+0xc80], R74 ;  /* 0x000c804a01007387 */ /* 0x0003e60000100a00 */
[C---:B------:R-:W-:Y:S01]  /*37990*/  IMAD.WIDE R80, R67.reuse, 0x4, R88 ;  /* 0x0000000443507825 */ /* 0x040fe200078e0258 */
[----:B------:R2:W-:Y:S04]  /*379a0*/  STL.64 [R1+0xc78], R64 ;  /* 0x000c784001007387 */ /* 0x0005e80000100a00 */
[----:B------:R-:W-:Y:S01]  /*379b0*/  STL.64 [R1+0xc70], R80 ;  /* 0x000c705001007387 */ /* 0x000fe20000100a00 */
[----:B-1----:R-:W-:-:S04]  /*379c0*/  IMAD.WIDE R74, R67, 0x4, R94 ;  /* 0x00000004434a7825 */ /* 0x002fc800078e025e */
[C---:B--2---:R-:W-:Y:S02]  /*379d0*/  IMAD.WIDE R64, R67.reuse, 0x4, R2 ;  /* 0x0000000443407825 */ /* 0x044fe400078e0202 */
[----:B------:R-:W2:Y:S04]  /*379e0*/  LDL.LU.64 R2, [R1+0x2f10] ;  /* 0x002f100001027983 */ /* 0x000ea80000300a00 */
[----:B------:R1:W-:Y:S04]  /*379f0*/  STL.64 [R1+0xc68], R74 ;  /* 0x000c684a01007387 */ /* 0x0003e80000100a00 */
[----:B-1----:R-:W3:Y:S04]  /*37a00*/  LDL.LU.64 R74, [R1+0xbd8] ;  /* 0x000bd800014a7983 */ /* 0x002ee80000300a00 */
[----:B------:R-:W3:Y:S04]  /*37a10*/  LDL.LU.64 R80, [R1+0xbd0] ;  /* 0x000bd00001507983 */ /* 0x000ee80000300a00 */
[----:B------:R1:W-:Y:S04]  /*37a20*/  STL.64 [R1+0xc60], R64 ;  /* 0x000c604001007387 */ /* 0x0003e80000100a00 */
[----:B------:R-:W3:Y:S04]  /*37a30*/  LDL.LU.64 R88, [R1+0xbc8] ;  /* 0x000bc80001587983 */ /* 0x000ee80000300a00 */
[----:B------:R-:W3:Y:S01]  /*37a40*/  LDL.LU.64 R94, [R1+0xbc0] ;  /* 0x000bc000015e7983 */ /* 0x000ee20000300a00 */
[----:B-1----:R-:W-:-:S03]  /*37a50*/  IMAD.WIDE R64, R67, 0x4, R4 ;  /* 0x0000000443407825 */ /* 0x002fc600078e0204 */
[----:B------:R-:W3:Y:S04]  /*37a60*/  LDL.LU.64 R4, [R1+0x2f08] ;  /* 0x002f080001047983 */ /* 0x000ee80000300a00 */
[----:B------:R1:W-:Y:S02]  /*37a70*/  STL.64 [R1+0xc58], R64 ;  /* 0x000c584001007387 */ /* 0x0003e40000100a00 */
[C---:B-1----:R-:W-:Y:S02]  /*37a80*/  IMAD.WIDE R64, R67.reuse, 0x4, R6 ;  /* 0x0000000443407825 */ /* 0x042fe400078e0206 */
[----:B------:R-:W4:Y:S04]  /*37a90*/  LDL.LU.64 R6, [R1+0x2f00] ;  /* 0x002f000001067983 */ /* 0x000f280000300a00 */
[----:B------:R1:W-:Y:S02]  /*37aa0*/  STL.64 [R1+0xc50], R64 ;  /* 0x000c504001007387 */ /* 0x0003e40000100a00 */
[----:B-1----:R-:W-:-:S04]  /*37ab0*/  IMAD.WIDE R64, R67, 0x4, R78 ;  /* 0x0000000443407825 */ /* 0x002fc800078e024e */
[----:B------:R-:W-:-:S04]  /*37ac0*/  IMAD.WIDE R78, R67, 0x4, R82 ;  /* 0x00000004434e7825 */ /* 0x000fc800078e0252 */
[----:B--2---:R-:W-:-:S05]  /*37ad0*/  IMAD.WIDE R2, R67, 0x4, R2 ;  /* 0x0000000443027825 */ /* 0x004fca00078e0202 */
[----:B------:R1:W-:Y:S04]  /*37ae0*/  STL.64 [R1+0xe38], R2 ;  /* 0x000e380201007387 */ /* 0x0003e80000100a00 */
[----:B------:R2:W-:Y:S01]  /*37af0*/  STL.64 [R1+0xc48], R64 ;  /* 0x000c484001007387 */ /* 0x0005e20000100a00 */
[----:B-1----:R-:W-:-:S05]  /*37b00*/  IMAD.WIDE R2, R67, 0x4, R86 ;  /* 0x0000000443027825 */ /* 0x002fca00078e0256 */
[----:B------:R3:W-:Y:S01]  /*37b10*/  STL.64 [R1+0xc40], R2 ;  /* 0x000c400201007387 */ /* 0x0007e20000100a00 */
[----:B--2---:R-:W-:-:S03]  /*37b20*/  IMAD.WIDE R64, R67, 0x4, R84 ;  /* 0x0000000443407825 */ /* 0x004fc600078e0254 */
[----:B------:R1:W-:Y:S01]  /*37b30*/  STL.64 [R1+0xc38], R78 ;  /* 0x000c384e01007387 */ /* 0x0003e20000100a00 */
[----:B---3--:R-:W-:-:S03]  /*37b40*/  IMAD.WIDE R2, R67, 0x4, R4 ;  /* 0x0000000443027825 */ /* 0x008fc600078e0204 */
[----:B------:R-:W2:Y:S04]  /*37b50*/  LDL.LU.64 R4, [R1+0x2ef8] ;  /* 0x002ef80001047983 */ /* 0x000ea80000300a00 */
[----:B------:R4:W-:Y:S04]  /*37b60*/  STL.64 [R1+0xc30], R64 ;  /* 0x000c304001007387 */ /* 0x0009e80000100a00 */
[----:B-1----:R-:W3:Y:S04]  /*37b70*/  LDL.LU.64 R78, [R1+0xba0] ;  /* 0x000ba000014e7983 */ /* 0x002ee80000300a00 */
[----:B------:R-:W3:Y:S04]  /*37b80*/  LDL.LU.64 R86, [R1+0xb98] ;  /* 0x000b980001567983 */ /* 0x000ee80000300a00 */
[----:B------:R1:W-:Y:S01]  /*37b90*/  STL.64 [R1+0xc28], R2 ;  /* 0x000c280201007387 */ /* 0x0003e20000100a00 */
[----:B----4-:R-:W-:-:S03]  /*37ba0*/  IMAD.WIDE R64, R67, 0x4, R6 ;  /* 0x0000000443407825 */ /* 0x010fc600078e0206 */
[----:B------:R-:W4:Y:S04]  /*37bb0*/  LDL.LU.64 R82, [R1+0xb90] ;  /* 0x000b900001527983 */ /* 0x000f280000300a00 */
[----:B------:R-:W3:Y:S04]  /*37bc0*/  LDL.LU.64 R84, [R1+0xb88] ;  /* 0x000b880001547983 */ /* 0x000ee80000300a00 */
[----:B------:R-:W3:Y:S01]  /*37bd0*/  LDL.LU.64 R6, [R1+0x2ef0] ;  /* 0x002ef00001067983 */ /* 0x000ee20000300a00 */
[----:B-1----:R-:W-:-:S03]  /*37be0*/  IMAD.WIDE R2, R67, 0x4, R8 ;  /* 0x0000000443027825 */ /* 0x002fc600078e0208 */
[----:B------:R-:W4:Y:S04]  /*37bf0*/  LDL.LU.64 R8, [R1+0x2ee8] ;  /* 0x002ee80001087983 */ /* 0x000f280000300a00 */
[----:B------:R-:W-:Y:S04]  /*37c00*/  STL.64 [R1+0xc20], R64 ;  /* 0x000c204001007387 */ /* 0x000fe80000100a00 */
[----:B------:R1:W-:Y:S02]  /*37c10*/  STL.64 [R1+0xc18], R2 ;  /* 0x000c180201007387 */ /* 0x0003e40000100a00 */
[----:B-1----:R-:W-:-:S04]  /*37c20*/  IMAD.WIDE R2, R67, 0x4, R76 ;  /* 0x0000000443027825 */ /* 0x002fc800078e024c */
[----:B--2---:R-:W-:-:S04]  /*37c30*/  IMAD.WIDE R64, R67, 0x4, R4 ;  /* 0x0000000443407825 */ /* 0x004fc800078e0204 */
[C---:B------:R-:W-:Y:S01]  /*37c40*/  IMAD.WIDE R4, R67.reuse, 0x4, R72 ;  /* 0x0000000443047825 */ /* 0x040fe200078e0248 */
[----:B------:R1:W-:Y:S04]  /*37c50*/  STL.64 [R1+0xe50], R64 ;  /* 0x000e504001007387 */ /* 0x0003e80000100a00 */
[----:B------:R2:W-:Y:S04]  /*37c60*/  STL.64 [R1+0xc10], R4 ;  /* 0x000c100401007387 */ /* 0x0005e80000100a00 */
[----:B------:R3:W-:Y:S01]  /*37c70*/  STL.64 [R1+0xc08], R2 ;  /* 0x000c080201007387 */ /* 0x0007e20000100a00 */
[----:B-1----:R-:W-:-:S04]  /*37c80*/  IMAD.WIDE R64, R67, 0x4, R90 ;  /* 0x0000000443407825 */ /* 0x002fc800078e025a */
[C---:B--2---:R-:W-:Y:S01]  /*37c90*/  IMAD.WIDE R4, R67.reuse, 0x4, R92 ;  /* 0x0000000443047825 */ /* 0x044fe200078e025c */
[----:B------:R-:W-:Y:S03]  /*37ca0*/  STL.64 [R1+0xc00], R64 ;  /* 0x000c004001007387 */ /* 0x000fe60000100a00 */
[C---:B---3--:R-:W-:Y:S02]  /*37cb0*/  IMAD.WIDE R2, R67.reuse, 0x4, R6 ;  /* 0x0000000443027825 */ /* 0x048fe400078e0206 */
[----:B------:R-:W2:Y:S04]  /*37cc0*/  LDL.LU.64 R6, [R1+0x2ee0] ;  /* 0x002ee00001067983 */ /* 0x000ea80000300a00 */
[----:B------:R4:W-:Y:S04]  /*37cd0*/  STL.64 [R1+0xbf8], R4 ;  /* 0x000bf80401007387 */ /* 0x0009e80000100a00 */
[----:B------:R-:W3:Y:S04]  /*37ce0*/  LDL.LU.64 R72, [R1+0xb68] ;  /* 0x000b680001487983 */ /* 0x000ee80000300a00 */
        /* <DEDUP_REMOVED lines=8> */
[----:B------:R1:W-:Y:S04]  /*37d70*/  STL.64 [R1+0xbe8], R4 ;  /* 0x000be80401007387 */ /* 0x0003e80000100a00 */
[----:B------:R1:W-:Y:S02]  /*37d80*/  STL.64 [R1+0xbe0], R2 ;  /* 0x000be00201007387 */ /* 0x0003e40000100a00 */
[----:B-1----:R-:W-:-:S04]  /*37d90*/  IMAD.WIDE R4, R67, 0x4, R74 ;  /* 0x0000000443047825 */ /* 0x002fc800078e024a */
[----:B------:R-:W-:-:S04]  /*37da0*/  IMAD.WIDE R2, R67, 0x4, R80 ;  /* 0x0000000443027825 */ /* 0x000fc800078e0250 */
[----:B--2---:R-:W-:-:S05]  /*37db0*/  IMAD.WIDE R6, R67, 0x4, R6 ;  /* 0x0000000443067825 */ /* 0x004fca00078e0206 */
        /* <DEDUP_REMOVED lines=104> */
[----:B-1----:R-:W-:-:S03]  /*38440*/  IMAD.WIDE R4, R67, 0x4, R18 ;  /* 0x0000000443047825 */ /* 0x002fc600078e0212 */
[----:B------:R-:W3:Y:S04]  /*38450*/  LDL.LU.64 R82, [R1+0xa40] ;  /* 0x000a400001527983 */ /* 0x000ee80000300a00 */
[----:B------:R-:W3:Y:S04]  /*38460*/  LDL.LU.64 R84, [R1+0xa38] ;  /* 0x000a380001547983 */ /* 0x000ee80000300a00 */
[----:B------:R-:W3:Y:S01]  /*38470*/  LDL.LU.64 R18, [R1+0x2e60] ;  /* 0x002e600001127983 */ /* 0x000ee20000300a00 */
[----:B----4-:R-:W-:-:S03]  /*38480*/  IMAD.WIDE R2, R67, 0x4, R160 ;  /* 0x0000000443027825 */ /* 0x010fc600078e02a0 */
        /* <DEDUP_REMOVED lines=66> */
[----:B------:R-:W3:Y:S01]  /*388b0*/  LDL.LU.64 R208, [R1+0x2e18] ;  /* 0x002e180001d07983 */ /* 0x000ee20000300a00 */
[----:B----4-:R-:W-:-:S03]  /*388c0*/  IMAD.WIDE R2, R67, 0x4, R24 ;  /* 0x0000000443027825 */ /* 0x010fc600078e0218 */
[----:B------:R-:W4:Y:S04]  /*388d0*/  LDL.LU.64 R24, [R1+0x2e10] ;  /* 0x002e100001187983 */ /* 0x000f280000300a00 */
[----:B------:R1:W-:Y:S04]  /*388e0*/  STL.64 [R1+0xa28], R4 ;  /* 0x000a280401007387 */ /* 0x0003e80000100a00 */
[----:B------:R-:W3:Y:S04]  /*388f0*/  LDL.LU.64 R84, [R1+0x980] ;  /* 0x0009800001547983 */ /* 0x000ee80000300a00 */
        /* <DEDUP_REMOVED lines=10> */
[C---:B----4-:R-:W-:Y:S02]  /*389a0*/  IMAD.WIDE R2, R67.reuse, 0x4, R24 ;  /* 0x0000000443027825 */ /* 0x050fe400078e0218 */
[----:B------:R-:W2:Y:S04]  /*389b0*/  LDL.LU.64 R24, [R1+0x2e08] ;  /* 0x002e080001187983 */ /* 0x000ea80000300a00 */
[----:B------:R1:W-:Y:S04]  /*389c0*/  STL.64 [R1+0x9f8], R4 ;  /* 0x0009f80401007387 */ /* 0x0003e80000100a00 */
[----:B------:R-:W4:Y:S04]  /*389d0*/  LDL.LU.64 R72, [R1+0x968] ;  /* 0x0009680001487983 */ /* 0x000f280000300a00 */
[----:B------:R-:W3:Y:S04]  /*389e0*/  LDL.LU.64 R76, [R1+0x960] ;  /* 0x00096000014c7983 */ /* 0x000ee80000300a00 */
[----:B------:R1:W-:Y:S02]  /*389f0*/  STL.64 [R1+0x9f0], R2 ;  /* 0x0009f00201007387 */ /* 0x0003e40000100a00 */
[----:B-1----:R-:W-:-:S02]  /*38a00*/  IMAD.WIDE R4, R67, 0x4, R26 ;  /* 0x0000000443047825 */ /* 0x002fc400078e021a */
[----:B------:R-:W3:Y:S04]  /*38a10*/  LDL.LU.64 R90, [R1+0x958] ;  /* 0x00095800015a7983 */ /* 0x000ee80000300a00 */
[----:B------:R-:W3:Y:S04]  /*38a20*/  LDL.LU.64 R92, [R1+0x950] ;  /* 0x00095000015c7983 */ /* 0x000ee80000300a00 */
[----:B------:R-:W3:Y:S01]  /*38a30*/  LDL.LU.64 R26, [R1+0x2e00] ;  /* 0x002e0000011a7983 */ /* 0x000ee20000300a00 */
[----:B------:R-:W-:-:S03]  /*38a40*/  IMAD.WIDE R2, R67, 0x4, R132 ;  /* 0x0000000443027825 */ /* 0x000fc600078e0284 */
        /* <DEDUP_REMOVED lines=14> */
[----:B------:R-:W-:Y:S04]  /*38b30*/  STL.64 [R1+0x9c0], R4 ;  /* 0x0009c00401007387 */ /* 0x000fe80000100a00 */
[----:B------:R-:W3:Y:S04]  /*38b40*/  LDL.LU.64 R74, [R1+0x930] ;  /* 0x00093000014a7983 */ /* 0x000ee80000300a00 */
[----:B------:R-:W3:Y:S04]  /*38b50*/  LDL.LU.64 R80, [R1+0x928] ;  /* 0x0009280001507983 */ /* 0x000ee80000300a00 */
[----:B------:R1:W-:Y:S04]  /*38b60*/  STL.64 [R1+0x9b8], R2 ;  /* 0x0009b80201007387 */ /* 0x0003e80000100a00 */
[----:B------:R-:W3:Y:S01]  /*38b70*/  LDL.LU.64 R88, [R1+0x920] ;  /* 0x0009200001587983 */ /* 0x000ee20000300a00 */
[----:B-1----:R-:W-:-:S03]  /*38b80*/  IMAD.WIDE R2, R67, 0x4, R28 ;  /* 0x0000000443027825 */ /* 0x002fc600078e021c */
[----:B------:R-:W3:Y:S01]  /*38b90*/  LDL.LU.64 R28, [R1+0x2de8] ;  /* 0x002de800011c7983 */ /* 0x000ee20000300a00 */
[----:B------:R-:W-:-:S03]  /*38ba0*/  IMAD.WIDE R6, R67, 0x4, R212 ;  /* 0x0000000443067825 */ /* 0x000fc600078e02d4 */
[----:B------:R-:W4:Y:S01]  /*38bb0*/  LDL.LU.64 R94, [R1+0x910] ;  /* 0x00091000015e7983 */ /* 0x000f220000300a00 */
[----:B------:R-:W-:-:S03]  /*38bc0*/  IMAD.WIDE R4, R67, 0x4, R78 ;  /* 0x0000000443047825 */ /* 0x000fc600078e024e */
[----:B------:R-:W-:Y:S04]  /*38bd0*/  STL.64 [R1+0x9b0], R2 ;  /* 0x0009b00201007387 */ /* 0x000fe80000100a00 */
[----:B------:R-:W4:Y:S04]  /*38be0*/  LDL.LU.64 R212, [R1+0x2de0] ;  /* 0x002de00001d47983 */ /* 0x000f280000300a00 */
[----:B------:R1:W-:Y:S02]  /*38bf0*/  STL.64 [R1+0x9a8], R6 ;  /* 0x0009a80601007387 */ /* 0x0003e40000100a00 */
[----:B-1----:R-:W-:-:S04]  /*38c00*/  IMAD.WIDE R6, R67, 0x4, R86 ;  /* 0x0000000443067825 */ /* 0x002fc800078e0256 */
[----:B--2---:R-:W-:-:S05]  /*38c10*/  IMAD.WIDE R2, R67, 0x4, R26 ;  /* 0x0000000443027825 */ /* 0x004fca00078e021a */
[----:B------:R1:W-:Y:S04]  /*38c20*/  STL.64 [R1+0x1238], R2 ;  /* 0x0012380201007387 */ /* 0x0003e80000100a00 */
[----:B------:R3:W-:Y:S04]  /*38c30*/  STL.64 [R1+0x9a0], R4 ;  /* 0x0009a00401007387 */ /* 0x0007e80000100a00 */
[----:B------:R-:W-:Y:S01]  /*38c40*/  STL.64 [R1+0x998], R6 ;  /* 0x0009980601007387 */ /* 0x000fe20000100a00 */
[----:B-1----:R-:W-:-:S04]  /*38c50*/  IMAD.WIDE R2, R67, 0x4, R82 ;  /* 0x0000000443027825 */ /* 0x002fc800078e0252 */
[C---:B---3--:R-:W-:Y:S02]  /*38c60*/  IMAD.WIDE R4, R67.reuse, 0x4, R28 ;  /* 0x0000000443047825 */ /* 0x048fe400078e021c */
[----:B------:R-:W2:Y:S04]  /*38c70*/  LDL.LU.64 R28, [R1+0x2dd8] ;  /* 0x002dd800011c7983 */ /* 0x000ea80000300a00 */
[----:B------:R1:W-:Y:S04]  /*38c80*/  STL.64 [R1+0x990], R2 ;  /* 0x0009900201007387 */ /* 0x0003e80000100a00 */
[----:B------:R-:W3:Y:S04]  /*38c90*/  LDL.LU.64 R86, [R1+0x8f8] ;  /* 0x0008f80001567983 */ /* 0x000ee80000300a00 */
[----:B------:R4:W-:Y:S01]  /*38ca0*/  STL.64 [R1+0x988], R4 ;  /* 0x0009880401007387 */ /* 0x0009e20000100a00 */
[----:B-1----:R-:W-:-:S03]  /*38cb0*/  IMAD.WIDE R2, R67, 0x4, R84 ;  /* 0x0000000443027825 */ /* 0x002fc600078e0254 */
[----:B------:R-:W3:Y:S04]  /*38cc0*/  LDL.LU.64 R78, [R1+0x8f0] ;  /* 0x0008f000014e7983 */ /* 0x000ee80000300a00 */
[----:B------:R-:W3:Y:S01]  /*38cd0*/  LDL.LU.64 R82, [R1+0x8e8] ;  /* 0x0008e80001527983 */ /* 0x000ee20000300a00 */
[----:B----4-:R-:W-:-:S03]  /*38ce0*/  IMAD.WIDE R4, R67, 0x4, R30 ;  /* 0x0000000443047825 */ /* 0x010fc600078e021e */
[----:B------:R1:W-:Y:S04]  /*38cf0*/  STL.64 [R1+0x980], R2 ;  /* 0x0009800201007387 */ /* 0x0003e80000100a00 */
[----:B------:R-:W4:Y:S04]  /*38d00*/  LDL.LU.64 R30, [R1+0x2dd0] ;  /* 0x002dd000011e7983 */ /* 0x000f280000300a00 */
[----:B------:R-:W3:Y:S01]  /*38d10*/  LDL.LU.64 R84, [R1+0x8d8] ;  /* 0x0008d80001547983 */ /* 0x000ee20000300a00 */
[----:B-1----:R-:W-:-:S03]  /*38d20*/  IMAD.WIDE R2, R67, 0x4, R240 ;  /* 0x0000000443027825 */ /* 0x002fc600078e02f0 */
        /* <DEDUP_REMOVED lines=14> */
[----:B------:R-:W-:Y:S04]  /*38e10*/  STL.64 [R1+0x950], R4 ;  /* 0x0009500401007387 */ /* 0x000fe80000100a00 */
[----:B------:R-:W4:Y:S04]  /*38e20*/  LDL.LU.64 R72, [R1+0x8c0] ;  /* 0x0008c00001487983 */ /* 0x000f280000300a00 */
[----:B------:R-:W3:Y:S04]  /*38e30*/  LDL.LU.64 R76, [R1+0x8b8] ;  /* 0x0008b800014c7983 */ /* 0x000ee80000300a00 */
[----:B------:R1:W-:Y:S04]  /*38e40*/  STL.64 [R1+0x948], R2 ;  /* 0x0009480201007387 */ /* 0x0003e80000100a00 */
[----:B------:R-:W3:Y:S01]  /*38e50*/  LDL.LU.64 R90, [R1+0x8b0] ;  /* 0x0008b000015a7983 */ /* 0x000ee20000300a00 */
[----:B-1----:R-:W-:-:S03]  /*38e60*/  IMAD.WIDE R2, R67, 0x4, R32 ;  /* 0x0000000443027825 */ /* 0x002fc600078e0220 */
[----:B------:R-:W3:Y:S01]  /*38e70*/  LDL.LU.64 R32, [R1+0x2db8] ;  /* 0x002db80001207983 */ /* 0x000ee20000300a00 */
[----:B------:R-:W-:-:S03]  /*38e80*/  IMAD.WIDE R6, R67, 0x4, R102 ;  /* 0x0000000443067825 */ /* 0x000fc600078e0266 */
[----:B------:R-:W4:Y:S04]  /*38e90*/  LDL.LU.64 R92, [R1+0x8a0] ;  /* 0x0008a000015c7983 */ /* 0x000f280000300a00 */
[----:B------:R-:W-:Y:S01]  /*38ea0*/  STL.64 [R1+0x940], R2 ;  /* 0x0009400201007387 */ /* 0x000fe20000100a00 */
[----:B------:R-:W-:-:S03]  /*38eb0*/  IMAD.WIDE R4, R67, 0x4, R74 ;  /* 0x0000000443047825 */ /* 0x000fc600078e024a */
        /* <DEDUP_REMOVED lines=12> */
[----:B------:R-:W-:Y:S01]  /*38f80*/  STL.64 [R1+0x918], R4 ;  /* 0x0009180401007387 */ /* 0x000fe20000100a00 */
[----:B-1----:R-:W-:-:S03]  /*38f90*/  IMAD.WIDE R2, R67, 0x4, R94 ;  /* 0x0000000443027825 */ /* 0x002fc600078e025e */
[----:B------:R-:W3:Y:S04]  /*38fa0*/  LDL.LU.64 R88, [R1+0x880] ;  /* 0x0008800001587983 */ /* 0x000ee80000300a00 */
[----:B------:R1:W-:Y:S04]  /*38fb0*/  STL.64 [R1+0x910], R2 ;  /* 0x0009100201007387 */ /* 0x0003e80000100a00 */
[----:B------:R-:W3:Y:S01]  /*38fc0*/  LDL.LU.64 R94, [R1+0x878] ;  /* 0x00087800015e7983 */ /* 0x000ee20000300a00 */
[----:B-1----:R-:W-:-:S03]  /*38fd0*/  IMAD.WIDE R2, R67, 0x4, R34 ;  /* 0x0000000443027825 */ /* 0x002fc600078e0222 */
[----:B------:R-:W3:Y:S01]  /*38fe0*/  LDL.LU.64 R34, [R1+0x2da0] ;  /* 0x002da00001227983 */ /* 0x000ee20000300a00 */
[----:B------:R-:W-:-:S03]  /*38ff0*/  IMAD.WIDE R6, R67, 0x4, R166 ;  /* 0x0000000443067825 */ /* 0x000fc600078e02a6 */
[----:B------:R-:W4:Y:S04]  /*39000*/  LDL.LU.64 R166, [R1+0x2d98] ;  /* 0x002d980001a67983 */ /* 0x000f280000300a00 */
[----:B------:R1:W-:Y:S04]  /*39010*/  STL.64 [R1+0x908], R2 ;  /* 0x0009080201007387 */ /* 0x0003e80000100a00 */
[----:B------:R1:W-:Y:S02]  /*39020*/  STL.64 [R1+0x900], R6 ;  /* 0x0009000601007387 */ /* 0x0003e40000100a00 */
[----:B-1----:R-:W-:-:S02]  /*39030*/  IMAD.WIDE R2, R67, 0x4, R86 ;  /* 0x0000000443027825 */ /* 0x002fc400078e0256 */
[----:B------:R-:W4:Y:S02]  /*39040*/  LDL.LU.64 R86, [R1+0x868] ;  /* 0x0008680001567983 */ /* 0x000f240000300a00 */
[----:B------:R-:W-:-:S04]  /*39050*/  IMAD.WIDE R6, R67, 0x4, R78 ;  /* 0x0000000443067825 */ /* 0x000fc800078e024e */
[----:B--2---:R-:W-:-:S05]  /*39060*/  IMAD.WIDE R4, R67, 0x4, R32 ;  /* 0x0000000443047825 */ /* 0x004fca00078e0220 */
[----:B------:R-:W-:Y:S04]  /*39070*/  STL.64 [R1+0x12f8], R4 ;  /* 0x0012f80401007387 */ /* 0x000fe80000100a00 */
        /* <DEDUP_REMOVED lines=15> */
[----:B------:R-:W3:Y:S04]  /*39170*/  LDL.LU.64 R228, [R1+0x2d80] ;  /* 0x002d800001e47983 */ /* 0x000ee80000300a00 */
[----:B------:R-:W-:Y:S01]  /*39180*/  STL.64 [R1+0x8d0], R2 ;  /* 0x0008d00201007387 */ /* 0x000fe20000100a00 */
[----:B------:R-:W-:-:S03]  /*39190*/  IMAD.WIDE R6, R67, 0x4, R76 ;  /* 0x0000000443067825 */ /* 0x000fc600078e024c */
[----:B------:R-:W3:Y:S04]  /*391a0*/  LDL.LU.64 R78, [R1+0x830] ;  /* 0x00083000014e7983 */ /* 0x000ee80000300a00 */
[----:B------:R4:W-:Y:S02]  /*391b0*/  STL.64 [R1+0x1330], R4 ;  /* 0x0013300401007387 */ /* 0x0009e40000100a00 */
[----:B----4-:R-:W-:-:S04]  /*391c0*/  IMAD.WIDE R4, R67, 0x4, R72 ;  /* 0x0000000443047825 */ /* 0x010fc800078e0248 */
        /* <DEDUP_REMOVED lines=11> */
[----:B------:R-:W4:Y:S04]  /*39280*/  LDL.LU.64 R92, [R1+0x810] ;  /* 0x00081000015c7983 */ /* 0x000f280000300a00 */
[----:B------:R1:W-:Y:S02]  /*39290*/  STL.64 [R1+0x1360], R2 ;  /* 0x0013600201007387 */ /* 0x0003e40000100a00 */
[C---:B-1----:R-:W-:Y:S02]  /*392a0*/  IMAD.WIDE R2, R67.reuse, 0x4, R38 ;  /* 0x0000000443027825 */ /* 0x042fe400078e0226 */
[----:B------:R-:W3:Y:S02]  /*392b0*/  LDL.LU.64 R38, [R1+0x2d70] ;  /* 0x002d700001267983 */ /* 0x000ee40000300a00 */
[----:B------:R-:W-:-:S02]  /*392c0*/  IMAD.WIDE R4, R67, 0x4, R118 ;  /* 0x0000000443047825 */ /* 0x000fc400078e0276 */
[----:B------:R-:W4:Y:S04]  /*392d0*/  LDL.LU.64 R118, [R1+0x2d68] ;  /* 0x002d680001767983 */ /* 0x000f280000300a00 */
[----:B------:R-:W-:Y:S04]  /*392e0*/  STL.64 [R1+0x1368], R2 ;  /* 0x0013680201007387 */ /* 0x000fe80000100a00 */
[----:B------:R-:W4:Y:S04]  /*392f0*/  LDL.LU.64 R72, [R1+0x800] ;  /* 0x0008000001487983 */ /* 0x000f280000300a00 */
[----:B------:R1:W-:Y:S01]  /*39300*/  STL.64 [R1+0x1370], R4 ;  /* 0x0013700401007387 */ /* 0x0003e20000100a00 */
[----:B------:R-:W-:-:S03]  /*39310*/  IMAD.WIDE R6, R67, 0x4, R88 ;  /* 0x0000000443067825 */ /* 0x000fc600078e0258 */
[----:B------:R-:W4:Y:S01]  /*39320*/  LDL.LU.64 R76, [R1+0x7f8] ;  /* 0x0007f800014c7983 */ /* 0x000f220000300a00 */
[----:B-1----:R-:W-:-:S04]  /*39330*/  IMAD.WIDE R4, R67, 0x4, R94 ;  /* 0x0000000443047825 */ /* 0x002fc800078e025e */
[----:B--2---:R-:W-:-:S05]  /*39340*/  IMAD.WIDE R2, R67, 0x4, R36 ;  /* 0x0000000443027825 */ /* 0x004fca00078e0224 */
[----:B------:R1:W-:Y:S02]  /*39350*/  STL.64 [R1+0x1378], R2 ;  /* 0x0013780201007387 */ /* 0x0003e40000100a00 */
[----:B-1----:R-:W-:-:S05]  /*39360*/  IMAD.WIDE R2, R67, 0x4, R80 ;  /* 0x0000000443027825 */ /* 0x002fca00078e0250 */
[----:B------:R3:W-:Y:S04]  /*39370*/  STL.64 [R1+0x1380], R2 ;  /* 0x0013800201007387 */ /* 0x0007e80000100a00 */
[----:B------:R-:W-:Y:S01]  /*39380*/  STL.64 [R1+0x1388], R6 ;  /* 0x0013880601007387 */ /* 0x000fe20000100a00 */
[----:B---3--:R-:W-:-:S03]  /*39390*/  IMAD.WIDE R2, R67, 0x4, R38 ;  /* 0x0000000443027825 */ /* 0x008fc600078e0226 */
        /* <DEDUP_REMOVED lines=8> */
[----:B----4-:R-:W-:-:S05]  /*39420*/  IMAD.WIDE R2, R67, 0x4, R86 ;  /* 0x0000000443027825 */ /* 0x010fca00078e0256 */
[----:B------:R1:W-:Y:S01]  /*39430*/  STL.64 [R1+0x13a0], R2 ;  /* 0x0013a00201007387 */ /* 0x0003e20000100a00 */
[----:B------:R-:W-:-:S04]  /*39440*/  IMAD.WIDE R6, R67, 0x4, R82 ;  /* 0x0000000443067825 */ /* 0x000fc800078e0252 */
[C---:B-1----:R-:W-:Y:S02]  /*39450*/  IMAD.WIDE R2, R67.reuse, 0x4, R226 ;  /* 0x0000000443027825 */ /* 0x042fe400078e02e2 */
[----:B------:R-:W4:Y:S04]  /*39460*/  LDL.LU.64 R226, [R1+0x2d50] ;  /* 0x002d500001e27983 */ /* 0x000f280000300a00 */
        /* <DEDUP_REMOVED lines=11> */
[----:B------:R-:W-:Y:S04]  /*39520*/  STL.64 [R1+0x13d0], R4 ;  /* 0x0013d00401007387 */ /* 0x000fe80000100a00 */
[----:B------:R-:W3:Y:S04]  /*39530*/  LDL.LU.64 R82, [R1+0x7a8] ;  /* 0x0007a80001527983 */ /* 0x000ee80000300a00 */
[----:B------:R-:W3:Y:S04]  /*39540*/  LDL.LU.64 R84, [R1+0x7a0] ;  /* 0x0007a00001547983 */ /* 0x000ee80000300a00 */
[----:B------:R1:W-:Y:S02]  /*39550*/  STL.64 [R1+0x13d8], R2 ;  /* 0x0013d80201007387 */ /* 0x0003e40000100a00 */
[----:B-1----:R-:W-:-:S02]  /*39560*/  IMAD.WIDE R2, R67, 0x4, R42 ;  /* 0x0000000443027825 */ /* 0x002fc400078e022a */
[----:B------:R-:W3:Y:S02]  /*39570*/  LDL.LU.64 R42, [R1+0x2d40] ;  /* 0x002d4000012a7983 */ /* 0x000ee40000300a00 */
[----:B------:R-:W-:-:S05]  /*39580*/  IMAD.WIDE R4, R67, 0x4, R78 ;  /* 0x0000000443047825 */ /* 0x000fca00078e024e */
[----:B------:R1:W-:Y:S01]  /*39590*/  STL.64 [R1+0x13e0], R4 ;  /* 0x0013e00401007387 */ /* 0x0003e20000100a00 */
[----:B------:R-:W-:-:S04]  /*395a0*/  IMAD.WIDE R6, R67, 0x4, R90 ;  /* 0x0000000443067825 */ /* 0x000fc800078e025a */
[C---:B-1----:R-:W-:Y:S02]  /*395b0*/  IMAD.WIDE R4, R67.reuse, 0x4, R224 ;  /* 0x0000000443047825 */ /* 0x042fe400078e02e0 */
[----:B------:R-:W4:Y:S04]  /*395c0*/  LDL.LU.64 R224, [R1+0x2d38] ;  /* 0x002d380001e07983 */ /* 0x000f280000300a00 */
[----:B------:R-:W-:Y:S04]  /*395d0*/  STL.64 [R1+0x13e8], R2 ;  /* 0x0013e80201007387 */ /* 0x000fe80000100a00 */
[----:B------:R-:W4:Y:S04]  /*395e0*/  LDL.LU.64 R74, [R1+0x790] ;  /* 0x00079000014a7983 */ /* 0x000f280000300a00 */
[----:B------:R1:W-:Y:S04]  /*395f0*/  STL.64 [R1+0x13f0], R4 ;  /* 0x0013f00401007387 */ /* 0x0003e80000100a00 */
[----:B------:R-:W4:Y:S01]  /*39600*/  LDL.LU.64 R78, [R1+0x788] ;  /* 0x00078800014e7983 */ /* 0x000f220000300a00 */
[----:B-1----:R-:W-:-:S04]  /*39610*/  IMAD.WIDE R4, R67, 0x4, R92 ;  /* 0x0000000443047825 */ /* 0x002fc800078e025c */
[----:B--2---:R-:W-:-:S05]  /*39620*/  IMAD.WIDE R2, R67, 0x4, R40 ;  /* 0x0000000443027825 */ /* 0x004fca00078e0228 */
[----:B------:R-:W-:Y:S04]  /*39630*/  STL.64 [R1+0x13f8], R2 ;  /* 0x0013f80201007387 */ /* 0x000fe80000100a00 */
[----:B------:R1:W-:Y:S02]  /*39640*/  STL.64 [R1+0x1400], R6 ;  /* 0x0014000601007387 */ /* 0x0003e40000100a00 */
[----:B-1----:R-:W-:-:S04]  /*39650*/  IMAD.WIDE R6, R67, 0x4, R72 ;  /* 0x0000000443067825 */ /* 0x002fc800078e0248 */
[C---:B---3--:R-:W-:Y:S02]  /*39660*/  IMAD.WIDE R2, R67.reuse, 0x4, R42 ;  /* 0x0000000443027825 */ /* 0x048fe400078e022a */
[----:B------:R-:W2:Y:S04]  /*39670*/  LDL.LU.64 R42, [R1+0x2d30] ;  /* 0x002d3000012a7983 */ /* 0x000ea80000300a00 */
[----:B------:R1:W-:Y:S04]  /*39680*/  STL.64 [R1+0x1408], R4 ;  /* 0x0014080401007387 */ /* 0x0003e80000100a00 */
[----:B------:R-:W3:Y:S04]  /*39690*/  LDL.LU.64 R90, [R1+0x770] ;  /* 0x00077000015a7983 */ /* 0x000ee80000300a00 */
[----:B------:R-:W3:Y:S01]  /*396a0*/  LDL.LU.64 R92, [R1+0x768] ;  /* 0x00076800015c7983 */ /* 0x000ee20000300a00 */
[----:B-1----:R-:W-:-:S03]  /*396b0*/  IMAD.WIDE R4, R67, 0x4, R76 ;  /* 0x0000000443047825 */ /* 0x002fc600078e024c */
[----:B------:R1:W-:Y:S04]  /*396c0*/  STL.64 [R1+0x1410], R2 ;  /* 0x0014100201007387 */ /* 0x0003e80000100a00 */
[----:B------:R-:W-:Y:S01]  /*396d0*/  STL.64 [R1+0x1418], R6 ;  /* 0x0014180601007387 */ /* 0x000fe20000100a00 */
[----:B-1----:R-:W-:-:S03]  /*396e0*/  IMAD.WIDE R2, R67, 0x4, R176 ;  /* 0x0000000443027825 */ /* 0x002fc600078e02b0 */
[----:B------:R-:W3:Y:S04]  /*396f0*/  LDL.LU.64 R176, [R1+0x2d28] ;  /* 0x002d280001b07983 */ /* 0x000ee80000300a00 */
[----:B------:R1:W-:Y:S02]  /*39700*/  STL.64 [R1+0x1420], R4 ;  /* 0x0014200401007387 */ /* 0x0003e40000100a00 */
[C---:B-1----:R-:W-:Y:S02]  /*39710*/  IMAD.WIDE R4, R67.reuse, 0x4, R44 ;  /* 0x0000000443047825 */ /* 0x042fe400078e022c */
[----:B------:R-:W3:Y:S04]  /*39720*/  LDL.LU.64 R44, [R1+0x2d20] ;  /* 0x002d2000012c7983 */ /* 0x000ee80000300a00 */
[----:B------:R-:W-:Y:S01]  /*39730*/  STL.64 [R1+0x1428], R2 ;  /* 0x0014280201007387 */ /* 0x000fe20000100a00 */
[----:B------:R-:W-:-:S03]  /*39740*/  IMAD.WIDE R6, R67, 0x4, R80 ;  /* 0x0000000443067825 */ /* 0x000fc600078e0250 */
[----:B------:R-:W3:Y:S04]  /*39750*/  LDL.LU.64 R72, [R1+0x758] ;  /* 0x0007580001487983 */ /* 0x000ee80000300a00 */
[----:B------:R1:W-:Y:S02]  /*39760*/  STL.64 [R1+0x1430], R4 ;  /* 0x0014300401007387 */ /* 0x0003e40000100a00 */
[----:B-1----:R-:W-:-:S04]  /*39770*/  IMAD.WIDE R4, R67, 0x4, R88 ;  /* 0x0000000443047825 */ /* 0x002fc800078e0258 */
[----:B--2---:R-:W-:-:S05]  /*39780*/  IMAD.WIDE R2, R67, 0x4, R42 ;  /* 0x0000000443027825 */ /* 0x004fca00078e022a */
[----:B------:R1:W-:Y:S04]  /*39790*/  STL.64 [R1+0x1438], R2 ;  /* 0x0014380201007387 */ /* 0x0003e80000100a00 */
[----:B------:R-:W-:Y:S04]  /*397a0*/  STL.64 [R1+0x1440], R6 ;  /* 0x0014400601007387 */ /* 0x000fe80000100a00 */
[----:B------:R-:W2:Y:S01]  /*397b0*/  LDL.LU.64 R88, [R1+0x738] ;  /* 0x0007380001587983 */ /* 0x000ea20000300a00 */
[----:B-1----:R-:W-:-:S03]  /*397c0*/  IMAD.WIDE R2, R67, 0x4, R94 ;  /* 0x0000000443027825 */ /* 0x002fc600078e025e */
[----:B------:R4:W-:Y:S04]  /*397d0*/  STL.64 [R1+0x1448], R4 ;  /* 0x0014480401007387 */ /* 0x0009e80000100a00 */
[----:B------:R-:W2:Y:S04]  /*397e0*/  LDL.LU.64 R94, [R1+0x730] ;  /* 0x00073000015e7983 */ /* 0x000ea80000300a00 */
[----:B------:R1:W-:Y:S01]  /*397f0*/  STL.64 [R1+0x1450], R2 ;  /* 0x0014500201007387 */ /* 0x0003e20000100a00 */
[----:B----4-:R-:W-:-:S04]  /*39800*/  IMAD.WIDE R4, R67, 0x4, R86 ;  /* 0x0000000443047825 */ /* 0x010fc800078e0256 */
[----:B-1----:R-:W-:-:S04]  /*39810*/  IMAD.WIDE R2, R67, 0x4, R58 ;  /* 0x0000000443027825 */ /* 0x002fc800078e023a */
[C---:B---3--:R-:W-:Y:S02]  /*39820*/  IMAD.WIDE R6, R67.reuse, 0x4, R44 ;  /* 0x0000000443067825 */ /* 0x048fe400078e022c */
[----:B------:R-:W3:Y:S04]  /*39830*/  LDL.LU.64 R44, [R1+0x2d18] ;  /* 0x002d1800012c7983 */ /* 0x000ee80000300a00 */
[----:B------:R-:W-:Y:S04]  /*39840*/  STL.64 [R1+0x1458], R6 ;  /* 0x0014580601007387 */ /* 0x000fe80000100a00 */
[----:B------:R-:W4:Y:S04]  /*39850*/  LDL.LU.64 R58, [R1+0x2d10] ;  /* 0x002d1000013a7983 */ /* 0x000f280000300a00 */
[----:B------:R-:W-:Y:S04]  /*39860*/  STL.64 [R1+0x1460], R4 ;  /* 0x0014600401007387 */ /* 0x000fe80000100a00 */
[----:B------:R-:W2:Y:S04]  /*39870*/  LDL.LU.64 R76, [R1+0x720] ;  /* 0x00072000014c7983 */ /* 0x000ea80000300a00 */
[----:B------:R-:W2:Y:S04]  /*39880*/  LDL.LU.64 R86, [R1+0x718] ;  /* 0x0007180001567983 */ /* 0x000ea80000300a00 */
[----:B------:R1:W-:Y:S02]  /*39890*/  STL.64 [R1+0x1468], R2 ;  /* 0x0014680201007387 */ /* 0x0003e40000100a00 */
[----:B-1----:R-:W-:-:S02]  /*398a0*/  IMAD.WIDE R2, R67, 0x4, R46 ;  /* 0x0000000443027825 */ /* 0x002fc400078e022e */
[----:B------:R-:W2:Y:S02]  /*398b0*/  LDL.LU.64 R46, [R1+0x2d08] ;  /* 0x002d0800012e7983 */ /* 0x000ea40000300a00 */
[C---:B------:R-:W-:Y:S02]  /*398c0*/  IMAD.WIDE R4, R67.reuse, 0x4, R82 ;  /* 0x0000000443047825 */ /* 0x040fe400078e0252 */
[----:B------:R1:W-:Y:S02]  /*398d0*/  STL.64 [R1+0x1470], R2 ;  /* 0x0014700201007387 */ /* 0x0003e40000100a00 */
[----:B-1----:R-:W-:-:S04]  /*398e0*/  IMAD.WIDE R2, R67, 0x4, R84 ;  /* 0x0000000443027825 */ /* 0x002fc800078e0254 */
[----:B---3--:R-:W-:-:S05]  /*398f0*/  IMAD.WIDE R6, R67, 0x4, R44 ;  /* 0x0000000443067825 */ /* 0x008fca00078e022c */
[----:B------:R1:W-:Y:S04]  /*39900*/  STL.64 [R1+0x1478], R6 ;  /* 0x0014780601007387 */ /* 0x0003e80000100a00 */
[----:B------:R-:W3:Y:S04]  /*39910*/  LDL.LU.64 R80, [R1+0x700] ;  /* 0x0007000001507983 */ /* 0x000ee80000300a00 */
[----:B------:R-:W-:Y:S04]  /*39920*/  STL.64 [R1+0x1480], R4 ;  /* 0x0014800401007387 */ /* 0x000fe80000100a00 */
[----:B------:R-:W3:Y:S01]  /*39930*/  LDL.LU.64 R82, [R1+0x6f8] ;  /* 0x0006f80001527983 */ /* 0x000ee20000300a00 */
[----:B-1----:R-:W-:-:S03]  /*39940*/  IMAD.WIDE R6, R67, 0x4, R74 ;  /* 0x0000000443067825 */ /* 0x002fc600078e024a */
[----:B------:R1:W-:Y:S04]  /*39950*/  STL.64 [R1+0x1488], R2 ;  /* 0x0014880201007387 */ /* 0x0003e80000100a00 */
[----:B------:R-:W3:Y:S01]  /*39960*/  LDL.LU.64 R84, [R1+0x6f0] ;  /* 0x0006f00001547983 */ /* 0x000ee20000300a00 */
[----:B-1----:R-:W-:-:S04]  /*39970*/  IMAD.WIDE R2, R67, 0x4, R78 ;  /* 0x0000000443027825 */ /* 0x002fc800078e024e */
[C---:B--2---:R-:W-:Y:S02]  /*39980*/  IMAD.WIDE R4, R67.reuse, 0x4, R46 ;  /* 0x0000000443047825 */ /* 0x044fe400078e022e */
[----:B------:R-:W2:Y:S04]  /*39990*/  LDL.LU.64 R46, [R1+0x2d00] ;  /* 0x002d0000012e7983 */ /* 0x000ea80000300a00 */
[----:B------:R1:W-:Y:S04]  /*399a0*/  STL.64 [R1+0x1490], R4 ;  /* 0x0014900401007387 */ /* 0x0003e80000100a00 */
[----:B------:R-:W-:Y:S01]  /*399b0*/  STL.64 [R1+0x1498], R6 ;  /* 0x0014980601007387 */ /* 0x000fe20000100a00 */
[----:B-1----:R-:W-:-:S03]  /*399c0*/  IMAD.WIDE R4, R67, 0x4, R50 ;  /* 0x0000000443047825 */ /* 0x002fc600078e0232 */
[----:B------:R-:W3:Y:S04]  /*399d0*/  LDL.LU.64 R50, [R1+0x2cf8] ;  /* 0x002cf80001327983 */ /* 0x000ee80000300a00 */
[----:B------:R1:W-:Y:S02]  /*399e0*/  STL.64 [R1+0x14a0], R2 ;  /* 0x0014a00201007387 */ /* 0x0003e40000100a00 */
[C---:B-1----:R-:W-:Y:S02]  /*399f0*/  IMAD.WIDE R2, R67.reuse, 0x4, R48 ;  /* 0x0000000443027825 */ /* 0x042fe400078e0230 */
[----:B------:R-:W4:Y:S04]  /*39a00*/  LDL.LU.64 R48, [R1+0x2cf0] ;  /* 0x002cf00001307983 */ /* 0x000f280000300a00 */
[----:B------:R1:W-:Y:S04]  /*39a10*/  STL.64 [R1+0x14a8], R4 ;  /* 0x0014a80401007387 */ /* 0x0003e80000100a00 */
[----:B------:R1:W-:Y:S02]  /*39a20*/  STL.64 [R1+0x14b0], R2 ;  /* 0x0014b00201007387 */ /* 0x0003e40000100a00 */
[----:B-1----:R-:W-:-:S04]  /*39a30*/  IMAD.WIDE R4, R67, 0x4, R90 ;  /* 0x0000000443047825 */ /* 0x002fc800078e025a */
[----:B------:R-:W-:-:S04]  /*39a40*/  IMAD.WIDE R2, R67, 0x4, R92 ;  /* 0x0000000443027825 */ /* 0x000fc800078e025c */
[----:B--2---:R-:W-:-:S05]  /*39a50*/  IMAD.WIDE R6, R67, 0x4, R46 ;  /* 0x0000000443067825 */ /* 0x004fca00078e022e */
[----:B------:R-:W-:Y:S04]  /*39a60*/  STL.64 [R1+0x14b8], R6 ;  /* 0x0014b80601007387 */ /* 0x000fe80000100a00 */
[----:B------:R-:W2:Y:S04]  /*39a70*/  LDL.LU.64 R78, [R1+0x6c8] ;  /* 0x0006c800014e7983 */ /* 0x000ea80000300a00 */
[----:B------:R3:W-:Y:S04]  /*39a80*/  STL.64 [R1+0x14c0], R4 ;  /* 0x0014c00401007387 */ /* 0x0007e80000100a00 */
[----:B------:R-:W2:Y:S04]  /*39a90*/  LDL.LU.64 R90, [R1+0x6c0] ;  /* 0x0006c000015a7983 */ /* 0x000ea80000300a00 */
[----:B------:R1:W-:Y:S04]  /*39aa0*/  STL.64 [R1+0x14c8], R2 ;  /* 0x0014c80201007387 */ /* 0x0003e80000100a00 */
[----:B------:R-:W2:Y:S01]  /*39ab0*/  LDL.LU.64 R92, [R1+0x6b8] ;  /* 0x0006b800015c7983 */ /* 0x000ea20000300a00 */
[----:B---3--:R-:W-:-:S04]  /*39ac0*/  IMAD.WIDE R4, R67, 0x4, R50 ;  /* 0x0000000443047825 */ /* 0x008fc800078e0232 */
[C---:B----4-:R-:W-:Y:S02]  /*39ad0*/  IMAD.WIDE R6, R67.reuse, 0x4, R48 ;  /* 0x0000000443067825 */ /* 0x050fe400078e0230 */
[----:B------:R-:W3:Y:S04]  /*39ae0*/  LDL.LU.64 R48, [R1+0x2ce8] ;  /* 0x002ce80001307983 */ /* 0x000ee80000300a00 */
[----:B------:R4:W-:Y:S04]  /*39af0*/  STL.64 [R1+0x14d0], R6 ;  /* 0x0014d00601007387 */ /* 0x0009e80000100a00 */
[----:B------:R-:W2:Y:S01]  /*39b00*/  LDL.LU.64 R50, [R1+0x2ce0] ;  /* 0x002ce00001327983 */ /* 0x000ea20000300a00 */
[----:B-1----:R-:W-:-:S05]  /*39b10*/  IMAD.WIDE R2, R67, 0x4, R72 ;  /* 0x0000000443027825 */ /* 0x002fca00078e0248 */
[----:B------:R1:W-:Y:S01]  /*39b20*/  STL.64 [R1+0x14d8], R2 ;  /* 0x0014d80201007387 */ /* 0x0003e20000100a00 */
[----:B----4-:R-:W-:-:S04]  /*39b30*/  IMAD.WIDE R6, R67, 0x4, R88 ;  /* 0x0000000443067825 */ /* 0x010fc800078e0258 */
[C---:B-1----:R-:W-:Y:S02]  /*39b40*/  IMAD.WIDE R2, R67.reuse, 0x4, R200 ;  /* 0x0000000443027825 */ /* 0x042fe400078e02c8 */
[----:B------:R-:W4:Y:S04]  /*39b50*/  LDL.LU.64 R200, [R1+0x2cd8] ;  /* 0x002cd80001c87983 */ /* 0x000f280000300a00 */
[----:B------:R1:W-:Y:S02]  /*39b60*/  STL.64 [R1+0x14e0], R4 ;  /* 0x0014e00401007387 */ /* 0x0003e40000100a00 */
[C---:B-1----:R-:W-:Y:S02]  /*39b70*/  IMAD.WIDE R4, R67.reuse, 0x4, R230 ;  /* 0x0000000443047825 */ /* 0x042fe400078e02e6 */
[----:B------:R-:W4:Y:S04]  /*39b80*/  LDL.LU.64 R230, [R1+0x2cd0] ;  /* 0x002cd00001e67983 */ /* 0x000f280000300a00 */
[----:B------:R-:W-:Y:S04]  /*39b90*/  STL.64 [R1+0x14e8], R2 ;  /* 0x0014e80201007387 */ /* 0x000fe80000100a00 */
[----:B------:R1:W-:Y:S02]  /*39ba0*/  STL.64 [R1+0x14f0], R4 ;  /* 0x0014f00401007387 */ /* 0x0003e40000100a00 */
[----:B-1----:R-:W-:-:S04]  /*39bb0*/  IMAD.WIDE R4, R67, 0x4, R94 ;  /* 0x0000000443047825 */ /* 0x002fc800078e025e */
[----:B---3--:R-:W-:-:S05]  /*39bc0*/  IMAD.WIDE R2, R67, 0x4, R48 ;  /* 0x0000000443027825 */ /* 0x008fca00078e0230 */
[----:B------:R2:W-:Y:S04]  /*39bd0*/  STL.64 [R1+0x14f8], R2 ;  /* 0x0014f80201007387 */ /* 0x0005e80000100a00 */
[----:B------:R1:W-:Y:S01]  /*39be0*/  STL.64 [R1+0x1500], R6 ;  /* 0x0015000601007387 */ /* 0x0003e20000100a00 */
[----:B--2---:R-:W-:-:S03]  /*39bf0*/  IMAD.WIDE R2, R67, 0x4, R50 ;  /* 0x0000000443027825 */ /* 0x004fc600078e0232 */
[----:B------:R-:W2:Y:S01]  /*39c00*/  LDL.LU.64 R50, [R1+0x2cc8] ;  /* 0x002cc80001327983 */ /* 0x000ea20000300a00 */
[----:B-1----:R-:W-:-:S03]  /*39c10*/  IMAD.WIDE R6, R67, 0x4, R76 ;  /* 0x0000000443067825 */ /* 0x002fc600078e024c */
[----:B------:R1:W-:Y:S04]  /*39c20*/  STL.64 [R1+0x1508], R4 ;  /* 0x0015080401007387 */ /* 0x0003e80000100a00 */
[----:B------:R-:W3:Y:S04]  /*39c30*/  LDL.LU.64 R88, [R1+0x690] ;  /* 0x0006900001587983 */ /* 0x000ee80000300a00 */
[----:B------:R-:W3:Y:S04]  /*39c40*/  LDL.LU.64 R94, [R1+0x688] ;  /* 0x00068800015e7983 */ /* 0x000ee80000300a00 */
[----:B------:R4:W-:Y:S01]  /*39c50*/  STL.64 [R1+0x1510], R2 ;  /* 0x0015100201007387 */ /* 0x0009e20000100a00 */
[----:B-1----:R-:W-:-:S03]  /*39c60*/  IMAD.WIDE R4, R67, 0x4, R52 ;  /* 0x0000000443047825 */ /* 0x002fc600078e0234 */
[----:B------:R1:W-:Y:S04]  /*39c70*/  STL.64 [R1+0x1518], R6 ;  /* 0x0015180601007387 */ /* 0x0003e80000100a00 */
[----:B------:R-:W3:Y:S01]  /*39c80*/  LDL.LU.64 R52, [R1+0x2cc0] ;  /* 0x002cc00001347983 */ /* 0x000ee20000300a00 */
[----:B----4-:R-:W-:-:S05]  /*39c90*/  IMAD.WIDE R2, R67, 0x4, R86 ;  /* 0x0000000443027825 */ /* 0x010fca00078e0256 */
[----:B------:R4:W-:Y:S01]  /*39ca0*/  STL.64 [R1+0x1520], R2 ;  /* 0x0015200201007387 */ /* 0x0009e20000100a00 */
[----:B-1----:R-:W-:-:S04]  /*39cb0*/  IMAD.WIDE R6, R67, 0x4, R82 ;  /* 0x0000000443067825 */ /* 0x002fc800078e0252 */
[C---:B----4-:R-:W-:Y:S02]  /*39cc0*/  IMAD.WIDE R2, R67.reuse, 0x4, R244 ;  /* 0x0000000443027825 */ /* 0x050fe400078e02f4 */
        /* <DEDUP_REMOVED lines=14> */
[----:B------:R-:W3:Y:S04]  /*39db0*/  LDL.LU.64 R84, [R1+0x650] ;  /* 0x0006500001547983 */ /* 0x000ee80000300a00 */
[----:B------:R4:W-:Y:S01]  /*39dc0*/  STL.64 [R1+0x6e8], R2 ;  /* 0x0006e80201007387 */ /* 0x0009e20000100a00 */
[----:B-1----:R-:W-:-:S04]  /*39dd0*/  IMAD.WIDE R4, R67, 0x4, R54 ;  /* 0x0000000443047825 */ /* 0x002fc800078e0236 */
[C---:B----4-:R-:W-:Y:S02]  /*39de0*/  IMAD.WIDE R2, R67.reuse, 0x4, R230 ;  /* 0x0000000443027825 */ /* 0x050fe400078e02e6 */
[----:B------:R-:W4:Y:S04]  /*39df0*/  LDL.LU.64 R230, [R1+0x2ca8] ;  /* 0x002ca80001e67983 */ /* 0x000f280000300a00 */
[----:B------:R-:W3:Y:S04]  /*39e00*/  LDL.LU.64 R54, [R1+0x2ca0] ;  /* 0x002ca00001367983 */ /* 0x000ee80000300a00 */
        /* <DEDUP_REMOVED lines=24> */
[----:B------:R-:W3:Y:S04]  /*39f90*/  LDL.LU.64 R184, [R1+0x2c80] ;  /* 0x002c800001b87983 */ /* 0x000ee80000300a00 */
[----:B------:R1:W-:Y:S02]  /*39fa0*/  STL.64 [R1+0x6a8], R2 ;  /* 0x0006a80201007387 */ /* 0x0003e40000100a00 */
[----:B-1----:R-:W-:-:S02]  /*39fb0*/  IMAD.WIDE R2, R67, 0x4, R56 ;  /* 0x0000000443027825 */ /* 0x002fc400078e0238 */
[----:B------:R-:W3:Y:S04]  /*39fc0*/  LDL.LU.64 R56, [R1+0x2c78] ;  /* 0x002c780001387983 */ /* 0x000ee80000300a00 */
        /* <DEDUP_REMOVED lines=10> */
[----:B------:R-:W2:Y:S04]  /*3a070*/  LDL.LU.64 R88, [R1+0x5d8] ;  /* 0x0005d80001587983 */ /* 0x000ea80000300a00 */
[----:B------:R-:W2:Y:S01]  /*3a080*/  LDL.LU.64 R94, [R1+0x5d0] ;  /* 0x0005d000015e7983 */ /* 0x000ea20000300a00 */
[----:B-1----:R-:W-:-:S04]  /*3a090*/  IMAD.WIDE R4, R67, 0x4, R58 ;  /* 0x0000000443047825 */ /* 0x002fc800078e023a */
[C---:B---3--:R-:W-:Y:S02]  /*3a0a0*/  IMAD.WIDE R6, R67.reuse, 0x4, R56 ;  /* 0x0000000443067825 */ /* 0x048fe400078e0238 */
[----:B------:R-:W3:Y:S04]  /*3a0b0*/  LDL.LU.64 R56, [R1+0x2c70] ;  /* 0x002c700001387983 */ /* 0x000ee80000300a00 */
[----:B------:R1:W-:Y:S04]  /*3a0c0*/  STL.64 [R1+0x15d0], R6 ;  /* 0x0015d00601007387 */ /* 0x0003e80000100a00 */
[----:B------:R-:W2:Y:S01]  /*3a0d0*/  LDL.LU.64 R58, [R1+0x2c68] ;  /* 0x002c6800013a7983 */ /* 0x000ea20000300a00 */
[----:B------:R-:W-:-:S05]  /*3a0e0*/  IMAD.WIDE R2, R67, 0x4, R86 ;  /* 0x0000000443027825 */ /* 0x000fca00078e0256 */
[----:B------:R4:W-:Y:S01]  /*3a0f0*/  STL.64 [R1+0x15d8], R2 ;  /* 0x0015d80201007387 */ /* 0x0009e20000100a00 */
[----:B-1----:R-:W-:-:S04]  /*3a100*/  IMAD.WIDE R6, R67, 0x4, R82 ;  /* 0x0000000443067825 */ /* 0x002fc800078e0252 */
[C---:B----4-:R-:W-:Y:S02]  /*3a110*/  IMAD.WIDE R2, R67.reuse, 0x4, R168 ;  /* 0x0000000443027825 */ /* 0x050fe400078e02a8 */
[----:B------:R-:W4:Y:S04]  /*3a120*/  LDL.LU.64 R168, [R1+0x2c60] ;  /* 0x002c600001a87983 */ /* 0x000f280000300a00 */
[----:B------:R1:W-:Y:S02]  /*3a130*/  STL.64 [R1+0x15e0], R4 ;  /* 0x0015e00401007387 */ /* 0x0003e40000100a00 */
[C---:B-1----:R-:W-:Y:S02]  /*3a140*/  IMAD.WIDE R4, R67.reuse, 0x4, R152 ;  /* 0x0000000443047825 */ /* 0x042fe400078e0298 */
[----:B------:R-:W4:Y:S04]  /*3a150*/  LDL.LU.64 R152, [R1+0x2c58] ;  /* 0x002c580001987983 */ /* 0x000f280000300a00 */
[----:B------:R3:W-:Y:S04]  /*3a160*/  STL.64 [R1+0x15e8], R2 ;  /* 0x0015e80201007387 */ /* 0x0007e80000100a00 */
[----:B------:R-:W-:Y:S01]  /*3a170*/  STL.64 [R1+0x15f0], R4 ;  /* 0x0015f00401007387 */ /* 0x000fe20000100a00 */
[----:B---3--:R-:W-:-:S05]  /*3a180*/  IMAD.WIDE R2, R67, 0x4, R56 ;  /* 0x0000000443027825 */ /* 0x008fca00078e0238 */
[----:B------:R2:W-:Y:S04]  /*3a190*/  STL.64 [R1+0x15f8], R2 ;  /* 0x0015f80201007387 */ /* 0x0005e80000100a00 */
[----:B------:R-:W-:Y:S01]  /*3a1a0*/  STL.64 [R1+0x658], R6 ;  /* 0x0006580601007387 */ /* 0x000fe20000100a00 */
[----:B--2---:R-:W-:-:S03]  /*3a1b0*/  IMAD.WIDE R2, R67, 0x4, R58 ;  /* 0x0000000443027825 */ /* 0x004fc600078e023a */
[----:B------:R-:W2:Y:S01]  /*3a1c0*/  LDL.LU.64 R58, [R1+0x2c50] ;  /* 0x002c5000013a7983 */ /* 0x000ea20000300a00 */
[----:B------:R-:W-:-:S05]  /*3a1d0*/  IMAD.WIDE R4, R67, 0x4, R84 ;  /* 0x0000000443047825 */ /* 0x000fca00078e0254 */
        /* <DEDUP_REMOVED lines=13> */
[----:B------:R-:W3:Y:S04]  /*3a2b0*/  LDL.LU.64 R194, [R1+0x2c38] ;  /* 0x002c380001c27983 */ /* 0x000ee80000300a00 */
[----:B------:R1:W-:Y:S04]  /*3a2c0*/  STL.64 [R1+0x630], R2 ;  /* 0x0006300201007387 */ /* 0x0003e80000100a00 */
[----:B------:R1:W-:Y:S02]  /*3a2d0*/  STL.64 [R1+0x1630], R6 ;  /* 0x0016300601007387 */ /* 0x0003e40000100a00 */
[----:B-1----:R-:W-:-:S04]  /*3a2e0*/  IMAD.WIDE R2, R67, 0x4, R72 ;  /* 0x0000000443027825 */ /* 0x002fc800078e0248 */
[----:B------:R-:W-:-:S04]  /*3a2f0*/  IMAD.WIDE R6, R67, 0x4, R76 ;  /* 0x0000000443067825 */ /* 0x000fc800078e024c */
[----:B--2---:R-:W-:-:S05]  /*3a300*/  IMAD.WIDE R4, R67, 0x4, R58 ;  /* 0x0000000443047825 */ /* 0x004fca00078e023a */
[----:B------:R1:W-:Y:S04]  /*3a310*/  STL.64 [R1+0x1638], R4 ;  /* 0x0016380401007387 */ /* 0x0003e80000100a00 */
[----:B------:R2:W-:Y:S04]  /*3a320*/  STL.64 [R1+0x1640], R2 ;  /* 0x0016400201007387 */ /* 0x0005e80000100a00 */
[----:B------:R-:W-:Y:S01]  /*3a330*/  STL.64 [R1+0x618], R6 ;  /* 0x0006180601007387 */ /* 0x000fe20000100a00 */
[----:B-1----:R-:W-:-:S03]  /*3a340*/  IMAD.WIDE R4, R67, 0x4, R90 ;  /* 0x0000000443047825 */ /* 0x002fc600078e025a */
[----:B------:R-:W3:Y:S01]  /*3a350*/  LDL.LU.64 R72, [R1+0x570] ;  /* 0x0005700001487983 */ /* 0x000ee20000300a00 */
[----:B--2---:R-:W-:-:S03]  /*3a360*/  IMAD.WIDE R2, R67, 0x4, R92 ;  /* 0x0000000443027825 */ /* 0x004fc600078e025c */
[----:B------:R1:W-:Y:S04]  /*3a370*/  STL.64 [R1+0x610], R4 ;  /* 0x0006100401007387 */ /* 0x0003e80000100a00 */
[----:B------:R-:W2:Y:S04]  /*3a380*/  LDL.LU.64 R90, [R1+0x568] ;  /* 0x00056800015a7983 */ /* 0x000ea80000300a00 */
[----:B------:R1:W-:Y:S04]  /*3a390*/  STL.64 [R1+0x1658], R2 ;  /* 0x0016580201007387 */ /* 0x0003e80000100a00 */
[----:B------:R-:W2:Y:S01]  /*3a3a0*/  LDL.LU.64 R92, [R1+0x560] ;  /* 0x00056000015c7983 */ /* 0x000ea20000300a00 */
[----:B-1----:R-:W-:-:S03]  /*3a3b0*/  IMAD.WIDE R4, R67, 0x4, R224 ;  /* 0x0000000443047825 */ /* 0x002fc600078e02e0 */
[----:B------:R-:W2:Y:S01]  /*3a3c0*/  LDL.LU.64 R224, [R1+0x2c30] ;  /* 0x002c300001e07983 */ /* 0x000ea20000300a00 */
[----:B------:R-:W-:-:S03]  /*3a3d0*/  IMAD.WIDE R2, R67, 0x4, R60 ;  /* 0x0000000443027825 */ /* 0x000fc600078e023c */
[----:B------:R-:W2:Y:S01]  /*3a3e0*/  LDL.LU.64 R60, [R1+0x2c28] ;  /* 0x002c2800013c7983 */ /* 0x000ea20000300a00 */
[----:B------:R-:W-:-:S03]  /*3a3f0*/  IMAD.WIDE R6, R67, 0x4, R148 ;  /* 0x0000000443067825 */ /* 0x000fc600078e0294 */
[----:B------:R1:W-:Y:S04]  /*3a400*/  STL.64 [R1+0x1660], R4 ;  /* 0x0016600401007387 */ /* 0x0003e80000100a00 */
[----:B------:R-:W3:Y:S04]  /*3a410*/  LDL.LU.64 R148, [R1+0x2c20] ;  /* 0x002c200001947983 */ /* 0x000ee80000300a00 */
[----:B------:R4:W-:Y:S01]  /*3a420*/  STL.64 [R1+0x5f8], R2 ;  /* 0x0005f80201007387 */ /* 0x0009e20000100a00 */
[----:B-1----:R-:W-:-:S03]  /*3a430*/  IMAD.WIDE R4, R67, 0x4, R80 ;  /* 0x0000000443047825 */ /* 0x002fc600078e0250 */
[----:B------:R1:W-:Y:S04]  /*3a440*/  STL.64 [R1+0x5f0], R6 ;  /* 0x0005f00601007387 */ /* 0x0003e80000100a00 */
[----:B------:R1:W-:Y:S01]  /*3a450*/  STL.64 [R1+0x1678], R4 ;  /* 0x0016780401007387 */ /* 0x0003e20000100a00 */
[----:B----4-:R-:W-:-:S04]  /*3a460*/  IMAD.WIDE R2, R67, 0x4, R78 ;  /* 0x0000000443027825 */ /* 0x010fc800078e024e */
[C---:B-1----:R-:W-:Y:S01]  /*3a470*/  IMAD.WIDE R6, R67.reuse, 0x4, R88 ;  /* 0x0000000443067825 */ /* 0x042fe200078e0258 */
[----:B------:R2:W-:Y:S03]  /*3a480*/  STL.64 [R1+0x1680], R2 ;  /* 0x0016800201007387 */ /* 0x0005e60000100a00 */
[C---:B------:R-:W-:Y:S01]  /*3a490*/  IMAD.WIDE R4, R67.reuse, 0x4, R94 ;  /* 0x0000000443047825 */ /* 0x040fe200078e025e */
[----:B------:R-:W-:Y:S03]  /*3a4a0*/  STL.64 [R1+0x1688], R6 ;  /* 0x0016880601007387 */ /* 0x000fe60000100a00 */
[C---:B--2---:R-:W-:Y:S02]  /*3a4b0*/  IMAD.WIDE R2, R67.reuse, 0x4, R60 ;  /* 0x0000000443027825 */ /* 0x044fe400078e023c */
[----:B------:R-:W2:Y:S04]  /*3a4c0*/  LDL.LU.64 R60, [R1+0x2c18] ;  /* 0x002c1800013c7983 */ /* 0x000ea80000300a00 */
[----:B------:R1:W-:Y:S04]  /*3a4d0*/  STL.64 [R1+0x1690], R4 ;  /* 0x0016900401007387 */ /* 0x0003e80000100a00 */
[----:B------:R-:W4:Y:S04]  /*3a4e0*/  LDL.LU.64 R76, [R1+0x530] ;  /* 0x00053000014c7983 */ /* 0x000f280000300a00 */
[----:B------:R-:W4:Y:S04]  /*3a4f0*/  LDL.LU.64 R80, [R1+0x528] ;  /* 0x0005280001507983 */ /* 0x000f280000300a00 */
[----:B------:R3:W-:Y:S01]  /*3a500*/  STL.64 [R1+0x5c8], R2 ;  /* 0x0005c80201007387 */ /* 0x0007e20000100a00 */
[----:B-1----:R-:W-:-:S03]  /*3a510*/  IMAD.WIDE R4, R67, 0x4, R226 ;  /* 0x0000000443047825 */ /* 0x002fc600078e02e2 */
[----:B------:R-:W4:Y:S04]  /*3a520*/  LDL.LU.64 R88, [R1+0x520] ;  /* 0x0005200001587983 */ /* 0x000f280000300a00 */
[----:B------:R-:W4:Y:S04]  /*3a530*/  LDL.LU.64 R94, [R1+0x518] ;  /* 0x00051800015e7983 */ /* 0x000f280000300a00 */
[----:B------:R-:W4:Y:S01]  /*3a540*/  LDL.LU.64 R226, [R1+0x2c10] ;  /* 0x002c100001e27983 */ /* 0x000f220000300a00 */
[----:B---3--:R-:W-:-:S03]  /*3a550*/  IMAD.WIDE R2, R67, 0x4, R210 ;  /* 0x0000000443027825 */ /* 0x008fc600078e02d2 */
[----:B------:R-:W3:Y:S04]  /*3a560*/  LDL.LU.64 R210, [R1+0x2c08] ;  /* 0x002c080001d27983 */ /* 0x000ee80000300a00 */
[----:B------:R1:W-:Y:S02]  /*3a570*/  STL.64 [R1+0x5c0], R4 ;  /* 0x0005c00401007387 */ /* 0x0003e40000100a00 */
[C---:B-1----:R-:W-:Y:S02]  /*3a580*/  IMAD.WIDE R4, R67.reuse, 0x4, R62 ;  /* 0x0000000443047825 */ /* 0x042fe400078e023e */
[----:B------:R-:W3:Y:S04]  /*3a590*/  LDL.LU.64 R62, [R1+0x2c00] ;  /* 0x002c0000013e7983 */ /* 0x000ee80000300a00 */
[----:B------:R-:W-:Y:S01]  /*3a5a0*/  STL.64 [R1+0x16a8], R2 ;  /* 0x0016a80201007387 */ /* 0x000fe20000100a00 */
[----:B------:R-:W-:-:S03]  /*3a5b0*/  IMAD.WIDE R6, R67, 0x4, R86 ;  /* 0x0000000443067825 */ /* 0x000fc600078e0256 */
        /* <DEDUP_REMOVED lines=9> */
[----:B------:R3:W-:Y:S04]  /*3a650*/  STL.64 [R1+0x16d0], R2 ;  /* 0x0016d00201007387 */ /* 0x0007e80000100a00 */
[----:B------:R-:W2:Y:S01]  /*3a660*/  LDL.LU.64 R82, [R1+0x4e0] ;  /* 0x0004e00001527983 */ /* 0x000ea20000300a00 */
[----:B-1----:R-:W-:-:S04]  /*3a670*/  IMAD.WIDE R4, R67, 0x4, R118 ;  /* 0x0000000443047825 */ /* 0x002fc800078e0276 */
[C---:B---3--:R-:W-:Y:S02]  /*3a680*/  IMAD.WIDE R2, R67.reuse, 0x4, R62 ;  /* 0x0000000443027825 */ /* 0x048fe400078e023e */
[----:B------:R-:W3:Y:S04]  /*3a690*/  LDL.LU.64 R62, [R1+0x2bf8] ;  /* 0x002bf800013e7983 */ /* 0x000ee80000300a00 */
[----:B------:R-:W2:Y:S04]  /*3a6a0*/  LDL.LU.64 R118, [R1+0x2bf0] ;  /* 0x002bf00001767983 */ /* 0x000ea80000300a00 */
[----:B------:R1:W-:Y:S02]  /*3a6b0*/  STL.64 [R1+0x16d8], R2 ;  /* 0x0016d80201007387 */ /* 0x0003e40000100a00 */
[----:B-1----:R-:W-:-:S02]  /*3a6c0*/  IMAD.WIDE R2, R67, 0x4, R242 ;  /* 0x0000000443027825 */ /* 0x002fc400078e02f2 */
[----:B------:R-:W2:Y:S02]  /*3a6d0*/  LDL.LU.64 R242, [R1+0x2be8] ;  /* 0x002be80001f27983 */ /* 0x000ea40000300a00 */
[C---:B------:R-:W-:Y:S02]  /*3a6e0*/  IMAD.WIDE R6, R67.reuse, 0x4, R182 ;  /* 0x0000000443067825 */ /* 0x040fe400078e02b6 */
[----:B------:R1:W-:Y:S04]  /*3a6f0*/  STL.64 [R1+0x588], R4 ;  /* 0x0005880401007387 */ /* 0x0003e80000100a00 */
[----:B------:R-:W4:Y:S04]  /*3a700*/  LDL.LU.64 R84, [R1+0x4d8] ;  /* 0x0004d80001547983 */ /* 0x000f280000300a00 */
[----:B------:R-:W-:Y:S04]  /*3a710*/  STL.64 [R1+0x580], R2 ;  /* 0x0005800201007387 */ /* 0x000fe80000100a00 */
[----:B------:R-:W4:Y:S01]  /*3a720*/  LDL.LU.64 R182, [R1+0x2be0] ;  /* 0x002be00001b67983 */ /* 0x000f220000300a00 */
[----:B-1----:R-:W-:-:S03]  /*3a730*/  IMAD.WIDE R4, R67, 0x4, R72 ;  /* 0x0000000443047825 */ /* 0x002fc600078e0248 */
[----:B------:R1:W-:Y:S02]  /*3a740*/  STL.64 [R1+0x578], R6 ;  /* 0x0005780601007387 */ /* 0x0003e40000100a00 */
[----:B-1----:R-:W-:-:S04]  /*3a750*/  IMAD.WIDE R6, R67, 0x4, R90 ;  /* 0x0000000443067825 */ /* 0x002fc800078e025a */
[----:B---3--:R-:W-:-:S05]  /*3a760*/  IMAD.WIDE R2, R67, 0x4, R62 ;  /* 0x0000000443027825 */ /* 0x008fca00078e023e */
[----:B------:R1:W-:Y:S04]  /*3a770*/  STL.64 [R1+0x16f8], R2 ;  /* 0x0016f80201007387 */ /* 0x0003e80000100a00 */
[----:B------:R2:W-:Y:S04]  /*3a780*/  STL.64 [R1+0x570], R4 ;  /* 0x0005700401007387 */ /* 0x0005e80000100a00 */
[----:B------:R-:W-:Y:S01]  /*3a790*/  STL.64 [R1+0x568], R6 ;  /* 0x0005680601007387 */ /* 0x000fe20000100a00 */
[----:B-1----:R-:W-:-:S04]  /*3a7a0*/  IMAD.WIDE R2, R67, 0x4, R92 ;  /* 0x0000000443027825 */ /* 0x002fc800078e025c */
[C---:B--2---:R-:W-:Y:S02]  /*3a7b0*/  IMAD.WIDE R4, R67.reuse, 0x4, R242 ;  /* 0x0000000443047825 */ /* 0x044fe400078e02f2 */
[----:B------:R-:W2:Y:S04]  /*3a7c0*/  LDL.LU.64 R242, [R1+0x2bd8] ;  /* 0x002bd80001f27983 */ /* 0x000ea80000300a00 */
[----:B------:R1:W-:Y:S02]  /*3a7d0*/  STL.64 [R1+0x560], R2 ;  /* 0x0005600201007387 */ /* 0x0003e40000100a00 */
[C---:B-1----:R-:W-:Y:S02]  /*3a7e0*/  IMAD.WIDE R2, R67.reuse, 0x4, R228 ;  /* 0x0000000443027825 */ /* 0x042fe400078e02e4 */
[----:B------:R-:W3:Y:S04]  /*3a7f0*/  LDL.LU.64 R228, [R1+0x2bd0] ;  /* 0x002bd00001e47983 */ /* 0x000ee80000300a00 */
[----:B------:R1:W-:Y:S04]  /*3a800*/  STL.64 [R1+0x1718], R4 ;  /* 0x0017180401007387 */ /* 0x0003e80000100a00 */
[----:B------:R-:W2:Y:S04]  /*3a810*/  LDL.LU.64 R64, [R1+0x4b0] ;  /* 0x0004b00001407983 */ /* 0x000ea80000300a00 */
[----:B------:R-:W3:Y:S04]  /*3a820*/  LDL.LU.64 R74, [R1+0x4a8] ;  /* 0x0004a800014a7983 */ /* 0x000ee80000300a00 */
[----:B------:R4:W-:Y:S04]  /*3a830*/  STL.64 [R1+0x1720], R2 ;  /* 0x0017200201007387 */ /* 0x0009e80000100a00 */
[----:B------:R-:W3:Y:S04]  /*3a840*/  LDL.LU.64 R90, [R1+0x4a0] ;  /* 0x0004a000015a7983 */ /* 0x000ee80000300a00 */
[----:B------:R-:W3:Y:S01]  /*3a850*/  LDL.LU.64 R92, [R1+0x498] ;  /* 0x00049800015c7983 */ /* 0x000ee20000300a00 */
[----:B-1----:R-:W-:-:S04]  /*3a860*/  IMAD.WIDE R4, R67, 0x4, R198 ;  /* 0x0000000443047825 */ /* 0x002fc800078e02c6 */
[C---:B----4-:R-:W-:Y:S02]  /*3a870*/  IMAD.WIDE R2, R67.reuse, 0x4, R214 ;  /* 0x0000000443027825 */ /* 0x050fe400078e02d6 */
[----:B------:R-:W4:Y:S04]  /*3a880*/  LDL.LU.64 R214, [R1+0x2bc8] ;  /* 0x002bc80001d67983 */ /* 0x000f280000300a00 */
[----:B------:R-:W4:Y:S01]  /*3a890*/  LDL.LU.64 R198, [R1+0x2bc0] ;  /* 0x002bc00001c67983 */ /* 0x000f220000300a00 */
[----:B------:R-:W-:-:S03]  /*3a8a0*/  IMAD.WIDE R6, R67, 0x4, R80 ;  /* 0x0000000443067825 */ /* 0x000fc600078e0250 */
[----:B------:R1:W-:Y:S04]  /*3a8b0*/  STL.64 [R1+0x540], R2 ;  /* 0x0005400201007387 */ /* 0x0003e80000100a00 */
[----:B------:R1:W-:Y:S02]  /*3a8c0*/  STL.64 [R1+0x1730], R4 ;  /* 0x0017300401007387 */ /* 0x0003e40000100a00 */
[----:B-1----:R-:W-:-:S04]  /*3a8d0*/  IMAD.WIDE R2, R67, 0x4, R76 ;  /* 0x0000000443027825 */ /* 0x002fc800078e024c */
[C---:B------:R-:W-:Y:S01]  /*3a8e0*/  IMAD.WIDE R4, R67.reuse, 0x4, R88 ;  /* 0x0000000443047825 */ /* 0x040fe200078e0258 */
[----:B------:R1:W-:Y:S04]  /*3a8f0*/  STL.64 [R1+0x1738], R2 ;  /* 0x0017380201007387 */ /* 0x0003e80000100a00 */
[----:B------:R-:W-:Y:S04]  /*3a900*/  STL.64 [R1+0x528], R6 ;  /* 0x0005280601007387 */ /* 0x000fe80000100a00 */
[----:B------:R-:W4:Y:S01]  /*3a910*/  LDL.LU.64 R72, [R1+0x470] ;  /* 0x0004700001487983 */ /* 0x000f220000300a00 */
[----:B-1----:R-:W-:-:S03]  /*3a920*/  IMAD.WIDE R2, R67, 0x4, R94 ;  /* 0x0000000443027825 */ /* 0x002fc600078e025e */
[----:B------:R1:W-:Y:S04]  /*3a930*/  STL.64 [R1+0x520], R4 ;  /* 0x0005200401007387 */ /* 0x0003e80000100a00 */
[----:B------:R-:W4:Y:S04]  /*3a940*/  LDL.LU.64 R88, [R1+0x468] ;  /* 0x0004680001587983 */ /* 0x000f280000300a00 */
[----:B------:R1:W-:Y:S02]  /*3a950*/  STL.64 [R1+0x1750], R2 ;  /* 0x0017500201007387 */ /* 0x0003e40000100a00 */
[----:B-1----:R-:W-:-:S02]  /*3a960*/  IMAD.WIDE R4, R67, 0x4, R182 ;  /* 0x0000000443047825 */ /* 0x002fc400078e02b6 */
[----:B------:R-:W4:Y:S04]  /*3a970*/  LDL.LU.64 R94, [R1+0x460] ;  /* 0x00046000015e7983 */ /* 0x000f280000300a00 */
[----:B------:R-:W4:Y:S01]  /*3a980*/  LDL.LU.64 R182, [R1+0x2bb8] ;  /* 0x002bb80001b67983 */ /* 0x000f220000300a00 */
[----:B------:R-:W-:-:S03]  /*3a990*/  IMAD.WIDE R2, R67, 0x4, R166 ;  /* 0x0000000443027825 */ /* 0x000fc600078e02a6 */
[----:B------:R-:W4:Y:S04]  /*3a9a0*/  LDL.LU.64 R166, [R1+0x2bb0] ;  /* 0x002bb00001a67983 */ /* 0x000f280000300a00 */
[----:B------:R1:W-:Y:S01]  /*3a9b0*/  STL.64 [R1+0x1758], R4 ;  /* 0x0017580401007387 */ /* 0x0003e20000100a00 */
[----:B------:R-:W-:-:S04]  /*3a9c0*/  IMAD.WIDE R6, R67, 0x4, R78 ;  /* 0x0000000443067825 */ /* 0x000fc800078e024e */
[C---:B-1----:R-:W-:Y:S02]  /*3a9d0*/  IMAD.WIDE R4, R67.reuse, 0x4, R150 ;  /* 0x0000000443047825 */ /* 0x042fe400078e0296 */
[----:B------:R-:W4:Y:S04]  /*3a9e0*/  LDL.LU.64 R150, [R1+0x2ba8] ;  /* 0x002ba80001967983 */ /* 0x000f280000300a00 */
[----:B------:R1:W-:Y:S02]  /*3a9f0*/  STL.64 [R1+0x1760], R2 ;  /* 0x0017600201007387 */ /* 0x0003e40000100a00 */
[C---:B-1----:R-:W-:Y:S02]  /*3aa00*/  IMAD.WIDE R2, R67.reuse, 0x4, R134 ;  /* 0x0000000443027825 */ /* 0x042fe400078e0286 */
[----:B------:R-:W4:Y:S04]  /*3aa10*/  LDL.LU.64 R134, [R1+0x2ba0] ;  /* 0x002ba00001867983 */ /* 0x000f280000300a00 */
[----:B------:R1:W-:Y:S04]  /*3aa20*/  STL.64 [R1+0x1768], R4 ;  /* 0x0017680401007387 */ /* 0x0003e80000100a00 */
[----:B------:R1:W-:Y:S04]  /*3aa30*/  STL.64 [R1+0x4f8], R2 ;  /* 0x0004f80201007387 */ /* 0x0003e80000100a00 */
[----:B------:R-:W-:Y:S01]  /*3aa40*/  STL.64 [R1+0x4f0], R6 ;  /* 0x0004f00601007387 */ /* 0x000fe20000100a00 */
[----:B-1----:R-:W-:-:S03]  /*3aa50*/  IMAD.WIDE R4, R67, 0x4, R86 ;  /* 0x0000000443047825 */ /* 0x002fc600078e0256 */
[----:B------:R-:W4:Y:S01]  /*3aa60*/  LDL.LU.64 R76, [R1+0x430] ;  /* 0x00043000014c7983 */ /* 0x000f220000300a00 */
[----:B------:R-:W-:-:S03]  /*3aa70*/  IMAD.WIDE R2, R67, 0x4, R82 ;  /* 0x0000000443027825 */ /* 0x000fc600078e0252 */
[----:B------:R1:W-:Y:S04]  /*3aa80*/  STL.64 [R1+0x4e8], R4 ;  /* 0x0004e80401007387 */ /* 0x0003e80000100a00 */
[----:B------:R-:W4:Y:S04]  /*3aa90*/  LDL.LU.64 R80, [R1+0x428] ;  /* 0x0004280001507983 */ /* 0x000f280000300a00 */
[----:B------:R1:W-:Y:S04]  /*3aaa0*/  STL.64 [R1+0x4e0], R2 ;  /* 0x0004e00201007387 */ /* 0x0003e80000100a00 */
[----:B------:R-:W4:Y:S01]  /*3aab0*/  LDL.LU.64 R78, [R1+0x420] ;  /* 0x00042000014e7983 */ /* 0x000f220000300a00 */
[----:B-1----:R-:W-:-:S03]  /*3aac0*/  IMAD.WIDE R4, R67, 0x4, R118 ;  /* 0x0000000443047825 */ /* 0x002fc600078e0276 */
[----:B------:R-:W4:Y:S01]  /*3aad0*/  LDL.LU.64 R118, [R1+0x2b98] ;  /* 0x002b980001767983 */ /* 0x000f220000300a00 */
[----:B------:R-:W-:-:S05]  /*3aae0*/  IMAD.WIDE R2, R67, 0x4, R84 ;  /* 0x0000000443027825 */ /* 0x000fca00078e0254 */
[----:B------:R1:W-:Y:S02]  /*3aaf0*/  STL.64 [R1+0x4d8], R2 ;  /* 0x0004d80201007387 */ /* 0x0003e40000100a00 */
[C---:B-1----:R-:W-:Y:S02]  /*3ab00*/  IMAD.WIDE R2, R67.reuse, 0x4, R102 ;  /* 0x0000000443027825 */ /* 0x042fe400078e0266 */
[----:B------:R-:W4:Y:S04]  /*3ab10*/  LDL.LU.64 R102, [R1+0x2b90] ;  /* 0x002b900001667983 */ /* 0x000f280000300a00 */
[----:B------:R1:W-:Y:S02]  /*3ab20*/  STL.64 [R1+0x4d0], R4 ;  /* 0x0004d00401007387 */ /* 0x0003e40000100a00 */
[----:B-1----:R-:W-:-:S02]  /*3ab30*/  IMAD.WIDE R4, R67, 0x4, R192 ;  /* 0x0000000443047825 */ /* 0x002fc400078e02c0 */
[----:B------:R-:W4:Y:S04]  /*3ab40*/  LDL.LU.64 R192, [R1+0x2b88] ;  /* 0x002b880001c07983 */ /* 0x000f280000300a00 */
[----:B------:R1:W-:Y:S02]  /*3ab50*/  STL.64 [R1+0x17a0], R2 ;  /* 0x0017a00201007387 */ /* 0x0003e40000100a00 */
[C---:B-1----:R-:W-:Y:S02]  /*3ab60*/  IMAD.WIDE R2, R67.reuse, 0x4, R114 ;  /* 0x0000000443027825 */ /* 0x042fe400078e0272 */
[----:B------:R-:W4:Y:S04]  /*3ab70*/  LDL.LU.64 R114, [R1+0x2b80] ;  /* 0x002b800001727983 */ /* 0x000f280000300a00 */
[----:B------:R-:W-:Y:S04]  /*3ab80*/  STL.64 [R1+0x17a8], R4 ;  /* 0x0017a80401007387 */ /* 0x000fe80000100a00 */
[----:B------:R-:W4:Y:S04]  /*3ab90*/  LDL.LU.64 R86, [R1+0x3f0] ;  /* 0x0003f00001567983 */ /* 0x000f280000300a00 */
[----:B------:R-:W4:Y:S04]  /*3aba0*/  LDL.LU.64 R82, [R1+0x3e8] ;  /* 0x0003e80001527983 */ /* 0x000f280000300a00 */
[----:B------:R2:W-:Y:S04]  /*3abb0*/  STL.64 [R1+0x4b8], R2 ;  /* 0x0004b80201007387 */ /* 0x0005e80000100a00 */
[----:B------:R-:W4:Y:S01]  /*3abc0*/  LDL.LU.64 R84, [R1+0x3e0] ;  /* 0x0003e00001547983 */ /* 0x000f220000300a00 */
[----:B--2---:R-:W-:-:S04]  /*3abd0*/  IMAD.WIDE R2, R67, 0x4, R64 ;  /* 0x0000000443027825 */ /* 0x004fc800078e0240 */
[C---:B---3--:R-:W-:Y:S01]  /*3abe0*/  IMAD.WIDE R4, R67.reuse, 0x4, R74 ;  /* 0x0000000443047825 */ /* 0x048fe200078e024a */
[----:B------:R1:W-:Y:S03]  /*3abf0*/  STL.64 [R1+0x4b0], R2 ;  /* 0x0004b00201007387 */ /* 0x0003e60000100a00 */
[C---:B------:R-:W-:Y:S01]  /*3ac00*/  IMAD.WIDE R6, R67.reuse, 0x4, R90 ;  /* 0x0000000443067825 */ /* 0x040fe200078e025a */
[----:B------:R2:W-:Y:S03]  /*3ac10*/  STL.64 [R1+0x4a8], R4 ;  /* 0x0004a80401007387 */ /* 0x0005e60000100a00 */
[C---:B-1----:R-:W-:Y:S01]  /*3ac20*/  IMAD.WIDE R2, R67.reuse, 0x4, R92 ;  /* 0x0000000443027825 */ /* 0x042fe200078e025c */
[----:B------:R-:W-:Y:S03]  /*3ac30*/  STL.64 [R1+0x4a0], R6 ;  /* 0x0004a00601007387 */ /* 0x000fe60000100a00 */
[----:B--2---:R-:W-:-:S02]  /*3ac40*/  IMAD.WIDE R4, R67, 0x4, R210 ;  /* 0x0000000443047825 */ /* 0x004fc400078e02d2 */
[----:B------:R-:W2:Y:S04]  /*3ac50*/  LDL.LU.64 R210, [R1+0x2b78] ;  /* 0x002b780001d27983 */ /* 0x000ea80000300a00 */
[----:B------:R1:W-:Y:S02]  /*3ac60*/  STL.64 [R1+0x498], R2 ;  /* 0x0004980201007387 */ /* 0x0003e40000100a00 */
[C---:B-1----:R-:W-:Y:S02]  /*3ac70*/  IMAD.WIDE R2, R67.reuse, 0x4, R240 ;  /* 0x0000000443027825 */ /* 0x042fe400078e02f0 */
[----:B------:R-:W3:Y:S04]  /*3ac80*/  LDL.LU.64 R240, [R1+0x2b70] ;  /* 0x002b700001f07983 */ /* 0x000ee80000300a00 */
[----:B------:R1:W-:Y:S04]  /*3ac90*/  STL.64 [R1+0x490], R4 ;  /* 0x0004900401007387 */ /* 0x0003e80000100a00 */
[----:B------:R-:W2:Y:S04]  /*3aca0*/  LDL.LU.64 R90, [R1+0x3b0] ;  /* 0x0003b000015a7983 */ /* 0x000ea80000300a00 */
[----:B------:R-:W2:Y:S04]  /*3acb0*/  LDL.LU.64 R92, [R1+0x3a8] ;  /* 0x0003a800015c7983 */ /* 0x000ea80000300a00 */
[----:B------:R4:W-:Y:S01]  /*3acc0*/  STL.64 [R1+0x488], R2 ;  /* 0x0004880201007387 */ /* 0x0009e20000100a00 */
[----:B-1----:R-:W-:-:S04]  /*3acd0*/  IMAD.WIDE R4, R67, 0x4, R164 ;  /* 0x0000000443047825 */ /* 0x002fc800078e02a4 */
[C---:B----4-:R-:W-:Y:S02]  /*3ace0*/  IMAD.WIDE R2, R67.reuse, 0x4, R96 ;  /* 0x0000000443027825 */ /* 0x050fe400078e0260 */
[----:B------:R-:W4:Y:S04]  /*3acf0*/  LDL.LU.64 R96, [R1+0x2b68] ;  /* 0x002b680001607983 */ /* 0x000f280000300a00 */
[----:B------:R-:W2:Y:S01]  /*3ad00*/  LDL.LU.64 R164, [R1+0x2b60] ;  /* 0x002b600001a47983 */ /* 0x000ea20000300a00 */
[----:B------:R-:W-:-:S03]  /*3ad10*/  IMAD.WIDE R6, R67, 0x4, R88 ;  /* 0x0000000443067825 */ /* 0x000fc600078e0258 */
[----:B------:R1:W-:Y:S04]  /*3ad20*/  STL.64 [R1+0x480], R2 ;  /* 0x0004800201007387 */ /* 0x0003e80000100a00 */
[----:B------:R1:W-:Y:S02]  /*3ad30*/  STL.64 [R1+0x478], R4 ;  /* 0x0004780401007387 */ /* 0x0003e40000100a00 */
[----:B-1----:R-:W-:-:S04]  /*3ad40*/  IMAD.WIDE R2, R67, 0x4, R72 ;  /* 0x0000000443027825 */ /* 0x002fc800078e0248 */
[C---:B------:R-:W-:Y:S01]  /*3ad50*/  IMAD.WIDE R4, R67.reuse, 0x4, R94 ;  /* 0x0000000443047825 */ /* 0x040fe200078e025e */
[----:B------:R-:W-:Y:S04]  /*3ad60*/  STL.64 [R1+0x470], R2 ;  /* 0x0004700201007387 */ /* 0x000fe80000100a00 */
[----:B------:R1:W-:Y:S02]  /*3ad70*/  STL.64 [R1+0x468], R6 ;  /* 0x0004680601007387 */ /* 0x0003e40000100a00 */
[----:B-1----:R-:W-:-:S04]  /*3ad80*/  IMAD.WIDE R6, R67, 0x4, R80 ;  /* 0x0000000443067825 */ /* 0x002fc800078e0250 */
[C---:B---3--:R-:W-:Y:S02]  /*3ad90*/  IMAD.WIDE R2, R67.reuse, 0x4, R240 ;  /* 0x0000000443027825 */ /* 0x048fe400078e02f0 */
[----:B------:R-:W3:Y:S04]  /*3ada0*/  LDL.LU.64 R240, [R1+0x2b58] ;  /* 0x002b580001f07983 */ /* 0x000ee80000300a00 */
[----:B------:R1:W-:Y:S02]  /*3adb0*/  STL.64 [R1+0x460], R4 ;  /* 0x0004600401007387 */ /* 0x0003e40000100a00 */
[C---:B-1----:R-:W-:Y:S02]  /*3adc0*/  IMAD.WIDE R4, R67.reuse, 0x4, R226 ;  /* 0x0000000443047825 */ /* 0x042fe400078e02e2 */
[----:B------:R-:W3:Y:S04]  /*3add0*/  LDL.LU.64 R226, [R1+0x2b50] ;  /* 0x002b500001e27983 */ /* 0x000ee80000300a00 */
[----:B------:R1:W-:Y:S02]  /*3ade0*/  STL.64 [R1+0x458], R2 ;  /* 0x0004580201007387 */ /* 0x0003e40000100a00 */
[----:B-1----:R-:W-:-:S02]  /*3adf0*/  IMAD.WIDE R2, R67, 0x4, R212 ;  /* 0x0000000443027825 */ /* 0x002fc400078e02d4 */
[----:B------:R-:W3:Y:S04]  /*3ae00*/  LDL.LU.64 R212, [R1+0x2b48] ;  /* 0x002b480001d47983 */ /* 0x000ee80000300a00 */
[----:B------:R1:W-:Y:S02]  /*3ae10*/  STL.64 [R1+0x450], R4 ;  /* 0x0004500401007387 */ /* 0x0003e40000100a00 */
[C---:B-1----:R-:W-:Y:S02]  /*3ae20*/  IMAD.WIDE R4, R67.reuse, 0x4, R196 ;  /* 0x0000000443047825 */ /* 0x042fe400078e02c4 */
[----:B------:R-:W3:Y:S04]  /*3ae30*/  LDL.LU.64 R196, [R1+0x2b40] ;  /* 0x002b400001c47983 */ /* 0x000ee80000300a00 */
[----:B------:R1:W-:Y:S02]  /*3ae40*/  STL.64 [R1+0x1820], R2 ;  /* 0x0018200201007387 */ /* 0x0003e40000100a00 */
[----:B-1----:R-:W-:-:S02]  /*3ae50*/  IMAD.WIDE R2, R67, 0x4, R180 ;  /* 0x0000000443027825 */ /* 0x002fc400078e02b4 */
[----:B------:R-:W3:Y:S04]  /*3ae60*/  LDL.LU.64 R180, [R1+0x2b38] ;  /* 0x002b380001b47983 */ /* 0x000ee80000300a00 */
[----:B------:R1:W-:Y:S04]  /*3ae70*/  STL.64 [R1+0x1828], R4 ;  /* 0x0018280401007387 */ /* 0x0003e80000100a00 */
[----:B------:R-:W3:Y:S04]  /*3ae80*/  LDL.LU.64 R88, [R1+0x370] ;  /* 0x0003700001587983 */ /* 0x000ee80000300a00 */
[----:B------:R-:W3:Y:S04]  /*3ae90*/  LDL.LU.64 R94, [R1+0x368] ;  /* 0x00036800015e7983 */ /* 0x000ee80000300a00 */
[----:B------:R2:W-:Y:S01]  /*3aea0*/  STL.64 [R1+0x438], R2 ;  /* 0x0004380201007387 */ /* 0x0005e20000100a00 */
[----:B-1----:R-:W-:-:S04]  /*3aeb0*/  IMAD.WIDE R4, R67, 0x4, R78 ;  /* 0x0000000443047825 */ /* 0x002fc800078e024e */
[----:B--2---:R-:W-:-:S05]  /*3aec0*/  IMAD.WIDE R2, R67, 0x4, R76 ;  /* 0x0000000443027825 */ /* 0x004fca00078e024c */
[----:B------:R1:W-:Y:S04]  /*3aed0*/  STL.64 [R1+0x430], R2 ;  /* 0x0004300201007387 */ /* 0x0003e80000100a00 */
[----:B------:R-:W-:Y:S01]  /*3aee0*/  STL.64 [R1+0x1840], R6 ;  /* 0x0018400601007387 */ /* 0x000fe20000100a00 */
[----:B-1----:R-:W-:-:S03]  /*3aef0*/  IMAD.WIDE R2, R67, 0x4, R164 ;  /* 0x0000000443027825 */ /* 0x002fc600078e02a4 */
[----:B------:R-:W2:Y:S04]  /*3af00*/  LDL.LU.64 R164, [R1+0x2b30] ;  /* 0x002b300001a47983 */ /* 0x000ea80000300a00 */
[----:B------:R1:W-:Y:S02]  /*3af10*/  STL.64 [R1+0x1848], R4 ;  /* 0x0018480401007387 */ /* 0x0003e40000100a00 */
[C---:B-1----:R-:W-:Y:S02]  /*3af20*/  IMAD.WIDE R4, R67.reuse, 0x4, R148 ;  /* 0x0000000443047825 */ /* 0x042fe400078e0294 */
[----:B------:R-:W2:Y:S04]  /*3af30*/  LDL.LU.64 R148, [R1+0x2b28] ;  /* 0x002b280001947983 */ /* 0x000ea80000300a00 */
[----:B------:R1:W-:Y:S01]  /*3af40*/  STL.64 [R1+0x1850], R2 ;  /* 0x0018500201007387 */ /* 0x0003e20000100a00 */
[----:B------:R-:W-:-:S04]  /*3af50*/  IMAD.WIDE R6, R67, 0x4, R82 ;  /* 0x0000000443067825 */ /* 0x000fc800078e0252 */
[C---:B-1----:R-:W-:Y:S02]  /*3af60*/  IMAD.WIDE R2, R67.reuse, 0x4, R132 ;  /* 0x0000000443027825 */ /* 0x042fe400078e0284 */
[----:B------:R-:W2:Y:S04]  /*3af70*/  LDL.LU.64 R132, [R1+0x2b20] ;  /* 0x002b200001847983 */ /* 0x000ea80000300a00 */
[----:B------:R1:W-:Y:S02]  /*3af80*/  STL.64 [R1+0x1858], R4 ;  /* 0x0018580401007387 */ /* 0x0003e40000100a00 */
[C---:B-1----:R-:W-:Y:S02]  /*3af90*/  IMAD.WIDE R4, R67.reuse, 0x4, R116 ;  /* 0x0000000443047825 */ /* 0x042fe400078e0274 */
[----:B------:R-:W2:Y:S04]  /*3afa0*/  LDL.LU.64 R116, [R1+0x2b18] ;  /* 0x002b180001747983 */ /* 0x000ea80000300a00 */
[----:B------:R1:W-:Y:S02]  /*3afb0*/  STL.64 [R1+0x1860], R2 ;  /* 0x0018600201007387 */ /* 0x0003e40000100a00 */
[----:B-1----:R-:W-:-:S02]  /*3afc0*/  IMAD.WIDE R2, R67, 0x4, R100 ;  /* 0x0000000443027825 */ /* 0x002fc400078e0264 */
[----:B------:R-:W2:Y:S04]  /*3afd0*/  LDL.LU.64 R100, [R1+0x2b10] ;  /* 0x002b100001647983 */ /* 0x000ea80000300a00 */
[----:B------:R1:W-:Y:S04]  /*3afe0*/  STL.64 [R1+0x1868], R4 ;  /* 0x0018680401007387 */ /* 0x0003e80000100a00 */
[----:B------:R4:W-:Y:S01]  /*3aff0*/  STL.64 [R1+0x1870], R2 ;  /* 0x0018700201007387 */ /* 0x0009e20000100a00 */
[----:B-1----:R-:W-:-:S04]  /*3b000*/  IMAD.WIDE R4, R67, 0x4, R86 ;  /* 0x0000000443047825 */ /* 0x002fc800078e0256 */
[C---:B----4-:R-:W-:Y:S01]  /*3b010*/  IMAD.WIDE R2, R67.reuse, 0x4, R84 ;  /* 0x0000000443027825 */ /* 0x050fe200078e0254 */
[----:B------:R1:W-:Y:S04]  /*3b020*/  STL.64 [R1+0x1878], R4 ;  /* 0x0018780401007387 */ /* 0x0003e80000100a00 */
[----:B------:R-:W-:Y:S01]  /*3b030*/  STL.64 [R1+0x3e8], R6 ;  /* 0x0003e80601007387 */ /* 0x000fe20000100a00 */
[----:B-1----:R-:W-:-:S03]  /*3b040*/  IMAD.WIDE R4, R67, 0x4, R96 ;  /* 0x0000000443047825 */ /* 0x002fc600078e0260 */
[----:B------:R-:W4:Y:S04]  /*3b050*/  LDL.LU.64 R96, [R1+0x2b08] ;  /* 0x002b080001607983 */ /* 0x000f280000300a00 */
[----:B------:R1:W-:Y:S02]  /*3b060*/  STL.64 [R1+0x3e0], R2 ;  /* 0x0003e00201007387 */ /* 0x0003e40000100a00 */
[C---:B-1----:R-:W-:Y:S02]  /*3b070*/  IMAD.WIDE R2, R67.reuse, 0x4, R224 ;  /* 0x0000000443027825 */ /* 0x042fe400078e02e0 */
[----:B------:R-:W2:Y:S04]  /*3b080*/  LDL.LU.64 R224, [R1+0x2b00] ;  /* 0x002b000001e07983 */ /* 0x000ea80000300a00 */
[----:B------:R1:W-:Y:S04]  /*3b090*/  STL.64 [R1+0x3d8], R4 ;  /* 0x0003d80401007387 */ /* 0x0003e80000100a00 */
[----:B------:R-:W4:Y:S04]  /*3b0a0*/  LDL.LU.64 R80, [R1+0x330] ;  /* 0x0003300001507983 */ /* 0x000f280000300a00 */
[----:B------:R1:W-:Y:S02]  /*3b0b0*/  STL.64 [R1+0x3d0], R2 ;  /* 0x0003d00201007387 */ /* 0x0003e40000100a00 */
[----:B-1----:R-:W-:-:S02]  /*3b0c0*/  IMAD.WIDE R4, R67, 0x4, R208 ;  /* 0x0000000443047825 */ /* 0x002fc400078e02d0 */
[----:B------:R-:W4:Y:S02]  /*3b0d0*/  LDL.LU.64 R208, [R1+0x2af8] ;  /* 0x002af80001d07983 */ /* 0x000f240000300a00 */
[C---:B------:R-:W-:Y:S02]  /*3b0e0*/  IMAD.WIDE R2, R67.reuse, 0x4, R130 ;  /* 0x0000000443027825 */ /* 0x040fe400078e0282 */
[----:B------:R-:W4:Y:S02]  /*3b0f0*/  LDL.LU.64 R130, [R1+0x2af0] ;  /* 0x002af00001827983 */ /* 0x000f240000300a00 */
[C---:B------:R-:W-:Y:S02]  /*3b100*/  IMAD.WIDE R6, R67.reuse, 0x4, R90 ;  /* 0x0000000443067825 */ /* 0x040fe400078e025a */
[----:B------:R1:W-:Y:S02]  /*3b110*/  STL.64 [R1+0x18a0], R4 ;  /* 0x0018a00401007387 */ /* 0x0003e40000100a00 */
[----:B-1----:R-:W-:-:S02]  /*3b120*/  IMAD.WIDE R4, R67, 0x4, R238 ;  /* 0x0000000443047825 */ /* 0x002fc400078e02ee */
[----:B------:R-:W4:Y:S04]  /*3b130*/  LDL.LU.64 R238, [R1+0x2ae8] ;  /* 0x002ae80001ee7983 */ /* 0x000f280000300a00 */
[----:B------:R1:W-:Y:S04]  /*3b140*/  STL.64 [R1+0x18a8], R2 ;  /* 0x0018a80201007387 */ /* 0x0003e80000100a00 */
[----:B------:R-:W-:Y:S04]  /*3b150*/  STL.64 [R1+0x3b8], R4 ;  /* 0x0003b80401007387 */ /* 0x000fe80000100a00 */
[----:B------:R3:W-:Y:S01]  /*3b160*/  STL.64 [R1+0x3b0], R6 ;  /* 0x0003b00601007387 */ /* 0x0007e20000100a00 */
[----:B-1----:R-:W-:-:S04]  /*3b170*/  IMAD.WIDE R2, R67, 0x4, R92 ;  /* 0x0000000443027825 */ /* 0x002fc800078e025c */
[----:B---3--:R-:W-:-:S04]  /*3b180*/  IMAD.WIDE R6, R67, 0x4, R88 ;  /* 0x0000000443067825 */ /* 0x008fc800078e0258 */
[C---:B--2---:R-:W-:Y:S02]  /*3b190*/  IMAD.WIDE R4, R67.reuse, 0x4, R224 ;  /* 0x0000000443047825 */ /* 0x044fe400078e02e0 */
[----:B------:R-:W2:Y:S04]  /*3b1a0*/  LDL.LU.64 R224, [R1+0x2ae0] ;  /* 0x002ae00001e07983 */ /* 0x000ea80000300a00 */
[----:B------:R1:W-:Y:S02]  /*3b1b0*/  STL.64 [R1+0x3a8], R2 ;  /* 0x0003a80201007387 */ /* 0x0003e40000100a00 */
[C---:B-1----:R-:W-:Y:S02]  /*3b1c0*/  IMAD.WIDE R2, R67.reuse, 0x4, R210 ;  /* 0x0000000443027825 */ /* 0x042fe400078e02d2 */
[----:B------:R-:W3:Y:S04]  /*3b1d0*/  LDL.LU.64 R210, [R1+0x2ad8] ;  /* 0x002ad80001d27983 */ /* 0x000ee80000300a00 */
[----:B------:R1:W-:Y:S02]  /*3b1e0*/  STL.64 [R1+0x3a0], R4 ;  /* 0x0003a00401007387 */ /* 0x0003e40000100a00 */
[----:B-1----:R-:W-:-:S02]  /*3b1f0*/  IMAD.WIDE R4, R67, 0x4, R194 ;  /* 0x0000000443047825 */ /* 0x002fc400078e02c2 */
[----:B------:R-:W2:Y:S04]  /*3b200*/  LDL.LU.64 R194, [R1+0x2ad0] ;  /* 0x002ad00001c27983 */ /* 0x000ea80000300a00 */
[----:B------:R1:W-:Y:S04]  /*3b210*/  STL.64 [R1+0x398], R2 ;  /* 0x0003980201007387 */ /* 0x0003e80000100a00 */
[----:B------:R-:W2:Y:S04]  /*3b220*/  LDL.LU.64 R78, [R1+0x2f0] ;  /* 0x0002f000014e7983 */ /* 0x000ea80000300a00 */
[----:B------:R4:W-:Y:S01]  /*3b230*/  STL.64 [R1+0x390], R4 ;  /* 0x0003900401007387 */ /* 0x0009e20000100a00 */
[----:B-1----:R-:W-:-:S03]  /*3b240*/  IMAD.WIDE R2, R67, 0x4, R178 ;  /* 0x0000000443027825 */ /* 0x002fc600078e02b2 */
[----:B------:R-:W2:Y:S01]  /*3b250*/  LDL.LU.64 R178, [R1+0x2ac8] ;  /* 0x002ac80001b27983 */ /* 0x000ea20000300a00 */
[----:B----4-:R-:W-:-:S03]  /*3b260*/  IMAD.WIDE R4, R67, 0x4, R162 ;  /* 0x0000000443047825 */ /* 0x010fc600078e02a2 */
[----:B------:R-:W4:Y:S04]  /*3b270*/  LDL.LU.64 R162, [R1+0x2ac0] ;  /* 0x002ac00001a27983 */ /* 0x000f280000300a00 */
[----:B------:R1:W-:Y:S04]  /*3b280*/  STL.64 [R1+0x388], R2 ;  /* 0x0003880201007387 */ /* 0x0003e80000100a00 */
[----:B------:R-:W2:Y:S04]  /*3b290*/  LDL.LU.64 R86, [R1+0x2b0] ;  /* 0x0002b00001567983 */ /* 0x000ea80000300a00 */
[----:B------:R1:W-:Y:S02]  /*3b2a0*/  STL.64 [R1+0x380], R4 ;  /* 0x0003800401007387 */ /* 0x0003e40000100a00 */
[----:B-1----:R-:W-:-:S02]  /*3b2b0*/  IMAD.WIDE R2, R67, 0x4, R146 ;  /* 0x0000000443027825 */ /* 0x002fc400078e0292 */
[----:B------:R-:W2:Y:S04]  /*3b2c0*/  LDL.LU.64 R146, [R1+0x2ab8] ;  /* 0x002ab80001927983 */ /* 0x000ea80000300a00 */
[----:B------:R-:W2:Y:S04]  /*3b2d0*/  LDL.LU.64 R82, [R1+0x270] ;  /* 0x0002700001527983 */ /* 0x000ea80000300a00 */
[----:B------:R-:W2:Y:S04]  /*3b2e0*/  LDL.LU.64 R92, [R1+0x230] ;  /* 0x00023000015c7983 */ /* 0x000ea80000300a00 */
[----:B------:R1:W-:Y:S01]  /*3b2f0*/  STL.64 [R1+0x378], R2 ;  /* 0x0003780201007387 */ /* 0x0003e20000100a00 */
[----:B------:R-:W-:-:S03]  /*3b300*/  IMAD.WIDE R4, R67, 0x4, R130 ;  /* 0x0000000443047825 */ /* 0x000fc600078e0282 */
[----:B------:R-:W-:Y:S04]  /*3b310*/  STL.64 [R1+0x370], R6 ;  /* 0x0003700601007387 */ /* 0x000fe80000100a00 */
[----:B------:R-:W2:Y:S01]  /*3b320*/  LDL.LU.64 R130, [R1+0x2ab0] ;  /* 0x002ab00001827983 */ /* 0x000ea20000300a00 */
[----:B-1----:R-:W-:-:S05]  /*3b330*/  IMAD.WIDE R2, R67, 0x4, R94 ;  /* 0x0000000443027825 */ /* 0x002fca00078e025e */
[----:B------:R1:W-:Y:S04]  /*3b340*/  STL.64 [R1+0x368], R2 ;  /* 0x0003680201007387 */ /* 0x0003e80000100a00 */
[----:B------:R-:W2:Y:S04]  /*3b350*/  LDL.LU.64 R84, [R1+0x1f0] ;  /* 0x0001f00001547983 */ /* 0x000ea80000300a00 */
[----:B------:R1:W-:Y:S02]  /*3b360*/  STL.64 [R1+0x360], R4 ;  /* 0x0003600401007387 */ /* 0x0003e40000100a00 */
[----:B-1----:R-:W-:-:S02]  /*3b370*/  IMAD.WIDE R2, R67, 0x4, R114 ;  /* 0x0000000443027825 */ /* 0x002fc400078e0272 */
[----:B------:R-:W2:Y:S02]  /*3b380*/  LDL.LU.64 R114, [R1+0x2aa8] ;  /* 0x002aa80001727983 */ /* 0x000ea40000300a00 */
[C---:B------:R-:W-:Y:S02]  /*3b390*/  IMAD.WIDE R4, R67.reuse, 0x4, R98 ;  /* 0x0000000443047825 */ /* 0x040fe400078e0262 */
[----:B------:R-:W2:Y:S04]  /*3b3a0*/  LDL.LU.64 R98, [R1+0x2aa0] ;  /* 0x002aa00001627983 */ /* 0x000ea80000300a00 */
[----:B------:R1:W-:Y:S02]  /*3b3b0*/  STL.64 [R1+0x358], R2 ;  /* 0x0003580201007387 */ /* 0x0003e40000100a00 */
[----:B-1----:R-:W-:-:S02]  /*3b3c0*/  IMAD.WIDE R2, R67, 0x4, R112 ;  /* 0x0000000443027825 */ /* 0x002fc400078e0270 */
[----:B------:R-:W2:Y:S04]  /*3b3d0*/  LDL.LU.64 R112, [R1+0x2a98] ;  /* 0x002a980001707983 */ /* 0x000ea80000300a00 */
[----:B------:R1:W-:Y:S04]  /*3b3e0*/  STL.64 [R1+0x350], R4 ;  /* 0x0003500401007387 */ /* 0x0003e80000100a00 */
[----:B------:R-:W2:Y:S04]  /*3b3f0*/  LDL.LU.64 R90, [R1+0x1b0] ;  /* 0x0001b000015a7983 */ /* 0x000ea80000300a00 */
[----:B------:R1:W-:Y:S02]  /*3b400*/  STL.64 [R1+0x348], R2 ;  /* 0x0003480201007387 */ /* 0x0003e40000100a00 */
[----:B-1----:R-:W-:-:S02]  /*3b410*/  IMAD.WIDE R4, R67, 0x4, R222 ;  /* 0x0000000443047825 */ /* 0x002fc400078e02de */
[----:B------:R-:W2:Y:S04]  /*3b420*/  LDL.LU.64 R222, [R1+0x2a90] ;  /* 0x002a900001de7983 */ /* 0x000ea80000300a00 */
[----:B------:R-:W3:Y:S04]  /*3b430*/  LDL.LU.64 R2, [R1+0x170] ;  /* 0x0001700001027983 */ /* 0x000ee80000300a00 */
[----:B------:R-:W3:Y:S04]  /*3b440*/  LDL.LU.64 R88, [R1+0x130] ;  /* 0x0001300001587983 */ /* 0x000ee80000300a00 */
[----:B------:R1:W-:Y:S02]  /*3b450*/  STL.64 [R1+0x340], R4 ;  /* 0x0003400401007387 */ /* 0x0003e40000100a00 */
[----:B-1----:R-:W-:-:S02]  /*3b460*/  IMAD.WIDE R4, R67, 0x4, R236 ;  /* 0x0000000443047825 */ /* 0x002fc400078e02ec */
[----:B------:R-:W3:Y:S04]  /*3b470*/  LDL.LU.64 R236, [R1+0x2a88] ;  /* 0x002a880001ec7983 */ /* 0x000ee80000300a00 */
[----:B------:R-:W3:Y:S04]  /*3b480*/  LDL.LU.64 R64, [R1+0xf0] ;  /* 0x0000f00001407983 */ /* 0x000ee80000300a00 */
[----:B------:R-:W3:Y:S04]  /*3b490*/  LDL.LU.64 R76, [R1+0xb0] ;  /* 0x0000b000014c7983 */ /* 0x000ee80000300a00 */
[----:B------:R1:W-:Y:S04]  /*3b4a0*/  STL.64 [R1+0x338], R4 ;  /* 0x0003380401007387 */ /* 0x0003e80000100a00 */
[----:B------:R-:W3:Y:S01]  /*3b4b0*/  LDL.LU.64 R94, [R1+0x70] ;  /* 0x00007000015e7983 */ /* 0x000ee20000300a00 */
[----:B-1----:R-:W-:-:S03]  /*3b4c0*/  IMAD.WIDE R4, R67, 0x4, R80 ;  /* 0x0000000443047825 */ /* 0x002fc600078e0250 */
[----:B------:R-:W3:Y:S04]  /*3b4d0*/  LDL.LU.64 R80, [R1+0x30] ;  /* 0x0000300001507983 */ /* 0x000ee80000300a00 */
[----:B------:R1:W-:Y:S02]  /*3b4e0*/  STL.64 [R1+0x330], R4 ;  /* 0x0003300401007387 */ /* 0x0003e40000100a00 */
[----:B-1----:R-:W-:-:S04]  /*3b4f0*/  IMAD.WIDE R4, R67, 0x4, R208 ;  /* 0x0000000443047825 */ /* 0x002fc800078e02d0 */
[----:B------:R-:W-:-:S04]  /*3b500*/  IMAD.WIDE R8, R67, 0x4, R128 ;  /* 0x0000000443087825 */ /* 0x000fc800078e0280 */
[C---:B--2---:R-:W-:Y:S02]  /*3b510*/  IMAD.WIDE R6, R67.reuse, 0x4, R222 ;  /* 0x0000000443067825 */ /* 0x044fe400078e02de */
[----:B------:R-:W2:Y:S04]  /*3b520*/  LDL.LU.64 R222, [R1+0x2a80] ;  /* 0x002a800001de7983 */ /* 0x000ea80000300a00 */
[----:B------:R-:W2:Y:S04]  /*3b530*/  LDL.LU.64 R208, [R1+0x2a78] ;  /* 0x002a780001d07983 */ /* 0x000ea80000300a00 */
[----:B------:R1:W-:Y:S02]  /*3b540*/  STL.64 [R1+0x328], R6 ;  /* 0x0003280601007387 */ /* 0x0003e40000100a00 */
[----:B-1----:R-:W-:-:S02]  /*3b550*/  IMAD.WIDE R6, R67, 0x4, R192 ;  /* 0x0000000443067825 */ /* 0x002fc400078e02c0 */
[----:B------:R-:W2:Y:S04]  /*3b560*/  LDL.LU.64 R192, [R1+0x2a70] ;  /* 0x002a700001c07983 */ /* 0x000ea80000300a00 */
[----:B------:R1:W-:Y:S02]  /*3b570*/  STL.64 [R1+0x320], R4 ;  /* 0x0003200401007387 */ /* 0x0003e40000100a00 */
[C---:B-1----:R-:W-:Y:S02]  /*3b580*/  IMAD.WIDE R4, R67.reuse, 0x4, R176 ;  /* 0x0000000443047825 */ /* 0x042fe400078e02b0 */
[----:B------:R-:W2:Y:S04]  /*3b590*/  LDL.LU.64 R176, [R1+0x2a68] ;  /* 0x002a680001b07983 */ /* 0x000ea80000300a00 */
[----:B------:R1:W-:Y:S02]  /*3b5a0*/  STL.64 [R1+0x318], R6 ;  /* 0x0003180601007387 */ /* 0x0003e40000100a00 */
[----:B-1----:R-:W-:-:S02]  /*3b5b0*/  IMAD.WIDE R6, R67, 0x4, R160 ;  /* 0x0000000443067825 */ /* 0x002fc400078e02a0 */
[----:B------:R-:W2:Y:S04]  /*3b5c0*/  LDL.LU.64 R160, [R1+0x2a60] ;  /* 0x002a600001a07983 */ /* 0x000ea80000300a00 */
[----:B------:R1:W-:Y:S02]  /*3b5d0*/  STL.64 [R1+0x310], R4 ;  /* 0x0003100401007387 */ /* 0x0003e40000100a00 */
[C---:B-1----:R-:W-:Y:S02]  /*3b5e0*/  IMAD.WIDE R4, R67.reuse, 0x4, R144 ;  /* 0x0000000443047825 */ /* 0x042fe400078e0290 */
[----:B------:R-:W2:Y:S04]  /*3b5f0*/  LDL.LU.64 R144, [R1+0x2a58] ;  /* 0x002a580001907983 */ /* 0x000ea80000300a00 */
[----:B------:R1:W-:Y:S04]  /*3b600*/  STL.64 [R1+0x308], R6 ;  /* 0x0003080601007387 */ /* 0x0003e80000100a00 */
[----:B------:R-:W2:Y:S04]  /*3b610*/  LDL.LU.64 R128, [R1+0x2a50] ;  /* 0x002a500001807983 */ /* 0x000ea80000300a00 */
[----:B------:R3:W-:Y:S01]  /*3b620*/  STL.64 [R1+0x300], R4 ;  /* 0x0003000401007387 */ /* 0x0007e20000100a00 */
[----:B-1----:R-:W-:-:S03]  /*3b630*/  IMAD.WIDE R6, R67, 0x4, R78 ;  /* 0x0000000443067825 */ /* 0x002fc600078e024e */
[----:B------:R-:W-:Y:S01]  /*3b640*/  STL.64 [R1+0x1970], R8 ;  /* 0x0019700801007387 */ /* 0x000fe20000100a00 */
[----:B---3--:R-:W-:-:S03]  /*3b650*/  IMAD.WIDE R4, R67, 0x4, R112 ;  /* 0x0000000443047825 */ /* 0x008fc600078e0270 */
[----:B------:R-:W3:Y:S04]  /*3b660*/  LDL.LU.64 R112, [R1+0x2a48] ;  /* 0x002a480001707983 */ /* 0x000ee80000300a00 */
[----:B------:R1:W-:Y:S02]  /*3b670*/  STL.64 [R1+0x1978], R6 ;  /* 0x0019780601007387 */ /* 0x0003e40000100a00 */
[C---:B-1----:R-:W-:Y:S02]  /*3b680*/  IMAD.WIDE R6, R67.reuse, 0x4, R96 ;  /* 0x0000000443067825 */ /* 0x042fe400078e0260 */
[----:B------:R-:W4:Y:S04]  /*3b690*/  LDL.LU.64 R96, [R1+0x2a40] ;  /* 0x002a400001607983 */ /* 0x000f280000300a00 */
[----:B------:R1:W-:Y:S04]  /*3b6a0*/  STL.64 [R1+0x2e8], R4 ;  /* 0x0002e80401007387 */ /* 0x0003e80000100a00 */
[----:B------:R-:W4:Y:S04]  /*3b6b0*/  LDL.LU.64 R78, [R1+0x2a8] ;  /* 0x0002a800014e7983 */ /* 0x000f280000300a00 */
[----:B------:R1:W-:Y:S02]  /*3b6c0*/  STL.64 [R1+0x2e0], R6 ;  /* 0x0002e00601007387 */ /* 0x0003e40000100a00 */
[----:B-1----:R-:W-:-:S05]  /*3b6d0*/  IMAD.WIDE R4, R67, 0x4, R86 ;  /* 0x0000000443047825 */ /* 0x002fca00078e0256 */
[----:B------:R1:W-:Y:S01]  /*3b6e0*/  STL.64 [R1+0x2b0], R4 ;  /* 0x0002b00401007387 */ /* 0x0003e20000100a00 */
[----:B------:R-:W-:-:S03]  /*3b6f0*/  IMAD.WIDE R6, R67, 0x4, R82 ;  /* 0x0000000443067825 */ /* 0x000fc600078e0252 */
[----:B------:R-:W4:Y:S04]  /*3b700*/  LDL.LU.64 R74, [R1+0x268] ;  /* 0x00026800014a7983 */ /* 0x000f280000300a00 */
[----:B------:R-:W-:Y:S01]  /*3b710*/  STL.64 [R1+0x1998], R6 ;  /* 0x0019980601007387 */ /* 0x000fe20000100a00 */
[----:B-1----:R-:W-:-:S03]  /*3b720*/  IMAD.WIDE R4, R67, 0x4, R92 ;  /* 0x0000000443047825 */ /* 0x002fc600078e025c */
[----:B------:R-:W4:Y:S04]  /*3b730*/  LDL.LU.64 R72, [R1+0x228] ;  /* 0x0002280001487983 */ /* 0x000f280000300a00 */
[----:B------:R1:W-:Y:S04]  /*3b740*/  STL.64 [R1+0x2190], R4 ;  /* 0x0021900401007387 */ /* 0x0003e80000100a00 */
[----:B------:R-:W4:Y:S04]  /*3b750*/  LDL.LU.64 R92, [R1+0x1e8] ;  /* 0x0001e800015c7983 */ /* 0x000f280000300a00 */
[----:B------:R-:W4:Y:S01]  /*3b760*/  LDL.LU.64 R86, [R1+0x1a8] ;  /* 0x0001a80001567983 */ /* 0x000f220000300a00 */
[----:B-1----:R-:W-:-:S03]  /*3b770*/  IMAD.WIDE R4, R67, 0x4, R84 ;  /* 0x0000000443047825 */ /* 0x002fc600078e0254 */
[----:B------:R-:W4:Y:S04]  /*3b780*/  LDL.LU.64 R82, [R1+0x168] ;  /* 0x0001680001527983 */ /* 0x000f280000300a00 */
[----:B------:R1:W-:Y:S01]  /*3b790*/  STL.64 [R1+0x2188], R4 ;  /* 0x0021880401007387 */ /* 0x0003e20000100a00 */
[----:B------:R-:W-:-:S03]  /*3b7a0*/  IMAD.WIDE R6, R67, 0x4, R90 ;  /* 0x0000000443067825 */ /* 0x000fc600078e025a */
[----:B------:R-:W4:Y:S04]  /*3b7b0*/  LDL.LU.64 R84, [R1+0x128] ;  /* 0x0001280001547983 */ /* 0x000f280000300a00 */
[----:B------:R-:W4:Y:S01]  /*3b7c0*/  LDL.LU.64 R90, [R1+0xe8] ;  /* 0x0000e800015a7983 */ /* 0x000f220000300a00 */
[----:B-1----:R-:W-:-:S03]  /*3b7d0*/  IMAD.WIDE R4, R67, 0x4, R2 ;  /* 0x0000000443047825 */ /* 0x002fc600078e0202 */
[----:B------:R1:W-:Y:S01]  /*3b7e0*/  STL.64 [R1+0x2180], R6 ;  /* 0x0021800601007387 */ /* 0x0003e20000100a00 */
[----:B------:R-:W-:-:S03]  /*3b7f0*/  IMAD.WIDE R2, R67, 0x4, R88 ;  /* 0x0000000443027825 */ /* 0x000fc600078e0258 */
[----:B------:R-:W4:Y:S04]  /*3b800*/  LDL.LU.64 R88, [R1+0xa8] ;  /* 0x0000a80001587983 */ /* 0x000f280000300a00 */
[----:B------:R1:W-:Y:S02]  /*3b810*/  STL.64 [R1+0x2178], R4 ;  /* 0x0021780401007387 */ /* 0x0003e40000100a00 */
[C---:B-1----:R-:W-:Y:S02]  /*3b820*/  IMAD.WIDE R6, R67.reuse, 0x4, R64 ;  /* 0x0000000443067825 */ /* 0x042fe400078e0240 */
[----:B------:R1:W-:Y:S04]  /*3b830*/  STL.64 [R1+0x2170], R2 ;  /* 0x0021700201007387 */ /* 0x0003e80000100a00 */
[----:B------:R-:W-:Y:S01]  /*3b840*/  STL.64 [R1+0x2168], R6 ;  /* 0x0021680601007387 */ /* 0x000fe20000100a00 */
[----:B------:R-:W-:-:S03]  /*3b850*/  IMAD.WIDE R4, R67, 0x4, R94 ;  /* 0x0000000443047825 */ /* 0x000fc600078e025e */
[----:B------:R-:W4:Y:S01]  /*3b860*/  LDL.LU.64 R94, [R1+0x68] ;  /* 0x00006800015e7983 */ /* 0x000f220000300a00 */
[----:B-1----:R-:W-:-:S05]  /*3b870*/  IMAD.WIDE R2, R67, 0x4, R76 ;  /* 0x0000000443027825 */ /* 0x002fca00078e024c */
[----:B------:R1:W-:Y:S04]  /*3b880*/  STL.64 [R1+0x2160], R2 ;  /* 0x0021600201007387 */ /* 0x0003e80000100a00 */
[----:B------:R-:W-:Y:S04]  /*3b890*/  STL.64 [R1+0x2158], R4 ;  /* 0x0021580401007387 */ /* 0x000fe80000100a00 */
[----:B------:R-:W4:Y:S01]  /*3b8a0*/  LDL.LU.64 R76, [R1+0x28] ;  /* 0x00002800014c7983 */ /* 0x000f220000300a00 */
[----:B-1----:R-:W-:-:S05]  /*3b8b0*/  IMAD.WIDE R2, R67, 0x4, R80 ;  /* 0x0000000443027825 */ /* 0x002fca00078e0250 */
[----:B------:R3:W-:Y:S01]  /*3b8c0*/  STL.64 [R1+0x2150], R2 ;  /* 0x0021500201007387 */ /* 0x0007e20000100a00 */
[----:B--2---:R-:W-:-:S04]  /*3b8d0*/  IMAD.WIDE R6, R67, 0x4, R128 ;  /* 0x0000000443067825 */ /* 0x004fc800078e0280 */
[----:B---3--:R-:W-:-:S04]  /*3b8e0*/  IMAD.WIDE R2, R67, 0x4, R112 ;  /* 0x0000000443027825 */ /* 0x008fc800078e0270 */
[----:B----4-:R-:W-:-:S05]  /*3b8f0*/  IMAD.WIDE R4, R67, 0x4, R96 ;  /* 0x0000000443047825 */ /* 0x010fca00078e0260 */
[----:B------:R1:W-:Y:S04]  /*3b900*/  STL.64 [R1+0x2148], R4 ;  /* 0x0021480401007387 */ /* 0x0003e80000100a00 */
[----:B------:R2:W-:Y:S04]  /*3b910*/  STL.64 [R1+0x2140], R2 ;  /* 0x0021400201007387 */ /* 0x0005e80000100a00 */
[----:B------:R3:W-:Y:S01]  /*3b920*/  STL.64 [R1+0x2138], R6 ;  /* 0x0021380601007387 */ /* 0x0007e20000100a00 */
[----:B-1----:R-:W-:-:S04]  /*3b930*/  IMAD.WIDE R4, R67, 0x4, R144 ;  /* 0x0000000443047825 */ /* 0x002fc800078e0290 */
[C---:B--2---:R-:W-:Y:S01]  /*3b940*/  IMAD.WIDE R2, R67.reuse, 0x4, R160 ;  /* 0x0000000443027825 */ /* 0x044fe200078e02a0 */
[----:B------:R1:W-:Y:S03]  /*3b950*/  STL.64 [R1+0x2130], R4 ;  /* 0x0021300401007387 */ /* 0x0003e60000100a00 */
[C---:B---3--:R-:W-:Y:S01]  /*3b960*/  IMAD.WIDE R6, R67.reuse, 0x4, R176 ;  /* 0x0000000443067825 */ /* 0x048fe200078e02b0 */
        /* <DEDUP_REMOVED lines=8> */
[----:B-1----:R-:W-:-:S03]  /*3b9f0*/  IMAD.WIDE R4, R67, 0x4, R236 ;  /* 0x0000000443047825 */ /* 0x002fc600078e02ec */
[----:B------:R-:W4:Y:S01]  /*3ba00*/  LDL.LU.64 R80, [R1+0x2a0] ;  /* 0x0002a00001507983 */ /* 0x000f220000300a00 */
[----:B--2---:R-:W-:-:S03]  /*3ba10*/  IMAD.WIDE R2, R67, 0x4, R78 ;  /* 0x0000000443027825 */ /* 0x004fc600078e024e */
[----:B------:R-:W-:Y:S01]  /*3ba20*/  STL.64 [R1+0x2100], R4 ;  /* 0x0021000401007387 */ /* 0x000fe20000100a00 */
[----:B---3--:R-:W-:-:S03]  /*3ba30*/  IMAD.WIDE R6, R67, 0x4, R74 ;  /* 0x0000000443067825 */ /* 0x008fc600078e024a */
[----:B------:R-:W2:Y:S04]  /*3ba40*/  LDL.LU.64 R78, [R1+0x260] ;  /* 0x00026000014e7983 */ /* 0x000ea80000300a00 */
[----:B------:R1:W-:Y:S04]  /*3ba50*/  STL.64 [R1+0x130], R2 ;  /* 0x0001300201007387 */ /* 0x0003e80000100a00 */
[----:B------:R3:W-:Y:S01]  /*3ba60*/  STL.64 [R1+0x1b0], R6 ;  /* 0x0001b00601007387 */ /* 0x0007e20000100a00 */
[----:B-1----:R-:W-:-:S03]  /*3ba70*/  IMAD.WIDE R2, R67, 0x4, R92 ;  /* 0x0000000443027825 */ /* 0x002fc600078e025c */
[----:B------:R-:W2:Y:S01]  /*3ba80*/  LDL.LU.64 R92, [R1+0x220] ;  /* 0x00022000015c7983 */ /* 0x000ea20000300a00 */
[----:B------:R-:W-:-:S04]  /*3ba90*/  IMAD.WIDE R4, R67, 0x4, R72 ;  /* 0x0000000443047825 */ /* 0x000fc800078e0248 */
[C---:B---3--:R-:W-:Y:S01]  /*3baa0*/  IMAD.WIDE R6, R67.reuse, 0x4, R86 ;  /* 0x0000000443067825 */ /* 0x048fe200078e0256 */
[----:B------:R1:W-:Y:S04]  /*3bab0*/  STL.64 [R1+0x20f8], R4 ;  /* 0x0020f80401007387 */ /* 0x0003e80000100a00 */
[----:B------:R3:W-:Y:S04]  /*3bac0*/  STL.64 [R1+0x20f0], R2 ;  /* 0x0020f00201007387 */ /* 0x0007e80000100a00 */
[----:B------:R-:W-:Y:S01]  /*3bad0*/  STL.64 [R1+0x20e8], R6 ;  /* 0x0020e80601007387 */ /* 0x000fe20000100a00 */
[----:B-1----:R-:W-:-:S03]  /*3bae0*/  IMAD.WIDE R4, R67, 0x4, R82 ;  /* 0x0000000443047825 */ /* 0x002fc600078e0252 */
[----:B------:R-:W2:Y:S01]  /*3baf0*/  LDL.LU.64 R82, [R1+0x1e0] ;  /* 0x0001e00001527983 */ /* 0x000ea20000300a00 */
[----:B---3--:R-:W-:-:S03]  /*3bb00*/  IMAD.WIDE R2, R67, 0x4, R84 ;  /* 0x0000000443027825 */ /* 0x008fc600078e0254 */
[----:B------:R1:W-:Y:S04]  /*3bb10*/  STL.64 [R1+0x20e0], R4 ;  /* 0x0020e00401007387 */ /* 0x0003e80000100a00 */
[----:B------:R3:W-:Y:S01]  /*3bb20*/  STL.64 [R1+0x20d8], R2 ;  /* 0x0020d80201007387 */ /* 0x0007e20000100a00 */
[----:B-1----:R-:W-:-:S03]  /*3bb30*/  IMAD.WIDE R4, R67, 0x4, R90 ;  /* 0x0000000443047825 */ /* 0x002fc600078e025a */
[----:B---3--:R-:W3:Y:S04]  /*3bb40*/  LDL.LU.64 R2, [R1+0x1a0] ;  /* 0x0001a00001027983 */ /* 0x008ee80000300a00 */
[----:B------:R-:W3:Y:S04]  /*3bb50*/  LDL.LU.64 R86, [R1+0x160] ;  /* 0x0001600001567983 */ /* 0x000ee80000300a00 */
[----:B------:R1:W-:Y:S04]  /*3bb60*/  STL.64 [R1+0x20d0], R4 ;  /* 0x0020d00401007387 */ /* 0x0003e80000100a00 */
[----:B------:R-:W3:Y:S04]  /*3bb70*/  LDL.LU.64 R64, [R1+0x120] ;  /* 0x0001200001407983 */ /* 0x000ee80000300a00 */
[----:B------:R-:W3:Y:S01]  /*3bb80*/  LDL.LU.64 R84, [R1+0xe0] ;  /* 0x0000e00001547983 */ /* 0x000ee20000300a00 */
[----:B-1----:R-:W-:-:S05]  /*3bb90*/  IMAD.WIDE R4, R67, 0x4, R88 ;  /* 0x0000000443047825 */ /* 0x002fca00078e0258 */
[----:B------:R1:W-:Y:S04]  /*3bba0*/  STL.64 [R1+0x20c8], R4 ;  /* 0x0020c80401007387 */ /* 0x0003e80000100a00 */
[----:B------:R-:W3:Y:S04]  /*3bbb0*/  LDL.LU.64 R90, [R1+0xa0] ;  /* 0x0000a000015a7983 */ /* 0x000ee80000300a00 */
[----:B------:R-:W3:Y:S01]  /*3bbc0*/  LDL.LU.64 R88, [R1+0x60] ;  /* 0x0000600001587983 */ /* 0x000ee20000300a00 */
[----:B-1----:R-:W-:-:S03]  /*3bbd0*/  IMAD.WIDE R4, R67, 0x4, R94 ;  /* 0x0000000443047825 */ /* 0x002fc600078e025e */
[----:B------:R-:W3:Y:S01]  /*3bbe0*/  LDL.LU.64 R94, [R1+0x20] ;  /* 0x00002000015e7983 */ /* 0x000ee20000300a00 */
[----:B------:R-:W-:-:S03]  /*3bbf0*/  IMAD.WIDE R8, R67, 0x4, R98 ;  /* 0x0000000443087825 */ /* 0x000fc600078e0262 */
[----:B------:R1:W-:Y:S01]  /*3bc00*/  STL.64 [R1+0x20c0], R4 ;  /* 0x0020c00401007387 */ /* 0x0003e20000100a00 */
[----:B------:R-:W-:-:S04]  /*3bc10*/  IMAD.WIDE R6, R67, 0x4, R114 ;  /* 0x0000000443067825 */ /* 0x000fc800078e0272 */
[----:B-1----:R-:W-:-:S05]  /*3bc20*/  IMAD.WIDE R4, R67, 0x4, R76 ;  /* 0x0000000443047825 */ /* 0x002fca00078e024c */
[----:B------:R1:W-:Y:S04]  /*3bc30*/  STL.64 [R1+0x20b8], R4 ;  /* 0x0020b80401007387 */ /* 0x0003e80000100a00 */
[----:B------:R1:W-:Y:S04]  /*3bc40*/  STL.64 [R1+0x20b0], R8 ;  /* 0x0020b00801007387 */ /* 0x0003e80000100a00 */
[----:B------:R1:W-:Y:S02]  /*3bc50*/  STL.64 [R1+0x20a8], R6 ;  /* 0x0020a80601007387 */ /* 0x0003e40000100a00 */
[----:B-1----:R-:W-:-:S04]  /*3bc60*/  IMAD.WIDE R4, R67, 0x4, R130 ;  /* 0x0000000443047825 */ /* 0x002fc800078e0282 */
[C---:B------:R-:W-:Y:S01]  /*3bc70*/  IMAD.WIDE R8, R67.reuse, 0x4, R146 ;  /* 0x0000000443087825 */ /* 0x040fe200078e0292 */
[----:B------:R1:W-:Y:S03]  /*3bc80*/  STL.64 [R1+0x20a0], R4 ;  /* 0x0020a00401007387 */ /* 0x0003e60000100a00 */
[C---:B------:R-:W-:Y:S01]  /*3bc90*/  IMAD.WIDE R6, R67.reuse, 0x4, R162 ;  /* 0x0000000443067825 */ /* 0x040fe200078e02a2 */
[----:B------:R1:W-:Y:S04]  /*3bca0*/  STL.64 [R1+0x2098], R8 ;  /* 0x0020980801007387 */ /* 0x0003e80000100a00 */
[----:B------:R1:W-:Y:S02]  /*3bcb0*/  STL.64 [R1+0x2090], R6 ;  /* 0x0020900601007387 */ /* 0x0003e40000100a00 */
[----:B-1----:R-:W-:-:S04]  /*3bcc0*/  IMAD.WIDE R4, R67, 0x4, R178 ;  /* 0x0000000443047825 */ /* 0x002fc800078e02b2 */
[C---:B------:R-:W-:Y:S01]  /*3bcd0*/  IMAD.WIDE R8, R67.reuse, 0x4, R194 ;  /* 0x0000000443087825 */ /* 0x040fe200078e02c2 */
[----:B------:R1:W-:Y:S03]  /*3bce0*/  STL.64 [R1+0x2088], R4 ;  /* 0x0020880401007387 */ /* 0x0003e60000100a00 */
[C---:B------:R-:W-:Y:S01]  /*3bcf0*/  IMAD.WIDE R6, R67.reuse, 0x4, R210 ;  /* 0x0000000443067825 */ /* 0x040fe200078e02d2 */
[----:B------:R1:W-:Y:S04]  /*3bd00*/  STL.64 [R1+0x2080], R8 ;  /* 0x0020800801007387 */ /* 0x0003e80000100a00 */
[----:B------:R4:W-:Y:S01]  /*3bd10*/  STL.64 [R1+0x2078], R6 ;  /* 0x0020780601007387 */ /* 0x0009e20000100a00 */
[----:B-1----:R-:W-:-:S04]  /*3bd20*/  IMAD.WIDE R4, R67, 0x4, R224 ;  /* 0x0000000443047825 */ /* 0x002fc800078e02e0 */
[C---:B------:R-:W-:Y:S01]  /*3bd30*/  IMAD.WIDE R8, R67.reuse, 0x4, R238 ;  /* 0x0000000443087825 */ /* 0x040fe200078e02ee */
[----:B------:R2:W-:Y:S04]  /*3bd40*/  STL.64 [R1+0x2070], R4 ;  /* 0x0020700401007387 */ /* 0x0005e80000100a00 */
[----:B------:R-:W-:Y:S04]  /*3bd50*/  STL.64 [R1+0x2068], R8 ;  /* 0x0020680801007387 */ /* 0x000fe80000100a00 */
[----:B------:R-:W3:Y:S01]  /*3bd60*/  LDL.LU.64 R74, [R1+0x2d8] ;  /* 0x0002d800014a7983 */ /* 0x000ee20000300a00 */
[----:B----4-:R-:W-:-:S05]  /*3bd70*/  IMAD.WIDE R6, R67, 0x4, R80 ;  /* 0x0000000443067825 */ /* 0x010fca00078e0250 */
[----:B------:R-:W-:Y:S01]  /*3bd80*/  STL.64 [R1+0xe8], R6 ;  /* 0x0000e80601007387 */ /* 0x000fe20000100a00 */
[----:B--2---:R-:W-:-:S03]  /*3bd90*/  IMAD.WIDE R4, R67, 0x4, R78 ;  /* 0x0000000443047825 */ /* 0x004fc600078e024e */
[----:B------:R-:W2:Y:S04]  /*3bda0*/  LDL.LU.64 R72, [R1+0x298] ;  /* 0x0002980001487983 */ /* 0x000ea80000300a00 */
[----:B------:R1:W-:Y:S04]  /*3bdb0*/  STL.64 [R1+0xf0], R4 ;  /* 0x0000f00401007387 */ /* 0x0003e80000100a00 */
[----:B------:R-:W4:Y:S04]  /*3bdc0*/  LDL.LU.64 R76, [R1+0x258] ;  /* 0x00025800014c7983 */ /* 0x000f280000300a00 */
[----:B------:R-:W4:Y:S04]  /*3bdd0*/  LDL.LU.64 R80, [R1+0x218] ;  /* 0x0002180001507983 */ /* 0x000f280000300a00 */
[----:B------:R-:W4:Y:S01]  /*3bde0*/  LDL.LU.64 R78, [R1+0x1d8] ;  /* 0x0001d800014e7983 */ /* 0x000f220000300a00 */
[----:B-1----:R-:W-:-:S05]  /*3bdf0*/  IMAD.WIDE R4, R67, 0x4, R92 ;  /* 0x0000000443047825 */ /* 0x002fca00078e025c */
[----:B------:R3:W-:Y:S04]  /*3be00*/  STL.64 [R1+0x2060], R4 ;  /* 0x0020600401007387 */ /* 0x0007e80000100a00 */
[----:B------:R-:W4:Y:S01]  /*3be10*/  LDL.LU.64 R92, [R1+0x198] ;  /* 0x00019800015c7983 */ /* 0x000f220000300a00 */
[----:B------:R-:W-:-:S03]  /*3be20*/  IMAD.WIDE R6, R67, 0x4, R82 ;  /* 0x0000000443067825 */ /* 0x000fc600078e0252 */
[----:B------:R-:W4:Y:S04]  /*3be30*/  LDL.LU.64 R82, [R1+0x158] ;  /* 0x0001580001527983 */ /* 0x000f280000300a00 */
[----:B------:R1:W-:Y:S01]  /*3be40*/  STL.64 [R1+0x2058], R6 ;  /* 0x0020580601007387 */ /* 0x0003e20000100a00 */
[----:B---3--:R-:W-:-:S04]  /*3be50*/  IMAD.WIDE R4, R67, 0x4, R2 ;  /* 0x0000000443047825 */ /* 0x008fc800078e0202 */
[C---:B------:R-:W-:Y:S02]  /*3be60*/  IMAD.WIDE R2, R67.reuse, 0x4, R86 ;  /* 0x0000000443027825 */ /* 0x040fe400078e0256 */
[----:B------:R-:W3:Y:S04]  /*3be70*/  LDL.LU.64 R86, [R1+0x118] ;  /* 0x0001180001567983 */ /* 0x000ee80000300a00 */
[----:B------:R1:W-:Y:S02]  /*3be80*/  STL.64 [R1+0x2050], R4 ;  /* 0x0020500401007387 */ /* 0x0003e40000100a00 */
[C---:B-1----:R-:W-:Y:S02]  /*3be90*/  IMAD.WIDE R6, R67.reuse, 0x4, R64 ;  /* 0x0000000443067825 */ /* 0x042fe400078e0240 */
[----:B------:R1:W-:Y:S04]  /*3bea0*/  STL.64 [R1+0x2048], R2 ;  /* 0x0020480201007387 */ /* 0x0003e80000100a00 */
[----:B------:R-:W-:Y:S01]  /*3beb0*/  STL.64 [R1+0x2040], R6 ;  /* 0x0020400601007387 */ /* 0x000fe20000100a00 */
[----:B------:R-:W-:-:S03]  /*3bec0*/  IMAD.WIDE R4, R67, 0x4, R84 ;  /* 0x0000000443047825 */ /* 0x000fc600078e0254 */
[----:B------:R-:W3:Y:S01]  /*3bed0*/  LDL.LU.64 R84, [R1+0xd8] ;  /* 0x0000d80001547983 */ /* 0x000ee20000300a00 */
[----:B-1----:R-:W-:-:S03]  /*3bee0*/  IMAD.WIDE R2, R67, 0x4, R90 ;  /* 0x0000000443027825 */ /* 0x002fc600078e025a */
[----:B------:R1:W-:Y:S04]  /*3bef0*/  STL.64 [R1+0x2038], R4 ;  /* 0x0020380401007387 */ /* 0x0003e80000100a00 */
[----:B------:R1:W-:Y:S04]  /*3bf00*/  STL.64 [R1+0x2030], R2 ;  /* 0x0020300201007387 */ /* 0x0003e80000100a00 */
[----:B------:R-:W3:Y:S01]  /*3bf10*/  LDL.LU.64 R90, [R1+0x98] ;  /* 0x00009800015a7983 */ /* 0x000ee20000300a00 */
[----:B-1----:R-:W-:-:S04]  /*3bf20*/  IMAD.WIDE R4, R67, 0x4, R88 ;  /* 0x0000000443047825 */ /* 0x002fc800078e0258 */
[C---:B------:R-:W-:Y:S01]  /*3bf30*/  IMAD.WIDE R2, R67.reuse, 0x4, R94 ;  /* 0x0000000443027825 */ /* 0x040fe200078e025e */
[----:B------:R1:W-:Y:S04]  /*3bf40*/  STL.64 [R1+0x2028], R4 ;  /* 0x0020280401007387 */ /* 0x0003e80000100a00 */
[----:B------:R1:W-:Y:S04]  /*3bf50*/  STL.64 [R1+0x2020], R2 ;  /* 0x0020200201007387 */ /* 0x0003e80000100a00 */
[----:B------:R-:W3:Y:S01]  /*3bf60*/  LDL.LU.64 R88, [R1+0x58] ;  /* 0x0000580001587983 */ /* 0x000ee20000300a00 */
[----:B-1----:R-:W-:-:S05]  /*3bf70*/  IMAD.WIDE R4, R67, 0x4, R100 ;  /* 0x0000000443047825 */ /* 0x002fca00078e0264 */
[----:B------:R1:W-:Y:S04]  /*3bf80*/  STL.64 [R1+0x2018], R4 ;  /* 0x0020180401007387 */ /* 0x0003e80000100a00 */
[----:B------:R-:W3:Y:S01]  /*3bf90*/  LDL.LU.64 R94, [R1+0x18] ;  /* 0x00001800015e7983 */ /* 0x000ee20000300a00 */
[----:B------:R-:W-:-:S05]  /*3bfa0*/  IMAD.WIDE R2, R67, 0x4, R116 ;  /* 0x0000000443027825 */ /* 0x000fca00078e0274 */
[----:B------:R1:W-:Y:S02]  /*3bfb0*/  STL.64 [R1+0x2010], R2 ;  /* 0x0020100201007387 */ /* 0x0003e40000100a00 */
[----:B-1----:R-:W-:-:S04]  /*3bfc0*/  IMAD.WIDE R4, R67, 0x4, R132 ;  /* 0x0000000443047825 */ /* 0x002fc800078e0284 */
[C---:B------:R-:W-:Y:S01]  /*3bfd0*/  IMAD.WIDE R6, R67.reuse, 0x4, R164 ;  /* 0x0000000443067825 */ /* 0x040fe200078e02a4 */
[----:B------:R1:W-:Y:S03]  /*3bfe0*/  STL.64 [R1+0x2008], R4 ;  /* 0x0020080401007387 */ /* 0x0003e60000100a00 */
[----:B------:R-:W-:-:S05]  /*3bff0*/  IMAD.WIDE R2, R67, 0x4, R148 ;  /* 0x0000000443027825 */ /* 0x000fca00078e0294 */
[----:B------:R1:W-:Y:S02]  /*3c000*/  STL.64 [R1+0x2000], R2 ;  /* 0x0020000201007387 */ /* 0x0003e40000100a00 */
[C---:B-1----:R-:W-:Y:S02]  /*3c010*/  IMAD.WIDE R4, R67.reuse, 0x4, R180 ;  /* 0x0000000443047825 */ /* 0x042fe400078e02b4 */
[----:B------:R1:W-:Y:S04]  /*3c020*/  STL.64 [R1+0x1ff8], R6 ;  /* 0x001ff80601007387 */ /* 0x0003e80000100a00 */
[----:B------:R1:W-:Y:S01]  /*3c030*/  STL.64 [R1+0x1ff0], R4 ;  /* 0x001ff00401007387 */ /* 0x0003e20000100a00 */
[----:B------:R-:W-:-:S04]  /*3c040*/  IMAD.WIDE R2, R67, 0x4, R196 ;  /* 0x0000000443027825 */ /* 0x000fc800078e02c4 */
[C---:B-1----:R-:W-:Y:S01]  /*3c050*/  IMAD.WIDE R6, R67.reuse, 0x4, R212 ;  /* 0x0000000443067825 */ /* 0x042fe200078e02d4 */
[----:B------:R1:W-:Y:S03]  /*3c060*/  STL.64 [R1+0x1fe8], R2 ;  /* 0x001fe80201007387 */ /* 0x0003e60000100a00 */
[C---:B------:R-:W-:Y:S01]  /*3c070*/  IMAD.WIDE R4, R67.reuse, 0x4, R226 ;  /* 0x0000000443047825 */ /* 0x040fe200078e02e2 */
[----:B------:R1:W-:Y:S04]  /*3c080*/  STL.64 [R1+0x1fe0], R6 ;  /* 0x001fe00601007387 */ /* 0x0003e80000100a00 */
[----:B------:R2:W-:Y:S01]  /*3c090*/  STL.64 [R1+0x1fd8], R4 ;  /* 0x001fd80401007387 */ /* 0x0005e20000100a00 */
[----:B-1----:R-:W-:-:S04]  /*3c0a0*/  IMAD.WIDE R2, R67, 0x4, R240 ;  /* 0x0000000443027825 */ /* 0x002fc800078e02f0 */
[C---:B------:R-:W-:Y:S01]  /*3c0b0*/  IMAD.WIDE R6, R67.reuse, 0x4, R74 ;  /* 0x0000000443067825 */ /* 0x040fe200078e024a */
[----:B------:R4:W-:Y:S04]  /*3c0c0*/  STL.64 [R1+0x1fd0], R2 ;  /* 0x001fd00201007387 */ /* 0x0009e80000100a00 */
[----:B------:R1:W-:Y:S04]  /*3c0d0*/  STL.64 [R1+0x68], R6 ;  /* 0x0000680601007387 */ /* 0x0003e80000100a00 */
[----:B------:R-:W3:Y:S01]  /*3c0e0*/  LDL.LU.64 R74, [R1+0x2d0] ;  /* 0x0002d000014a7983 */ /* 0x000ee20000300a00 */
[----:B--2---:R-:W-:-:S04]  /*3c0f0*/  IMAD.WIDE R4, R67, 0x4, R72 ;  /* 0x0000000443047825 */ /* 0x004fc800078e0248 */
[C---:B----4-:R-:W-:Y:S01]  /*3c100*/  IMAD.WIDE R2, R67.reuse, 0x4, R76 ;  /* 0x0000000443027825 */ /* 0x050fe200078e024c */
[----:B------:R2:W-:Y:S03]  /*3c110*/  STL.64 [R1+0xb0], R4 ;  /* 0x0000b00401007387 */ /* 0x0005e60000100a00 */
[C---:B-1----:R-:W-:Y:S01]  /*3c120*/  IMAD.WIDE R6, R67.reuse, 0x4, R80 ;  /* 0x0000000443067825 */ /* 0x042fe200078e0250 */
[----:B------:R1:W-:Y:S04]  /*3c130*/  STL.64 [R1+0xe0], R2 ;  /* 0x0000e00201007387 */ /* 0x0003e80000100a00 */
[----:B------:R-:W-:Y:S01]  /*3c140*/  STL.64 [R1+0x1fc8], R6 ;  /* 0x001fc80601007387 */ /* 0x000fe20000100a00 */
[----:B--2---:R-:W-:-:S03]  /*3c150*/  IMAD.WIDE R4, R67, 0x4, R92 ;  /* 0x0000000443047825 */ /* 0x004fc600078e025c */
[----:B------:R-:W2:Y:S01]  /*3c160*/  LDL.LU.64 R92, [R1+0x290] ;  /* 0x00029000015c7983 */ /* 0x000ea20000300a00 */
[----:B-1----:R-:W-:-:S05]  /*3c170*/  IMAD.WIDE R2, R67, 0x4, R78 ;  /* 0x0000000443027825 */ /* 0x002fca00078e024e */
[----:B------:R1:W-:Y:S04]  /*3c180*/  STL.64 [R1+0x1fc0], R2 ;  /* 0x001fc00201007387 */ /* 0x0003e80000100a00 */
[----:B------:R-:W-:Y:S04]  /*3c190*/  STL.64 [R1+0x1fb8], R4 ;  /* 0x001fb80401007387 */ /* 0x000fe80000100a00 */
[----:B------:R-:W4:Y:S01]  /*3c1a0*/  LDL.LU.64 R72, [R1+0x250] ;  /* 0x0002500001487983 */ /* 0x000f220000300a00 */
[----:B-1----:R-:W-:-:S03]  /*3c1b0*/  IMAD.WIDE R2, R67, 0x4, R82 ;  /* 0x0000000443027825 */ /* 0x002fc600078e0252 */
[----:B------:R-:W4:Y:S04]  /*3c1c0*/  LDL.LU.64 R82, [R1+0x210] ;  /* 0x0002100001527983 */ /* 0x000f280000300a00 */
[----:B------:R3:W-:Y:S04]  /*3c1d0*/  STL.64 [R1+0x1fb0], R2 ;  /* 0x001fb00201007387 */ /* 0x0007e80000100a00 */
[----:B------:R-:W4:Y:S04]  /*3c1e0*/  LDL.LU.64 R76, [R1+0x1d0] ;  /* 0x0001d000014c7983 */ /* 0x000f280000300a00 */
[----:B------:R-:W4:Y:S01]  /*3c1f0*/  LDL.LU.64 R80, [R1+0x190] ;  /* 0x0001900001507983 */ /* 0x000f220000300a00 */
[----:B---3--:R-:W-:-:S05]  /*3c200*/  IMAD.WIDE R2, R67, 0x4, R86 ;  /* 0x0000000443027825 */ /* 0x008fca00078e0256 */
[----:B------:R1:W-:Y:S04]  /*3c210*/  STL.64 [R1+0x1fa8], R2 ;  /* 0x001fa80201007387 */ /* 0x0003e80000100a00 */
[----:B------:R-:W3:Y:S04]  /*3c220*/  LDL.LU.64 R78, [R1+0x150] ;  /* 0x00015000014e7983 */ /* 0x000ee80000300a00 */
[----:B------:R-:W3:Y:S01]  /*3c230*/  LDL.LU.64 R86, [R1+0x110] ;  /* 0x0001100001567983 */ /* 0x000ee20000300a00 */
[----:B-1----:R-:W-:-:S03]  /*3c240*/  IMAD.WIDE R2, R67, 0x4, R84 ;  /* 0x0000000443027825 */ /* 0x002fc600078e0254 */
[----:B------:R-:W3:Y:S04]  /*3c250*/  LDL.LU.64 R84, [R1+0xd0] ;  /* 0x0000d00001547983 */ /* 0x000ee80000300a00 */
[----:B------:R1:W-:Y:S01]  /*3c260*/  STL.64 [R1+0x1fa0], R2 ;  /* 0x001fa00201007387 */ /* 0x0003e20000100a00 */
[----:B------:R-:W-:-:S03]  /*3c270*/  IMAD.WIDE R4, R67, 0x4, R90 ;  /* 0x0000000443047825 */ /* 0x000fc600078e025a */
[----:B------:R-:W3:Y:S04]  /*3c280*/  LDL.LU.64 R90, [R1+0x90] ;  /* 0x00009000015a7983 */ /* 0x000ee80000300a00 */
[----:B------:R1:W-:Y:S01]  /*3c290*/  STL.64 [R1+0x1f98], R4 ;  /* 0x001f980401007387 */ /* 0x0003e20000100a00 */
[----:B------:R-:W-:-:S04]  /*3c2a0*/  IMAD.WIDE R6, R67, 0x4, R118 ;  /* 0x0000000443067825 */ /* 0x000fc800078e0276 */
[C---:B-1----:R-:W-:Y:S02]  /*3c2b0*/  IMAD.WIDE R2, R67.reuse, 0x4, R88 ;  /* 0x0000000443027825 */ /* 0x042fe400078e0258 */
[----:B------:R-:W3:Y:S04]  /*3c2c0*/  LDL.LU.64 R88, [R1+0x50] ;  /* 0x0000500001587983 */ /* 0x000ee80000300a00 */
[----:B------:R1:W-:Y:S01]  /*3c2d0*/  STL.64 [R1+0x1f90], R2 ;  /* 0x001f900201007387 */ /* 0x0003e20000100a00 */
[----:B------:R-:W-:-:S03]  /*3c2e0*/  IMAD.WIDE R4, R67, 0x4, R94 ;  /* 0x0000000443047825 */ /* 0x000fc600078e025e */
[----:B------:R-:W3:Y:S01]  /*3c2f0*/  LDL.LU.64 R94, [R1+0x10] ;  /* 0x00001000015e7983 */ /* 0x000ee20000300a00 */
[----:B-1----:R-:W-:-:S03]  /*3c300*/  IMAD.WIDE R2, R67, 0x4, R102 ;  /* 0x0000000443027825 */ /* 0x002fc600078e0266 */
        /* <DEDUP_REMOVED lines=14> */
[----:B------:R-:W-:Y:S01]  /*3c3f0*/  STL.64 [R1+0x1f48], R6 ;  /* 0x001f480601007387 */ /* 0x000fe20000100a00 */
[----:B-1----:R-:W-:-:S04]  /*3c400*/  IMAD.WIDE R4, R67, 0x4, R228 ;  /* 0x0000000443047825 */ /* 0x002fc800078e02e4 */
[C---:B------:R-:W-:Y:S01]  /*3c410*/  IMAD.WIDE R2, R67.reuse, 0x4, R242 ;  /* 0x0000000443027825 */ /* 0x040fe200078e02f2 */
[----:B------:R-:W-:Y:S03]  /*3c420*/  STL.64 [R1+0x1f40], R4 ;  /* 0x001f400401007387 */ /* 0x000fe60000100a00 */
[C---:B------:R-:W-:Y:S01]  /*3c430*/  IMAD.WIDE R210, R67.reuse, 0x4, R136 ;  /* 0x0000000443d27825 */ /* 0x040fe200078e0288 */
[----:B------:R2:W-:Y:S03]  /*3c440*/  STL.64 [R1+0x1f38], R2 ;  /* 0x001f380201007387 */ /* 0x0005e60000100a00 */
[C---:B------:R-:W-:Y:S01]  /*3c450*/  IMAD.WIDE R212, R67.reuse, 0x4, R120 ;  /* 0x0000000443d47825 */ /* 0x040fe200078e0278 */
[----:B------:R-:W3:Y:S03]  /*3c460*/  LDL.LU.64 R136, [R1+0x2a38] ;  /* 0x002a380001887983 */ /* 0x000ee60000300a00 */
[C---:B------:R-:W-:Y:S01]  /*3c470*/  IMAD.WIDE R214, R67.reuse, 0x4, R104 ;  /* 0x0000000443d67825 */ /* 0x040fe200078e0268 */
[----:B------:R-:W3:Y:S04]  /*3c480*/  LDL.LU.64 R120, [R1+0x2a30] ;  /* 0x002a300001787983 */ /* 0x000ee80000300a00 */
[----:B------:R-:W3:Y:S01]  /*3c490*/  LDL.LU.64 R104, [R1+0x2a28] ;  /* 0x002a280001687983 */ /* 0x000ee20000300a00 */
[----:B--2---:R-:W-:-:S03]  /*3c4a0*/  IMAD.WIDE R2, R67, 0x4, R92 ;  /* 0x0000000443027825 */ /* 0x004fc600078e025c */
[----:B------:R-:W2:Y:S04]  /*3c4b0*/  LDL.LU.64 R92, [R1+0x288] ;  /* 0x00028800015c7983 */ /* 0x000ea80000300a00 */
[----:B------:R1:W-:Y:S01]  /*3c4c0*/  STL.64 [R1+0x58], R2 ;  /* 0x0000580201007387 */ /* 0x0003e20000100a00 */
[----:B----4-:R-:W-:-:S04]  /*3c4d0*/  IMAD.WIDE R4, R67, 0x4, R72 ;  /* 0x0000000443047825 */ /* 0x010fc800078e0248 */
[C---:B-1----:R-:W-:Y:S02]  /*3c4e0*/  IMAD.WIDE R2, R67.reuse, 0x4, R82 ;  /* 0x0000000443027825 */ /* 0x042fe400078e0252 */
[----:B------:R-:W4:Y:S04]  /*3c4f0*/  LDL.LU.64 R82, [R1+0x280] ;  /* 0x0002800001527983 */ /* 0x000f280000300a00 */
[----:B------:R1:W-:Y:S04]  /*3c500*/  STL.64 [R1+0x60], R4 ;  /* 0x0000600401007387 */ /* 0x0003e80000100a00 */
[----:B------:R1:W-:Y:S02]  /*3c510*/  STL.64 [R1+0x1f30], R2 ;  /* 0x001f300201007387 */ /* 0x0003e40000100a00 */
[----:B-1----:R-:W-:-:S04]  /*3c520*/  IMAD.WIDE R4, R67, 0x4, R76 ;  /* 0x0000000443047825 */ /* 0x002fc800078e024c */
[C---:B------:R-:W-:Y:S01]  /*3c530*/  IMAD.WIDE R2, R67.reuse, 0x4, R80 ;  /* 0x0000000443027825 */ /* 0x040fe200078e0250 */
[----:B------:R1:W-:Y:S03]  /*3c540*/  STL.64 [R1+0x1f28], R4 ;  /* 0x001f280401007387 */ /* 0x0003e60000100a00 */
[C---:B---3--:R-:W-:Y:S01]  /*3c550*/  IMAD.WIDE R160, R67.reuse, 0x4, R78 ;  /* 0x0000000443a07825 */ /* 0x048fe200078e024e */
[----:B------:R-:W3:Y:S03]  /*3c560*/  LDL.LU.64 R76, [R1+0x248] ;  /* 0x00024800014c7983 */ /* 0x000ee60000300a00 */
[C---:B------:R-:W-:Y:S01]  /*3c570*/  IMAD.WIDE R146, R67.reuse, 0x4, R86 ;  /* 0x0000000443927825 */ /* 0x040fe200078e0256 */
[----:B------:R1:W-:Y:S04]  /*3c580*/  STL.64 [R1+0x1f20], R2 ;  /* 0x001f200201007387 */ /* 0x0003e80000100a00 */
[----:B------:R-:W3:Y:S01]  /*3c590*/  LDL.LU.64 R80, [R1+0x208] ;  /* 0x0002080001507983 */ /* 0x000ee20000300a00 */
[----:B------:R-:W-:-:S03]  /*3c5a0*/  IMAD.WIDE R144, R67, 0x4, R84 ;  /* 0x0000000443907825 */ /* 0x000fc600078e0254 */
[----:B------:R-:W-:Y:S01]  /*3c5b0*/  STL.64 [R1+0x1f18], R160 ;  /* 0x001f18a001007387 */ /* 0x000fe20000100a00 */
[----:B-1----:R-:W-:-:S05]  /*3c5c0*/  IMAD.WIDE R4, R67, 0x4, R90 ;  /* 0x0000000443047825 */ /* 0x002fca00078e025a */
[----:B------:R-:W-:Y:S04]  /*3c5d0*/  STL.64 [R1+0x1f00], R4 ;  /* 0x001f000401007387 */ /* 0x000fe80000100a00 */
[----:B------:R-:W3:Y:S04]  /*3c5e0*/  LDL.LU.64 R84, [R1+0x1c8] ;  /* 0x0001c80001547983 */ /* 0x000ee80000300a00 */
[----:B------:R-:W-:Y:S01]  /*3c5f0*/  STL.64 [R1+0x1f10], R146 ;  /* 0x001f109201007387 */ /* 0x000fe20000100a00 */
[----:B------:R-:W-:-:S05]  /*3c600*/  IMAD.WIDE R2, R67, 0x4, R88 ;  /* 0x0000000443027825 */ /* 0x000fca00078e0258 */
[----:B------:R1:W-:Y:S04]  /*3c610*/  STL.64 [R1+0x1ef8], R2 ;  /* 0x001ef80201007387 */ /* 0x0003e80000100a00 */
[----:B------:R-:W-:Y:S01]  /*3c620*/  STL.64 [R1+0x1f08], R144 ;  /* 0x001f089001007387 */ /* 0x000fe20000100a00 */
[----:B-1----:R-:W-:-:S05]  /*3c630*/  IMAD.WIDE R2, R67, 0x4, R94 ;  /* 0x0000000443027825 */ /* 0x002fca00078e025e */
[----:B------:R1:W-:Y:S04]  /*3c640*/  STL.64 [R1+0x1ef0], R2 ;  /* 0x001ef00201007387 */ /* 0x0003e80000100a00 */
[----:B------:R-:W3:Y:S01]  /*3c650*/  LDL.LU.64 R90, [R1+0x188] ;  /* 0x00018800015a7983 */ /* 0x000ee20000300a00 */
[----:B------:R-:W-:-:S04]  /*3c660*/  IMAD.WIDE R196, R67, 0x4, R186 ;  /* 0x0000000443c47825 */ /* 0x000fc800078e02ba */
[----:B------:R-:W-:-:S04]  /*3c670*/  IMAD.WIDE R6, R67, 0x4, R136 ;  /* 0x0000000443067825 */ /* 0x000fc800078e0288 */
[----:B-1----:R-:W-:-:S04]  /*3c680*/  IMAD.WIDE R2, R67, 0x4, R120 ;  /* 0x0000000443027825 */ /* 0x002fc800078e0278 */
[----:B------:R-:W-:-:S05]  /*3c690*/  IMAD.WIDE R4, R67, 0x4, R104 ;  /* 0x0000000443047825 */ /* 0x000fca00078e0268 */
[----:B------:R1:W-:Y:S04]  /*3c6a0*/  STL.64 [R1+0x1ee8], R4 ;  /* 0x001ee80401007387 */ /* 0x0003e80000100a00 */
[----:B------:R1:W-:Y:S04]  /*3c6b0*/  STL.64 [R1+0x1ee0], R2 ;  /* 0x001ee00201007387 */ /* 0x0003e80000100a00 */
[----:B------:R1:W-:Y:S02]  /*3c6c0*/  STL.64 [R1+0x1ed8], R6 ;  /* 0x001ed80601007387 */ /* 0x0003e40000100a00 */
[----:B-1----:R-:W-:-:S02]  /*3c6d0*/  IMAD.WIDE R4, R67, 0x4, R152 ;  /* 0x0000000443047825 */ /* 0x002fc400078e0298 */
[----:B------:R-:W3:Y:S02]  /*3c6e0*/  LDL.LU.64 R88, [R1+0x148] ;  /* 0x0001480001587983 */ /* 0x000ee40000300a00 */
[C---:B------:R-:W-:Y:S02]  /*3c6f0*/  IMAD.WIDE R2, R67.reuse, 0x4, R168 ;  /* 0x0000000443027825 */ /* 0x040fe400078e02a8 */
[----:B------:R1:W-:Y:S04]  /*3c700*/  STL.64 [R1+0x1ed0], R4 ;  /* 0x001ed00401007387 */ /* 0x0003e80000100a00 */
[----:B------:R1:W-:Y:S01]  /*3c710*/  STL.64 [R1+0x1ec8], R2 ;  /* 0x001ec80201007387 */ /* 0x0003e20000100a00 */
[----:B------:R-:W-:-:S04]  /*3c720*/  IMAD.WIDE R6, R67, 0x4, R216 ;  /* 0x0000000443067825 */ /* 0x000fc800078e02d8 */
[----:B-1----:R-:W-:-:S04]  /*3c730*/  IMAD.WIDE R4, R67, 0x4, R184 ;  /* 0x0000000443047825 */ /* 0x002fc800078e02b8 */
[C---:B------:R-:W-:Y:S01]  /*3c740*/  IMAD.WIDE R2, R67.reuse, 0x4, R200 ;  /* 0x0000000443027825 */ /* 0x040fe200078e02c8 */
[----:B------:R1:W-:Y:S04]  /*3c750*/  STL.64 [R1+0x1ec0], R4 ;  /* 0x001ec00401007387 */ /* 0x0003e80000100a00 */
[----:B------:R1:W-:Y:S04]  /*3c760*/  STL.64 [R1+0x1eb8], R2 ;  /* 0x001eb80201007387 */ /* 0x0003e80000100a00 */
[----:B------:R-:W-:Y:S01]  /*3c770*/  STL.64 [R1+0x1eb0], R6 ;  /* 0x001eb00601007387 */ /* 0x000fe20000100a00 */
[----:B-1----:R-:W-:-:S03]  /*3c780*/  IMAD.WIDE R4, R67, 0x4, R230 ;  /* 0x0000000443047825 */ /* 0x002fc600078e02e6 */
[----:B------:R-:W3:Y:S01]  /*3c790*/  LDL.LU.64 R94, [R1+0x108] ;  /* 0x00010800015e7983 */ /* 0x000ee20000300a00 */
[----:B------:R-:W-:-:S03]  /*3c7a0*/  IMAD.WIDE R2, R67, 0x4, R244 ;  /* 0x0000000443027825 */ /* 0x000fc600078e02f4 */
[----:B------:R-:W-:Y:S04]  /*3c7b0*/  STL.64 [R1+0x1ea8], R4 ;  /* 0x001ea80401007387 */ /* 0x000fe80000100a00 */
[----:B------:R1:W-:Y:S04]  /*3c7c0*/  STL.64 [R1+0x1ea0], R2 ;  /* 0x001ea00201007387 */ /* 0x0003e80000100a00 */
[----:B------:R-:W3:Y:S01]  /*3c7d0*/  LDL.LU.64 R78, [R1+0xc8] ;  /* 0x0000c800014e7983 */ /* 0x000ee20000300a00 */
[----:B--2---:R-:W-:-:S03]  /*3c7e0*/  IMAD.WIDE R192, R67, 0x4, R92 ;  /* 0x0000000443c07825 */ /* 0x004fc600078e025c */
[----:B------:R-:W2:Y:S04]  /*3c7f0*/  LDL.LU.64 R92, [R1+0x88] ;  /* 0x00008800015c7983 */ /* 0x000ea80000300a00 */
[----:B------:R-:W2:Y:S01]  /*3c800*/  LDL.LU.64 R186, [R1+0x2a20] ;  /* 0x002a200001ba7983 */ /* 0x000ea20000300a00 */
[----:B------:R-:W-:-:S03]  /*3c810*/  IMAD.WIDE R116, R67, 0x4, R246 ;  /* 0x0000000443747825 */ /* 0x000fc600078e02f6 */
[----:B------:R-:W2:Y:S01]  /*3c820*/  LDL.LU.64 R86, [R1+0x48] ;  /* 0x0000480001567983 */ /* 0x000ea20000300a00 */
[----:B------:R-:W-:-:S04]  /*3c830*/  IMAD.WIDE R64, R67, 0x4, R232 ;  /* 0x0000000443407825 */ /* 0x000fc800078e02e8 */
[----:B-1----:R-:W-:-:S04]  /*3c840*/  IMAD.WIDE R2, R67, 0x4, R218 ;  /* 0x0000000443027825 */ /* 0x002fc800078e02da */
[C---:B----4-:R-:W-:Y:S02]  /*3c850*/  IMAD.WIDE R194, R67.reuse, 0x4, R82 ;  /* 0x0000000443c27825 */ /* 0x050fe400078e0252 */
[----:B------:R-:W4:Y:S04]  /*3c860*/  LDL.LU.64 R82, [R1+0x8] ;  /* 0x0000080001527983 */ /* 0x000f280000300a00 */
[----:B------:R-:W4:Y:S04]  /*3c870*/  LDL.LU.64 R246, [R1+0x2a18] ;  /* 0x002a180001f67983 */ /* 0x000f280000300a00 */
[----:B------:R-:W4:Y:S01]  /*3c880*/  LDL.LU.64 R232, [R1+0x2a10] ;  /* 0x002a100001e87983 */ /* 0x000f220000300a00 */
[----:B------:R-:W-:-:S03]  /*3c890*/  IMAD.WIDE R34, R67, 0x4, R202 ;  /* 0x0000000443227825 */ /* 0x000fc600078e02ca */
[----:B------:R-:W4:Y:S01]  /*3c8a0*/  LDL.LU.64 R218, [R1+0x2a08] ;  /* 0x002a080001da7983 */ /* 0x000f220000300a00 */
[----:B------:R-:W-:-:S04]  /*3c8b0*/  IMAD.WIDE R32, R67, 0x4, R170 ;  /* 0x0000000443207825 */ /* 0x000fc800078e02aa */
[----:B---3--:R-:W-:-:S05]  /*3c8c0*/  IMAD.WIDE R4, R67, 0x4, R80 ;  /* 0x0000000443047825 */ /* 0x008fca00078e0250 */
[----:B------:R1:W-:Y:S04]  /*3c8d0*/  STL.64 [R1+0x1e88], R4 ;  /* 0x001e880401007387 */ /* 0x0003e80000100a00 */
[----:B------:R-:W-:Y:S04]  /*3c8e0*/  STL.64 [R1+0x1e98], R116 ;  /* 0x001e987401007387 */ /* 0x000fe80000100a00 */
[----:B------:R2:W-:Y:S04]  /*3c8f0*/  STL.64 [R1+0x1e80], R2 ;  /* 0x001e800201007387 */ /* 0x0005e80000100a00 */
[----:B------:R-:W3:Y:S01]  /*3c900*/  LDL.LU.64 R202, [R1+0x2a00] ;  /* 0x002a000001ca7983 */ /* 0x000ee20000300a00 */
[----:B-1----:R-:W-:-:S03]  /*3c910*/  IMAD.WIDE R4, R67, 0x4, R84 ;  /* 0x0000000443047825 */ /* 0x002fc600078e0254 */
[----:B------:R-:W-:Y:S01]  /*3c920*/  STL.64 [R1+0x1e90], R64 ;  /* 0x001e904001007387 */ /* 0x000fe20000100a00 */
[----:B------:R-:W-:-:S04]  /*3c930*/  IMAD.WIDE R30, R67, 0x4, R138 ;  /* 0x00000004431e7825 */ /* 0x000fc800078e028a */
[----:B------:R-:W-:-:S04]  /*3c940*/  IMAD.WIDE R28, R67, 0x4, R106 ;  /* 0x00000004431c7825 */ /* 0x000fc800078e026a */
[C---:B--2---:R-:W-:Y:S02]  /*3c950*/  IMAD.WIDE R2, R67.reuse, 0x4, R186 ;  /* 0x0000000443027825 */ /* 0x044fe400078e02ba */
[----:B------:R-:W2:Y:S04]  /*3c960*/  LDL.LU.64 R186, [R1+0x29f8] ;  /* 0x0029f80001ba7983 */ /* 0x000ea80000300a00 */
[----:B------:R1:W-:Y:S04]  /*3c970*/  STL.64 [R1+0x1e70], R4 ;  /* 0x001e700401007387 */ /* 0x0003e80000100a00 */
[----:B------:R-:W2:Y:S04]  /*3c980*/  LDL.LU.64 R170, [R1+0x29f0] ;  /* 0x0029f00001aa7983 */ /* 0x000ea80000300a00 */
[----:B------:R4:W-:Y:S01]  /*3c990*/  STL.64 [R1+0x1e68], R2 ;  /* 0x001e680201007387 */ /* 0x0009e20000100a00 */
[----:B-1----:R-:W-:-:S03]  /*3c9a0*/  IMAD.WIDE R4, R67, 0x4, R90 ;  /* 0x0000000443047825 */ /* 0x002fc600078e025a */
[----:B------:R-:W-:Y:S01]  /*3c9b0*/  STL.64 [R1+0x1e78], R34 ;  /* 0x001e782201007387 */ /* 0x000fe20000100a00 */
[----:B----4-:R-:W-:-:S03]  /*3c9c0*/  IMAD.WIDE R2, R67, 0x4, R154 ;  /* 0x0000000443027825 */ /* 0x010fc600078e029a */
[----:B------:R-:W4:Y:S04]  /*3c9d0*/  LDL.LU.64 R154, [R1+0x29e8] ;  /* 0x0029e800019a7983 */ /* 0x000f280000300a00 */
[----:B------:R1:W-:Y:S04]  /*3c9e0*/  STL.64 [R1+0x1e58], R4 ;  /* 0x001e580401007387 */ /* 0x0003e80000100a00 */
[----:B------:R-:W4:Y:S04]  /*3c9f0*/  LDL.LU.64 R84, [R1+0x100] ;  /* 0x0001000001547983 */ /* 0x000f280000300a00 */
[----:B------:R1:W-:Y:S02]  /*3ca00*/  STL.64 [R1+0x1e50], R2 ;  /* 0x001e500201007387 */ /* 0x0003e40000100a00 */
[----:B-1----:R-:W-:-:S02]  /*3ca10*/  IMAD.WIDE R4, R67, 0x4, R88 ;  /* 0x0000000443047825 */ /* 0x002fc400078e0258 */
[----:B------:R-:W4:Y:S04]  /*3ca20*/  LDL.LU.64 R138, [R1+0x29e0] ;  /* 0x0029e000018a7983 */ /* 0x000f280000300a00 */
[----:B------:R-:W-:Y:S01]  /*3ca30*/  STL.64 [R1+0x1e60], R32 ;  /* 0x001e602001007387 */ /* 0x000fe20000100a00 */
[----:B------:R-:W-:-:S03]  /*3ca40*/  IMAD.WIDE R2, R67, 0x4, R122 ;  /* 0x0000000443027825 */ /* 0x000fc600078e027a */
[----:B------:R-:W4:Y:S04]  /*3ca50*/  LDL.LU.64 R90, [R1+0xc0] ;  /* 0x0000c000015a7983 */ /* 0x000f280000300a00 */
[----:B------:R1:W-:Y:S04]  /*3ca60*/  STL.64 [R1+0x1e40], R4 ;  /* 0x001e400401007387 */ /* 0x0003e80000100a00 */
[----:B------:R-:W4:Y:S04]  /*3ca70*/  LDL.LU.64 R122, [R1+0x29d8] ;  /* 0x0029d800017a7983 */ /* 0x000f280000300a00 */
[----:B------:R-:W4:Y:S04]  /*3ca80*/  LDL.LU.64 R106, [R1+0x29d0] ;  /* 0x0029d000016a7983 */ /* 0x000f280000300a00 */
[----:B------:R3:W-:Y:S04]  /*3ca90*/  STL.64 [R1+0x1e38], R2 ;  /* 0x001e380201007387 */ /* 0x0007e80000100a00 */
[----:B------:R-:W4:Y:S01]  /*3caa0*/  LDL.LU.64 R88, [R1+0x80] ;  /* 0x0000800001587983 */ /* 0x000f220000300a00 */
[----:B-1----:R-:W-:-:S03]  /*3cab0*/  IMAD.WIDE R4, R67, 0x4, R94 ;  /* 0x0000000443047825 */ /* 0x002fc600078e025e */
[----:B------:R-:W-:Y:S04]  /*3cac0*/  STL.64 [R1+0x1e48], R30 ;  /* 0x001e481e01007387 */ /* 0x000fe80000100a00 */
[----:B------:R-:W4:Y:S01]  /*3cad0*/  LDL.LU.64 R94, [R1+0x40] ;  /* 0x00004000015e7983 */ /* 0x000f220000300a00 */
[----:B---3--:R-:W-:-:S03]  /*3cae0*/  IMAD.WIDE R2, R67, 0x4, R78 ;  /* 0x0000000443027825 */ /* 0x008fc600078e024e */
[----:B------:R-:W-:Y:S01]  /*3caf0*/  STL.64 [R1+0x1e28], R4 ;  /* 0x001e280401007387 */ /* 0x000fe20000100a00 */
[----:B------:R-:W-:-:S03]  /*3cb00*/  IMAD.WIDE R242, R67, 0x4, R92 ;  /* 0x0000000443f27825 */ /* 0x000fc600078e025c */
[----:B------:R-:W3:Y:S04]  /*3cb10*/  LDL.LU.64 R92, [R1] ;  /* 0x00000000015c7983 */ /* 0x000ee80000300a00 */
[----:B------:R1:W-:Y:S01]  /*3cb20*/  STL.64 [R1+0x2b8], R2 ;  /* 0x0002b80201007387 */ /* 0x0003e20000100a00 */
[----:B------:R-:W-:-:S03]  /*3cb30*/  IMAD.WIDE R166, R67, 0x4, R86 ;  /* 0x0000000443a67825 */ /* 0x000fc600078e0256 */
[----:B------:R-:W-:Y:S04]  /*3cb40*/  STL.64 [R1+0x1e30], R28 ;  /* 0x001e301c01007387 */ /* 0x000fe80000100a00 */
[----:B------:R-:W-:Y:S01]  /*3cb50*/  STL.64 [R1+0x288], R242 ;  /* 0x000288f201007387 */ /* 0x000fe20000100a00 */
[----:B-1----:R-:W-:-:S05]  /*3cb60*/  IMAD.WIDE R2, R67, 0x4, R82 ;  /* 0x0000000443027825 */ /* 0x002fca00078e0252 */
[----:B------:R1:W-:Y:S04]  /*3cb70*/  STL.64 [R1+0x268], R2 ;  /* 0x0002680201007387 */ /* 0x0003e80000100a00 */
[----:B------:R-:W-:Y:S01]  /*3cb80*/  STL.64 [R1+0x280], R166 ;  /* 0x000280a601007387 */ /* 0x000fe20000100a00 */
[----:B------:R-:W-:-:S04]  /*3cb90*/  IMAD.WIDE R162, R67, 0x4, R202 ;  /* 0x0000000443a27825 */ /* 0x000fc800078e02ca */
[----:B------:R-:W-:-:S04]  /*3cba0*/  IMAD.WIDE R150, R67, 0x4, R218 ;  /* 0x0000000443967825 */ /* 0x000fc800078e02da */
[----:B------:R-:W-:-:S04]  /*3cbb0*/  IMAD.WIDE R148, R67, 0x4, R232 ;  /* 0x0000000443947825 */ /* 0x000fc800078e02e8 */
[----:B------:R-:W-:-:S04]  /*3cbc0*/  IMAD.WIDE R118, R67, 0x4, R246 ;  /* 0x0000000443767825 */ /* 0x000fc800078e02f6 */
[----:B------:R-:W-:-:S04]  /*3cbd0*/  IMAD.WIDE R26, R67, 0x4, R156 ;  /* 0x00000004431a7825 */ /* 0x000fc800078e029c */
[----:B------:R-:W-:-:S04]  /*3cbe0*/  IMAD.WIDE R24, R67, 0x4, R140 ;  /* 0x0000000443187825 */ /* 0x000fc800078e028c */
[----:B------:R-:W-:-:S04]  /*3cbf0*/  IMAD.WIDE R22, R67, 0x4, R124 ;  /* 0x0000000443167825 */ /* 0x000fc800078e027c */
[----:B------:R-:W-:-:S04]  /*3cc00*/  IMAD.WIDE R20, R67, 0x4, R108 ;  /* 0x0000000443147825 */ /* 0x000fc800078e026c */
[----:B--2---:R-:W-:-:S04]  /*3cc10*/  IMAD.WIDE R164, R67, 0x4, R186 ;  /* 0x0000000443a47825 */ /* 0x004fc800078e02ba */
[----:B----4-:R-:W-:-:S04]  /*3cc20*/  IMAD.WIDE R6, R67, 0x4, R138 ;  /* 0x0000000443067825 */ /* 0x010fc800078e028a */
[----:B-1----:R-:W-:-:S04]  /*3cc30*/  IMAD.WIDE R2, R67, 0x4, R122 ;  /* 0x0000000443027825 */ /* 0x002fc800078e027a */
[----:B------:R-:W-:-:S05]  /*3cc40*/  IMAD.WIDE R4, R67, 0x4, R106 ;  /* 0x0000000443047825 */ /* 0x000fca00078e026a */
[----:B------:R1:W-:Y:S04]  /*3cc50*/  STL.64 [R1+0x260], R4 ;  /* 0x0002600401007387 */ /* 0x0003e80000100a00 */
[----:B------:R2:W-:Y:S04]  /*3cc60*/  STL.64 [R1+0x258], R2 ;  /* 0x0002580201007387 */ /* 0x0005e80000100a00 */
[----:B------:R-:W-:Y:S01]  /*3cc70*/  STL.64 [R1+0x250], R6 ;  /* 0x0002500601007387 */ /* 0x000fe20000100a00 */
[----:B-1----:R-:W-:-:S04]  /*3cc80*/  IMAD.WIDE R4, R67, 0x4, R154 ;  /* 0x0000000443047825 */ /* 0x002fc800078e029a */
[C---:B--2---:R-:W-:Y:S01]  /*3cc90*/  IMAD.WIDE R2, R67.reuse, 0x4, R170 ;  /* 0x0000000443027825 */ /* 0x044fe200078e02aa */
[----:B------:R-:W-:Y:S04]  /*3cca0*/  STL.64 [R1+0x248], R4 ;  /* 0x0002480401007387 */ /* 0x000fe80000100a00 */
[----:B------:R1:W-:Y:S04]  /*3ccb0*/  STL.64 [R1+0x240], R2 ;  /* 0x0002400201007387 */ /* 0x0003e80000100a00 */
[----:B------:R-:W-:Y:S04]  /*3ccc0*/  STL.64 [R1+0x238], R164 ;  /* 0x000238a401007387 */ /* 0x000fe80000100a00 */
[----:B------:R-:W-:Y:S01]  /*3ccd0*/  STL.64 [R1+0x230], R162 ;  /* 0x000230a201007387 */ /* 0x000fe20000100a00 */
[----:B-1----:R-:W-:-:S03]  /*3cce0*/  IMAD.WIDE R2, R67, 0x4, R84 ;  /* 0x0000000443027825 */ /* 0x002fc600078e0254 */
[----:B------:R-:W-:Y:S04]  /*3ccf0*/  STL.64 [R1+0x228], R150 ;  /* 0x0002289601007387 */ /* 0x000fe80000100a00 */
[----:B------:R1:W-:Y:S04]  /*3cd00*/  STL.64 [R1+0x1e0], R2 ;  /* 0x0001e00201007387 */ /* 0x0003e80000100a00 */
[----:B------:R-:W2:Y:S04]  /*3cd10*/  LDL.LU.64 R156, [R1+0x29c8] ;  /* 0x0029c800019c7983 */ /* 0x000ea80000300a00 */
[----:B------:R-:W-:Y:S01]  /*3cd20*/  STL.64 [R1+0x220], R148 ;  /* 0x0002209401007387 */ /* 0x000fe20000100a00 */
[----:B-1----:R-:W-:-:S03]  /*3cd30*/  IMAD.WIDE R2, R67, 0x4, R90 ;  /* 0x0000000443027825 */ /* 0x002fc600078e025a */
[----:B------:R-:W-:Y:S04]  /*3cd40*/  STL.64 [R1+0x1e8], R118 ;  /* 0x0001e87601007387 */ /* 0x000fe80000100a00 */
[----:B------:R1:W-:Y:S04]  /*3cd50*/  STL.64 [R1+0x1a8], R2 ;  /* 0x0001a80201007387 */ /* 0x0003e80000100a00 */
[----:B------:R-:W4:Y:S04]  /*3cd60*/  LDL.LU.64 R140, [R1+0x29c0] ;  /* 0x0029c000018c7983 */ /* 0x000f280000300a00 */
[----:B------:R-:W-:Y:S01]  /*3cd70*/  STL.64 [R1+0x1b8], R26 ;  /* 0x0001b81a01007387 */ /* 0x000fe20000100a00 */
[----:B-1----:R-:W-:-:S05]  /*3cd80*/  IMAD.WIDE R2, R67, 0x4, R88 ;  /* 0x0000000443027825 */ /* 0x002fca00078e0258 */
[----:B------:R1:W-:Y:S04]  /*3cd90*/  STL.64 [R1+0x168], R2 ;  /* 0x0001680201007387 */ /* 0x0003e80000100a00 */
[----:B------:R-:W4:Y:S04]  /*3cda0*/  LDL.LU.64 R124, [R1+0x29b8] ;  /* 0x0029b800017c7983 */ /* 0x000f280000300a00 */
[----:B------:R-:W-:Y:S01]  /*3cdb0*/  STL.64 [R1+0x1a0], R24 ;  /* 0x0001a01801007387 */ /* 0x000fe20000100a00 */
[----:B-1----:R-:W-:-:S05]  /*3cdc0*/  IMAD.WIDE R2, R67, 0x4, R94 ;  /* 0x0000000443027825 */ /* 0x002fca00078e025e */
[----:B------:R3:W-:Y:S04]  /*3cdd0*/  STL.64 [R1+0x158], R2 ;  /* 0x0001580201007387 */ /* 0x0007e80000100a00 */
[----:B------:R-:W4:Y:S01]  /*3cde0*/  LDL.LU.64 R108, [R1+0x29b0] ;  /* 0x0029b000016c7983 */ /* 0x000f220000300a00 */
[----:B------:R-:W-:-:S03]  /*3cdf0*/  IMAD.WIDE R198, R67, 0x4, R76 ;  /* 0x0000000443c67825 */ /* 0x000fc600078e024c */
[----:B------:R-:W4:Y:S01]  /*3ce00*/  LDL.LU.64 R76, [R1+0x1000] ;  /* 0x00100000014c7983 */ /* 0x000f220000300a00 */
[----:B---3--:R-:W-:-:S03]  /*3ce10*/  IMAD.WIDE R2, R67, 0x4, R92 ;  /* 0x0000000443027825 */ /* 0x008fc600078e025c */
[----:B------:R-:W3:Y:S04]  /*3ce20*/  LDL.LU.64 R80, [R1+0x1008] ;  /* 0x0010080001507983 */ /* 0x000ee80000300a00 */
[----:B------:R1:W-:Y:S04]  /*3ce30*/  STL.64 [R1+0x148], R2 ;  /* 0x0001480201007387 */ /* 0x0003e80000100a00 */
[----:B------:R-:W3:Y:S01]  /*3ce40*/  LDL.LU.64 R78, [R1+0xc98] ;  /* 0x000c9800014e7983 */ /* 0x000ee20000300a00 */
[----:B------:R-:W-:-:S03]  /*3ce50*/  IMAD.WIDE R18, R67, 0x4, R250 ;  /* 0x0000000443127825 */ /* 0x000fc600078e02fa */
[----:B------:R-:W3:Y:S04]  /*3ce60*/  LDL.LU.64 R86, [R1+0xc90] ;  /* 0x000c900001567983 */ /* 0x000ee80000300a00 */
[----:B------:R-:W3:Y:S04]  /*3ce70*/  LDL.LU.64 R82, [R1+0xc88] ;  /* 0x000c880001527983 */ /* 0x000ee80000300a00 */
[----:B------:R-:W3:Y:S04]  /*3ce80*/  LDL.LU.64 R84, [R1+0x1018] ;  /* 0x0010180001547983 */ /* 0x000ee80000300a00 */
[----:B------:R-:W3:Y:S01]  /*3ce90*/  LDL.LU.64 R90, [R1+0x1020] ;  /* 0x00102000015a7983 */ /* 0x000ee20000300a00 */
[----:B------:R-:W-:-:S03]  /*3cea0*/  IMAD.WIDE R16, R67, 0x4, R110 ;  /* 0x0000000443107825 */ /* 0x000fc600078e026e */
[----:B------:R-:W3:Y:S04]  /*3ceb0*/  LDL.LU.64 R88, [R1+0x1028] ;  /* 0x0010280001587983 */ /* 0x000ee80000300a00 */
[----:B------:R-:W3:Y:S01]  /*3cec0*/  LDL.LU.64 R94, [R1+0x1030] ;  /* 0x00103000015e7983 */ /* 0x000ee20000300a00 */
[----:B------:R-:W-:-:S03]  /*3ced0*/  IMAD.WIDE R14, R67, 0x4, R126 ;  /* 0x00000004430e7825 */ /* 0x000fc600078e027e */
[----:B------:R-:W1:Y:S04]  /*3cee0*/  LDL.LU.64 R92, [R1+0x1038] ;  /* 0x00103800015c7983 */ /* 0x000e680000300a00 */
[----:B------:R1:W-:Y:S01]  /*3cef0*/  STL.64 [R1+0x160], R22 ;  /* 0x0001601601007387 */ /* 0x0003e20000100a00 */
[----:B------:R-:W-:-:S03]  /*3cf00*/  IMAD.WIDE R172, R67, 0x4, R172 ;  /* 0x0000000443ac7825 */ /* 0x000fc600078e02ac */
[----:B------:R1:W-:Y:S01]  /*3cf10*/  STL.64 [R1+0x150], R20 ;  /* 0x0001501401007387 */ /* 0x0003e20000100a00 */
        /* <DEDUP_REMOVED lines=9> */
[----:B------:R-:W-:-:S04]  /*3cfb0*/  IMAD.WIDE R246, R67, 0x4, R124 ;  /* 0x0000000443f67825 */ /* 0x000fc800078e027c */
[----:B------:R-:W-:-:S05]  /*3cfc0*/  IMAD.WIDE R250, R67, 0x4, R108 ;  /* 0x0000000443fa7825 */ /* 0x000fca00078e026c */
[----:B------:R2:W-:Y:S04]  /*3cfd0*/  STL.64 [R1+0x138], R250 ;  /* 0x000138fa01007387 */ /* 0x0005e80000100a00 */
        /* <DEDUP_REMOVED lines=14> */
[----:B------:R2:W-:Y:S04]  /*3d0c0*/  STL [R1+0x2d0], RZ ;  /* 0x0002d0ff01007387 */ /* 0x0005e80000100800 */
        /* <DEDUP_REMOVED lines=131> */
[----:B------:R2:W-:Y:S04]  /*3d900*/  STL [R1], RZ ;  /* 0x000000ff01007387 */ /* 0x0005e80000100800 */
        /* <DEDUP_REMOVED lines=111> */
[----:B------:R-:W4:Y:S01]  /*3e000*/  LDL.64 R248, [R1+0xe20] ;  /* 0x000e200001f87983 */ /* 0x000f220000100a00 */
[----:B------:R-:W-:Y:S01]  /*3e010*/  ISETP.GE.U32.AND P5, PT, R68, 0x7ffffe85, PT ;  /* 0x7ffffe854400780c */ /* 0x000fe20003fa6070 */
[----:B------:R-:W-:Y:S01]  /*3e020*/  IMAD.WIDE R186, R0, 0x4, R76 ;  /* 0x0000000400ba7825 */ /* 0x000fe200078e024c */
[----:B------:R-:W-:-:S02]  /*3e030*/  ISETP.GT.AND P4, PT, R252, 0xff, PT ;  /* 0x000000fffc00780c */ /* 0x000fc40003f84270 */
[----:B------:R-:W-:Y:S02]  /*3e040*/  IADD3 R68, R70, 0x100000, RZ ;  /* 0x0010000046447810 */ /* 0x000fe40007ffe0ff */
[----:B------:R-:W-:-:S03]  /*3e050*/  SEL R66, R66, RZ, P4 ;  /* 0x000000ff42427207 */ /* 0x000fc60002000000 */
[----:B------:R2:W-:Y:S01]  /*3e060*/  LDGSTS.E [R68+-0x63200], [R186.64], !P0 ;  /* 0x9ce00000ba447fae */ /* 0x0005e2000c121848 */
[----:B------:R-:W-:Y:S01]  /*3e070*/  ISETP.GE.U32.AND P0, PT, R69, 0x7ffffe81, PT ;  /* 0x7ffffe814500780c */ /* 0x000fe20003f06070 */
[----:B---3--:R-:W-:Y:S01]  /*3e080*/  IMAD.WIDE R184, R0, 0x4, R80 ;  /* 0x0000000400b87825 */ /* 0x008fe200078e0250 */
[----:B------:R-:W-:Y:S01]  /*3e090*/  ISETP.NE.U32.AND P4, PT, R66, RZ, PT ;  /* 0x000000ff4200720c */ /* 0x000fe20003f85070 */
[----:B------:R2:W-:Y:S01]  /*3e0a0*/  STL [R1+0x30], RZ ;  /* 0x000030ff01007387 */ /* 0x0005e20000100800 */
[----:B------:R-:W-:Y:S01]  /*3e0b0*/  IADD3 R66, R70, 0x100000, RZ ;  /* 0x0010000046427810 */ /* 0x000fe20007ffe0ff */
[----:B------:R-:W-:Y:S01]  /*3e0c0*/  IMAD.WIDE R182, R0, 0x4, R84 ;  /* 0x0000000400b67825 */ /* 0x000fe200078e0254 */
[C---:B------:R-:W-:Y:S01]  /*3e0d0*/  IADD3 R8, R70.reuse, 0x100000, RZ ;  /* 0x0010000046087810 */ /* 0x040fe20007ffe0ff */
[----:B------:R2:W-:Y:S01]  /*3e0e0*/  STL [R1+0x34], RZ ;  /* 0x000034ff01007387 */ /* 0x0005e20000100800 */
[----:B------:R-:W-:Y:S01]  /*3e0f0*/  IADD3 R7, R70, 0x100000, RZ ;  /* 0x0010000046077810 */ /* 0x000fe20007ffe0ff */
[----:B------:R-:W-:Y:S01]  /*3e100*/  IMAD.WIDE R180, R0, 0x4, R90 ;  /* 0x0000000400b47825 */ /* 0x000fe200078e025a */
[C---:B------:R-:W-:Y:S01]  /*3e110*/  IADD3 R6, R70.reuse, 0x100000, RZ ;  /* 0x0010000046067810 */ /* 0x040fe20007ffe0ff */
[----:B------:R2:W-:Y:S01]  /*3e120*/  STL [R1+0x38], RZ ;  /* 0x000038ff01007387 */ /* 0x0005e20000100800 */
[----:B------:R-:W-:Y:S01]  /*3e130*/  IADD3 R5, R70, 0x100000, RZ ;  /* 0x0010000046057810 */ /* 0x000fe20007ffe0ff */
[----:B------:R-:W-:Y:S01]  /*3e140*/  IMAD.WIDE R178, R0, 0x4, R88 ;  /* 0x0000000400b27825 */ /* 0x000fe200078e0258 */
[----:B------:R-:W-:Y:S01]  /*3e150*/  IADD3 R4, R70, 0x100000, RZ ;  /* 0x0010000046047810 */ /* 0x000fe20007ffe0ff */
[----:B------:R2:W-:Y:S02]  /*3e160*/  STL [R1+0x3c], RZ ;  /* 0x00003cff01007387 */ /* 0x0005e40000100800 */
[----:B------:R-:W-:-:S02]  /*3e170*/  IMAD.WIDE R176, R0, 0x4, R94 ;  /* 0x0000000400b07825 */ /* 0x000fc400078e025e */
[----:B------:R2:W-:Y:S02]  /*3e180*/  LDGSTS.E [R66+-0x62a00], [R184.64], !P3 ;  /* 0x9d600000b8427fae */ /* 0x0005e4000d921848 */
[----:B-1----:R-:W-:Y:S02]  /*3e190*/  IMAD.WIDE R2, R0, 0x4, R92 ;  /* 0x0000000400027825 */ /* 0x002fe400078e025c */
[----:B------:R2:W-:Y:S04]  /*3e1a0*/  STL [R1+0x20], RZ ;  /* 0x000020ff01007387 */ /* 0x0005e80000100800 */
[----:B------:R2:W-:Y:S04]  /*3e1b0*/  LDGSTS.E [R8+-0x62200], [R182.64], !P1 ;  /* 0x9de00000b6087fae */ /* 0x0005e8000c921848 */
        /* <DEDUP_REMOVED lines=9> */
[----:B------:R2:W-:Y:S04]  /*3e250*/  STL [R1+0x18], RZ ;  /* 0x000018ff01007387 */ /* 0x0005e80000100800 */
[----:B------:R-:W0:Y:S04]  /*3e260*/  LDGDEPBAR ;  /* 0x00000000000079af */ /* 0x000e280000000000 */
[----:B------:R2:W-:Y:S01]  /*3e270*/  STL [R1+0x1c], RZ ;  /* 0x00001cff01007387 */ /* 0x0005e20000100800 */
[C---:B------:R-:W-:Y:S01]  /*3e280*/  IMAD.WIDE R202, R67.reuse, 0x4, R190 ;  /* 0x0000000443ca7825 */ /* 0x040fe200078e02be */
[----:B------:R-:W-:Y:S01]  /*3e290*/  CS2R R60, SRZ ;  /* 0x00000000003c7805 */ /* 0x000fe2000001ff00 */
[----:B------:R-:W-:Y:S01]  /*3e2a0*/  CS2R R62, SRZ ;  /* 0x00000000003e7805 */ /* 0x000fe2000001ff00 */
[----:B------:R-:W-:Y:S01]  /*3e2b0*/  CS2R R52, SRZ ;  /* 0x0000000000347805 */ /* 0x000fe2000001ff00 */
        /* <DEDUP_REMOVED lines=20> */
[----:B------:R-:W-:Y:S01]  /*3e400*/  IMAD.WIDE R206, R67, 0x4, R206 ;  /* 0x0000000443ce7825 */ /* 0x000fe200078e02ce */
[----:B------:R-:W-:Y:S01]  /*3e410*/  CS2R R80, SRZ ;  /* 0x0000000000507805 */ /* 0x000fe2000001ff00 */
        /* <DEDUP_REMOVED lines=39> */
[----:B------:R-:W-:Y:S01]  /*3e690*/  IMAD.MOV.U32 R240, RZ, RZ, RZ ;  /* 0x000000fffff07224 */ /* 0x000fe200078e00ff */
[----:B------:R-:W-:Y:S01]  /*3e6a0*/  ISETP.GE.AND P0, PT, R252, 0x80, PT ;  /* 0x00000080fc00780c */ /* 0x000fe20003f06270 */
[----:B----4-:R2:W-:Y:S04]  /*3e6b0*/  LDGSTS.E [R71+0x40000], [R248.64], P4 ;  /* 0x40000000f8477fae */ /* 0x0105e8000a121848 */
[----:B--2---:R-:W2:Y:S04]  /*3e6c0*/  LDL.64 R68, [R1+0xe38] ;  /* 0x000e380001447983 */ /* 0x004ea80000100a00 */
[----:B------:R-:W3:Y:S04]  /*3e6d0*/  LDL.64 R66, [R1+0xe50] ;  /* 0x000e500001427983 */ /* 0x000ee80000100a00 */
[----:B------:R-:W4:Y:S04]  /*3e6e0*/  LDL.64 R6, [R1+0xe60] ;  /* 0x000e600001067983 */ /* 0x000f280000100a00 */
[----:B------:R-:W4:Y:S04]  /*3e6f0*/  LDL.64 R174, [R1+0xe70] ;  /* 0x000e700001ae7983 */ /* 0x000f280000100a00 */
[----:B------:R-:W4:Y:S04]  /*3e700*/  LDL.64 R158, [R1+0x13b8] ;  /* 0x0013b800019e7983 */ /* 0x000f280000100a00 */
[----:B------:R-:W4:Y:S04]  /*3e710*/  LDL.64 R142, [R1+0x13f8] ;  /* 0x0013f800018e7983 */ /* 0x000f280000100a00 */
[----:B------:R-:W4:Y:S04]  /*3e720*/  LDL.64 R248, [R1+0x1438] ;  /* 0x0014380001f87983 */ /* 0x000f280000100a00 */
[----:B------:R-:W-:Y:S04]  /*3e730*/  STL.64 [R1+0x2a30], R74 ;  /* 0x002a304a01007387 */ /* 0x000fe80000100a00 */
[----:B------:R-:W-:Y:S04]  /*3e740*/  STL.64 [R1+0x2a28], R72 ;  /* 0x002a284801007387 */ /* 0x000fe80000100a00 */
[----:B------:R1:W-:Y:S04]  /*3e750*/  STL.64 [R1+0x2a20], R62 ;  /* 0x002a203e01007387 */ /* 0x0003e80000100a00 */
[----:B-1----:R-:W4:Y:S04]  /*3e760*/  LDL.64 R62, [R1+0x1378] ;  /* 0x00137800013e7983 */ /* 0x002f280000100a00 */
        /* <DEDUP_REMOVED lines=27> */
[----:B------:R-:W4:Y:S04]  /*3e920*/  LDL.64 R8, [R1+0x14b8] ;  /* 0x0014b80001087983 */ /* 0x000f280000100a00 */
[----:B------:R-:W4:Y:S04]  /*3e930*/  LDL.64 R72, [R1+0x1538] ;  /* 0x0015380001487983 */ /* 0x000f280000100a00 */
[----:B------:R-:W4:Y:S04]  /*3e940*/  LDL.64 R74, [R1+0x1578] ;  /* 0x00157800014a7983 */ /* 0x000f280000100a00 */
[----:B------:R-:W4:Y:S04]  /*3e950*/  LDL.64 R4, [R1+0x15b8] ;  /* 0x0015b80001047983 */ /* 0x000f280000100a00 */
[----:B-1----:R-:W4:Y:S04]  /*3e960*/  LDL.64 R2, [R1+0x640] ;  /* 0x0006400001027983 */ /* 0x002f280000100a00 */
[----:B--2---:R1:W-:Y:S04]  /*3e970*/  LDGSTS.E [R71+0x41000], [R68.64], P4 ;  /* 0x4100000044477fae */ /* 0x0043e8000a121848 */
[----:B---3--:R2:W-:Y:S04]  /*3e980*/  LDGSTS.E [R71+0x42000], [R66.64], P4 ;  /* 0x4200000042477fae */ /* 0x0085e8000a121848 */
[----:B----4-:R3:W-:Y:S04]  /*3e990*/  LDGSTS.E [R71+0x43000], [R6.64], P4 ;  /* 0x4300000006477fae */ /* 0x0107e8000a121848 */
[----:B-1----:R-:W2:Y:S04]  /*3e9a0*/  LDL.64 R68, [R1+0x1478] ;  /* 0x0014780001447983 */ /* 0x002ea80000100a00 */
[----:B--2---:R-:W2:Y:S04]  /*3e9b0*/  LDL.64 R66, [R1+0x14f8] ;  /* 0x0014f80001427983 */ /* 0x004ea80000100a00 */
[----:B------:R1:W-:Y:S04]  /*3e9c0*/  LDGSTS.E [R71+0x44000], [R174.64], P4 ;  /* 0x44000000ae477fae */ /* 0x0003e8000a121848 */
[----:B---3--:R-:W3:Y:S04]  /*3e9d0*/  LDL.64 R6, [R1+0x15f8] ;  /* 0x0015f80001067983 */ /* 0x008ee80000100a00 */
[----:B-1----:R-:W2:Y:S04]  /*3e9e0*/  LDL.64 R174, [R1+0x1638] ;  /* 0x0016380001ae7983 */ /* 0x002ea80000100a00 */
        /* <DEDUP_REMOVED lines=17> */
[----:B-1----:R-:W4:Y:S04]  /*3eb00*/  LDL.64 R158, [R1+0x1678] ;  /* 0x00167800019e7983 */ /* 0x002f280000100a00 */
[----:B---3--:R-:W3:Y:S04]  /*3eb10*/  LDL.64 R142, [R1+0x16b8] ;  /* 0x0016b800018e7983 */ /* 0x008ee80000100a00 */
[----:B--2---:R-:W2:Y:S04]  /*3eb20*/  LDL.64 R248, [R1+0x16f8] ;  /* 0x0016f80001f87983 */ /* 0x004ea80000100a00 */
[----:B------:R1:W-:Y:S04]  /*3eb30*/  LDGSTS.E [R71+0x56000], [R68.64], P4 ;  /* 0x5600000044477fae */ /* 0x0003e8000a121848 */
[----:B------:R1:W-:Y:S04]  /*3eb40*/  LDGSTS.E [R71+0x57000], [R8.64], P4 ;  /* 0x5700000008477fae */ /* 0x0003e8000a121848 */
[----:B------:R1:W-:Y:S04]  /*3eb50*/  LDGSTS.E [R71+0x58000], [R66.64], P4 ;  /* 0x5800000042477fae */ /* 0x0003e8000a121848 */
[----:B-1----:R-:W2:Y:S04]  /*3eb60*/  LDL.64 R68, [R1+0x1738] ;  /* 0x0017380001447983 */ /* 0x002ea80000100a00 */
[----:B------:R-:W2:Y:S04]  /*3eb70*/  LDL.64 R8, [R1+0x4f0] ;  /* 0x0004f00001087983 */ /* 0x000ea80000100a00 */
        /* <DEDUP_REMOVED lines=20> */
[----:B-1----:R-:W2:Y:S04]  /*3ecc0*/  LDL.64 R74, [R1+0x2148] ;  /* 0x00214800014a7983 */ /* 0x002ea80000100a00 */
[----:B------:R-:W2:Y:S04]  /*3ecd0*/  LDL.64 R174, [R1+0x2168] ;  /* 0x0021680001ae7983 */ /* 0x000ea80000100a00 */
[----:B------:R-:W2:Y:S04]  /*3ece0*/  LDL.64 R72, [R1+0x2138] ;  /* 0x0021380001487983 */ /* 0x000ea80000100a00 */
[----:B------:R-:W2:Y:S04]  /*3ecf0*/  LDL.64 R4, [R1+0x2130] ;  /* 0x0021300001047983 */ /* 0x000ea80000100a00 */
[----:B------:R-:W2:Y:S04]  /*3ed00*/  LDL.64 R6, [R1+0x2128] ;  /* 0x0021280001067983 */ /* 0x000ea80000100a00 */
[----:B----4-:R1:W-:Y:S04]  /*3ed10*/  LDGSTS.E [R71+0x5e000], [R158.64], P4 ;  /* 0x5e0000009e477fae */ /* 0x0103e8000a121848 */
[----:B---3--:R3:W-:Y:S04]  /*3ed20*/  LDGSTS.E [R71+0x5f000], [R142.64], P4 ;  /* 0x5f0000008e477fae */ /* 0x0087e8000a121848 */
[----:B--2---:R2:W-:Y:S04]  /*3ed30*/  LDGSTS.E [R71+0x60000], [R248.64], P4 ;  /* 0x60000000f8477fae */ /* 0x0045e8000a121848 */
[----:B-1----:R-:W4:Y:S04]  /*3ed40*/  LDL.64 R158, [R1+0x2160] ;  /* 0x00216000019e7983 */ /* 0x002f280000100a00 */
[----:B---3--:R-:W3:Y:S04]  /*3ed50*/  LDL.64 R142, [R1+0x2158] ;  /* 0x00215800018e7983 */ /* 0x008ee80000100a00 */
[----:B--2---:R-:W2:Y:S04]  /*3ed60*/  LDL.64 R248, [R1+0x2150] ;  /* 0x0021500001f87983 */ /* 0x004ea80000100a00 */
[----:B------:R1:W-:Y:S04]  /*3ed70*/  LDGSTS.E [R71+0x61000], [R68.64], P4 ;  /* 0x6100000044477fae */ /* 0x0003e8000a121848 */
[----:B------:R1:W-:Y:S04]  /*3ed80*/  LDGSTS.E [R71+0x62000], [R8.64], P4 ;  /* 0x6200000008477fae */ /* 0x0003e8000a121848 */
[----:B------:R1:W-:Y:S04]  /*3ed90*/  LDGSTS.E [R71+0x63000], [R66.64], P4 ;  /* 0x6300000042477fae */ /* 0x0003e8000a121848 */
        /* <DEDUP_REMOVED lines=11> */
[----:B------:R-:W2:Y:S04]  /*3ee50*/  LDL.64 R8, [R1+0x2120] ;  /* 0x0021200001087983 */ /* 0x000ea80000100a00 */
[----:B------:R1:W-:Y:S04]  /*3ee60*/  LDGSTS.E [R71+0x6e000], [R56.64], P4 ;  /* 0x6e00000038477fae */ /* 0x0003e8000a121848 */
[----:B------:R-:W2:Y:S04]  /*3ee70*/  LDL.64 R66, [R1+0x2118] ;  /* 0x0021180001427983 */ /* 0x000ea80000100a00 */
[----:B------:R1:W-:Y:S04]  /*3ee80*/  LDGSTS.E [R71+0x6f000], [R58.64], P4 ;  /* 0x6f0000003a477fae */ /* 0x0003e8000a121848 */
[----:B-1----:R-:W2:Y:S04]  /*3ee90*/  LDL.64 R36, [R1+0xbd8] ;  /* 0x000bd80001247983 */ /* 0x002ea80000100a00 */
[----:B------:R1:W-:Y:S04]  /*3eea0*/  LDGSTS.E [R71+0x70000], [R60.64], P4 ;  /* 0x700000003c477fae */ /* 0x0003e8000a121848 */
[----:B------:R-:W2:Y:S04]  /*3eeb0*/  LDL.64 R38, [R1+0xba0] ;  /* 0x000ba00001267983 */ /* 0x000ea80000100a00 */
[----:B------:R1:W-:Y:S04]  /*3eec0*/  LDGSTS.E [R71+0x71000], [R62.64], P4 ;  /* 0x710000003e477fae */ /* 0x0003e8000a121848 */
[----:B------:R-:W2:Y:S04]  /*3eed0*/  LDL.64 R40, [R1+0xb68] ;  /* 0x000b680001287983 */ /* 0x000ea80000100a00 */
        /* <DEDUP_REMOVED lines=24> */
[----:B------:R1:W-:Y:S04]  /*3f060*/  LDGSTS.E [R71+0x79000], [R4.64], P4 ;  /* 0x7900000004477fae */ /* 0x0003e8000a121848 */
[----:B------:R1:W-:Y:S04]  /*3f070*/  LDGSTS.E [R71+0x7a000], [R6.64], P4 ;  /* 0x7a00000006477fae */ /* 0x0003e8000a121848 */
[----:B------:R-:W2:Y:S04]  /*3f080*/  LDL.64 R72, [R1+0x1500] ;  /* 0x0015000001487983 */ /* 0x000ea80000100a00 */
[----:B-1----:R-:W2:Y:S04]  /*3f090*/  LDL.64 R4, [R1+0x930] ;  /* 0x0009300001047983 */ /* 0x002ea80000100a00 */
[----:B------:R-:W2:Y:S04]  /*3f0a0*/  LDL.64 R6, [R1+0x8f8] ;  /* 0x0008f80001067983 */ /* 0x000ea80000100a00 */
[----:B------:R1:W-:Y:S04]  /*3f0b0*/  LDGSTS.E [R71+0x7b000], [R8.64], P4 ;  /* 0x7b00000008477fae */ /* 0x0003e8000a121848 */
[----:B------:R1:W-:Y:S04]  /*3f0c0*/  LDGSTS.E [R71+0x7c000], [R66.64], P4 ;  /* 0x7c00000042477fae */ /* 0x0003e8000a121848 */
[----:B-1----:R-:W1:Y:S04]  /*3f0d0*/  S2R R9, SR_TID.X ;  /* 0x0000000000097919 */ /* 0x002e680000002100 */
[----:B------:R-:W2:Y:S04]  /*3f0e0*/  LDL.64 R66, [R1+0x1400] ;  /* 0x0014000001427983 */ /* 0x000ea80000100a00 */
[----:B------:R1:W-:Y:S04]  /*3f0f0*/  LDGSTS.E [R71+0x7d000], [R174.64], P4 ;  /* 0x7d000000ae477fae */ /* 0x0003e8000a121848 */
[----:B-1----:R-:W2:Y:S01]  /*3f100*/  LDL.64 R174, [R1+0x1340] ;  /* 0x0013400001ae7983 */ /* 0x002ea20000100a00 */
[----:B------:R-:W-:-:S05]  /*3f110*/  LOP3.LUT R9, R9, 0x7f, RZ, 0xc0, !PT ;  /* 0x0000007f09097812 */ /* 0x000fca00078ec0ff */
[----:B------:R-:W-:-:S05]  /*3f120*/  IMAD.SHL.U32 R9, R9, 0x4, RZ ;  /* 0x0000000409097824 */ /* 0x000fca00078e00ff */
[----:B------:R-:W-:Y:S01]  /*3f130*/  LOP3.LUT R8, R9, 0x10, RZ, 0x3c, !PT ;  /* 0x0000001009087812 */ /* 0x000fe200078e3cff */
[----:B----4-:R1:W-:Y:S04]  /*3f140*/  LDGSTS.E [R71+0x7e000], [R158.64], P4 ;  /* 0x7e0000009e477fae */ /* 0x0103e8000a121848 */
[----:B---3--:R3:W-:Y:S04]  /*3f150*/  LDGSTS.E [R71+0x7f000], [R142.64], P4 ;  /* 0x7f0000008e477fae */ /* 0x0087e8000a121848 */
[----:B--2---:R2:W-:Y:S04]  /*3f160*/  LDGSTS.E [R8+0x40200], [R248.64], P4 ;  /* 0x40200000f8087fae */ /* 0x0045e8000a121848 */
[----:B-1----:R-:W4:Y:S04]  /*3f170*/  LDL.64 R158, [R1+0x1380] ;  /* 0x00138000019e7983 */ /* 0x002f280000100a00 */
[----:B---3--:R-:W3:Y:S04]  /*3f180*/  LDL.64 R142, [R1+0x13c0] ;  /* 0x0013c000018e7983 */ /* 0x008ee80000100a00 */
[----:B--2---:R-:W4:Y:S04]  /*3f190*/  LDL.64 R248, [R1+0x1440] ;  /* 0x0014400001f87983 */ /* 0x004f280000100a00 */
[----:B------:R1:W-:Y:S04]  /*3f1a0*/  LDGSTS.E [R8+0x41200], [R74.64], P4 ;  /* 0x412000004a087fae */ /* 0x0003e8000a121848 */
[----:B------:R1:W-:Y:S04]  /*3f1b0*/  LDGSTS.E [R8+0x42200], [R68.64], P4 ;  /* 0x4220000044087fae */ /* 0x0003e8000a121848 */
[----:B------:R1:W-:Y:S04]  /*3f1c0*/  LDGSTS.E [R8+0x43200], [R36.64], P4 ;  /* 0x4320000024087fae */ /* 0x0003e8000a121848 */
[----:B-1----:R-:W4:Y:S04]  /*3f1d0*/  LDL.64 R74, [R1+0x1540] ;  /* 0x00154000014a7983 */ /* 0x002f280000100a00 */
[----:B------:R-:W4:Y:S04]  /*3f1e0*/  LDL.64 R68, [R1+0x1580] ;  /* 0x0015800001447983 */ /* 0x000f280000100a00 */
        /* <DEDUP_REMOVED lines=13> */
[----:B------:R-:W4:Y:S04]  /*3f2c0*/  LDL.64 R36, [R1+0x4e8] ;  /* 0x0004e80001247983 */ /* 0x000f280000100a00 */
[----:B-1----:R-:W4:Y:S04]  /*3f2d0*/  LDL.64 R4, [R1+0x690] ;  /* 0x0006900001047983 */ /* 0x002f280000100a00 */
[----:B------:R-:W4:Y:S04]  /*3f2e0*/  LDL.64 R6, [R1+0x658] ;  /* 0x0006580001067983 */ /* 0x000f280000100a00 */
[----:B------:R-:W4:Y:S04]  /*3f2f0*/  LDL.64 R38, [R1+0x4a8] ;  /* 0x0004a80001267983 */ /* 0x000f280000100a00 */
[----:B------:R-:W4:Y:S04]  /*3f300*/  LDL.64 R40, [R1+0x468] ;  /* 0x0004680001287983 */ /* 0x000f280000100a00 */
[----:B------:R1:W-:Y:S04]  /*3f310*/  LDGSTS.E [R8+0x51200], [R174.64], P4 ;  /* 0x51200000ae087fae */ /* 0x0003e8000a121848 */
[----:B------:R-:W4:Y:S04]  /*3f320*/  LDL.64 R42, [R1+0x1840] ;  /* 0x00184000012a7983 */ /* 0x000f280000100a00 */
[----:B------:R-:W4:Y:S04]  /*3f330*/  LDL.64 R44, [R1+0x3e8] ;  /* 0x0003e800012c7983 */ /* 0x000f280000100a00 */
[----:B-1----:R-:W4:Y:S04]  /*3f340*/  LDL.64 R174, [R1+0x1640] ;  /* 0x0016400001ae7983 */ /* 0x002f280000100a00 */
[----:B------:R-:W4:Y:S04]  /*3f350*/  LDL.64 R46, [R1+0x3a8] ;  /* 0x0003a800012e7983 */ /* 0x000f280000100a00 */
[----:B------:R-:W4:Y:S04]  /*3f360*/  LDL.64 R48, [R1+0x368] ;  /* 0x0003680001307983 */ /* 0x000f280000100a00 */
[----:B------:R-:W4:Y:S04]  /*3f370*/  LDL.64 R50, [R1+0x328] ;  /* 0x0003280001327983 */ /* 0x000f280000100a00 */
[----:B------:R-:W4:Y:S04]  /*3f380*/  LDL.64 R52, [R1+0x2e8] ;  /* 0x0002e80001347983 */ /* 0x000f280000100a00 */
[----:B------:R-:W4:Y:S04]  /*3f390*/  LDL.64 R54, [R1+0x130] ;  /* 0x0001300001367983 */ /* 0x000f280000100a00 */
[----:B------:R-:W4:Y:S04]  /*3f3a0*/  LDL.64 R56, [R1+0x1b0] ;  /* 0x0001b00001387983 */ /* 0x000f280000100a00 */
[----:B------:R-:W4:Y:S04]  /*3f3b0*/  LDL.64 R58, [R1+0x20f8] ;  /* 0x0020f800013a7983 */ /* 0x000f280000100a00 */
[----:B----4-:R1:W-:Y:S04]  /*3f3c0*/  LDGSTS.E [R8+0x52200], [R158.64], P4 ;  /* 0x522000009e087fae */ /* 0x0103e8000a121848 */
[----:B---3--:R3:W-:Y:S04]  /*3f3d0*/  LDGSTS.E [R8+0x53200], [R142.64], P4 ;  /* 0x532000008e087fae */ /* 0x0087e8000a121848 */
[----:B------:R4:W-:Y:S04]  /*3f3e0*/  LDGSTS.E [R8+0x54200], [R66.64], P4 ;  /* 0x5420000042087fae */ /* 0x0009e8000a121848 */
[----:B-1----:R-:W2:Y:S04]  /*3f3f0*/  LDL.64 R158, [R1+0x1680] ;  /* 0x00168000019e7983 */ /* 0x002ea80000100a00 */
[----:B---3--:R-:W3:Y:S04]  /*3f400*/  LDL.64 R142, [R1+0x5a8] ;  /* 0x0005a800018e7983 */ /* 0x008ee80000100a00 */
[----:B----4-:R1:W-:Y:S04]  /*3f410*/  LDGSTS.E [R8+0x55200], [R248.64], P4 ;  /* 0x55200000f8087fae */ /* 0x0103e8000a121848 */
[----:B------:R-:W4:Y:S04]  /*3f420*/  LDL.64 R66, [R1+0x570] ;  /* 0x0005700001427983 */ /* 0x000f280000100a00 */
[----:B------:R1:W-:Y:S04]  /*3f430*/  LDGSTS.E [R8+0x56200], [R60.64], P4 ;  /* 0x562000003c087fae */ /* 0x0003e8000a121848 */
[----:B-1----:R-:W4:Y:S04]  /*3f440*/  LDL.64 R248, [R1+0x528] ;  /* 0x0005280001f87983 */ /* 0x002f280000100a00 */
        /* <DEDUP_REMOVED lines=10> */
[----:B------:R1:W-:Y:S04]  /*3f4f0*/  LDGSTS.E [R8+0x5c200], [R6.64], P4 ;  /* 0x5c20000006087fae */ /* 0x0003e8000a121848 */
[----:B-1----:R-:W4:Y:S04]  /*3f500*/  LDL.64 R4, [R1+0x20e0] ;  /* 0x0020e00001047983 */ /* 0x002f280000100a00 */
[----:B------:R-:W4:Y:S04]  /*3f510*/  LDL.64 R6, [R1+0x20c8] ;  /* 0x0020c80001067983 */ /* 0x000f280000100a00 */
[----:B------:R1:W-:Y:S04]  /*3f520*/  LDGSTS.E [R8+0x5d200], [R174.64], P4 ;  /* 0x5d200000ae087fae */ /* 0x0003e8000a121848 */
[----:B-1----:R-:W4:Y:S04]  /*3f530*/  LDL.64 R174, [R1+0x20d8] ;  /* 0x0020d80001ae7983 */ /* 0x002f280000100a00 */
[----:B--2---:R1:W-:Y:S04]  /*3f540*/  LDGSTS.E [R8+0x5e200], [R158.64], P4 ;  /* 0x5e2000009e087fae */ /* 0x0043e8000a121848 */
[----:B---3--:R2:W-:Y:S04]  /*3f550*/  LDGSTS.E [R8+0x5f200], [R142.64], P4 ;  /* 0x5f2000008e087fae */ /* 0x0085e8000a121848 */
[----:B-1----:R-:W3:Y:S04]  /*3f560*/  LDL.64 R158, [R1+0x20d0] ;  /* 0x0020d000019e7983 */ /* 0x002ee80000100a00 */
[----:B--2---:R-:W2:Y:S04]  /*3f570*/  LDL.64 R142, [R1+0x20c0] ;  /* 0x0020c000018e7983 */ /* 0x004ea80000100a00 */
[----:B----4-:R1:W-:Y:S04]  /*3f580*/  LDGSTS.E [R8+0x60200], [R66.64], P4 ;  /* 0x6020000042087fae */ /* 0x0103e8000a121848 */
[----:B------:R4:W-:Y:S04]  /*3f590*/  LDGSTS.E [R8+0x61200], [R248.64], P4 ;  /* 0x61200000f8087fae */ /* 0x0009e8000a121848 */
[----:B------:R4:W-:Y:S04]  /*3f5a0*/  LDGSTS.E [R8+0x62200], [R36.64], P4 ;  /* 0x6220000024087fae */ /* 0x0009e8000a121848 */
[----:B-1----:R-:W2:Y:S04]  /*3f5b0*/  LDL.64 R66, [R1+0x20a0] ;  /* 0x0020a00001427983 */ /* 0x002ea80000100a00 */
[----:B----4-:R-:W4:Y:S04]  /*3f5c0*/  LDL.64 R248, [R1+0x2098] ;  /* 0x0020980001f87983 */ /* 0x010f280000100a00 */
        /* <DEDUP_REMOVED lines=15> */
[----:B------:R-:W4:Y:S04]  /*3f6c0*/  LDL.64 R68, [R1+0x2088] ;  /* 0x0020880001447983 */ /* 0x000f280000100a00 */
        /* <DEDUP_REMOVED lines=11> */
[----:B------:R-:W1:Y:S04]  /*3f780*/  S2R R9, SR_TID.X ;  /* 0x0000000000097919 */ /* 0x000e680000002100 */
[----:B------:R-:W4:Y:S04]  /*3f790*/  LDL.64 R56, [R1+0x1388] ;  /* 0x0013880001387983 */ /* 0x000f280000100a00 */
[----:B------:R-:W4:Y:S04]  /*3f7a0*/  LDL.64 R58, [R1+0x13c8] ;  /* 0x0013c800013a7983 */ /* 0x000f280000100a00 */
[----:B------:R-:W4:Y:S04]  /*3f7b0*/  LDL.64 R38, [R1+0x1410] ;  /* 0x0014100001267983 */ /* 0x000f280000100a00 */
[----:B------:R-:W4:Y:S04]  /*3f7c0*/  LDL.64 R36, [R1+0x1658] ;  /* 0x0016580001247983 */ /* 0x000f280000100a00 */
[----:B---3--:R3:W-:Y:S04]  /*3f7d0*/  LDGSTS.E [R8+0x72200], [R158.64], P4 ;  /* 0x722000009e087fae */ /* 0x0087e8000a121848 */
[----:B------:R1:W-:Y:S04]  /*3f7e0*/  LDGSTS.E [R8+0x73200], [R6.64], P4 ;  /* 0x7320000006087fae */ /* 0x0003e8000a121848 */
[----:B--2---:R2:W-:Y:S04]  /*3f7f0*/  LDGSTS.E [R8+0x74200], [R142.64], P4 ;  /* 0x742000008e087fae */ /* 0x0045e8000a121848 */
[----:B---3--:R-:W3:Y:S04]  /*3f800*/  LDL.64 R158, [R1+0x2070] ;  /* 0x00207000019e7983 */ /* 0x008ee80000100a00 */
[----:B-1----:R-:W3:Y:S04]  /*3f810*/  LDL.64 R6, [R1+0x2068] ;  /* 0x0020680001067983 */ /* 0x002ee80000100a00 */
[----:B--2---:R-:W2:Y:S04]  /*3f820*/  LDL.64 R142, [R1+0xc78] ;  /* 0x000c7800018e7983 */ /* 0x004ea80000100a00 */
[----:B------:R1:W-:Y:S04]  /*3f830*/  LDGSTS.E [R8+0x75200], [R62.64], P4 ;  /* 0x752000003e087fae */ /* 0x0003e8000a121848 */
[----:B------:R1:W-:Y:S04]  /*3f840*/  LDGSTS.E [R8+0x76200], [R72.64], P4 ;  /* 0x7620000048087fae */ /* 0x0003e8000a121848 */
[----:B------:R1:W-:Y:S04]  /*3f850*/  LDGSTS.E [R8+0x77200], [R74.64], P4 ;  /* 0x772000004a087fae */ /* 0x0003e8000a121848 */
[----:B-1----:R-:W2:Y:S04]  /*3f860*/  LDL.64 R62, [R1+0xa80] ;  /* 0x000a8000013e7983 */ /* 0x002ea80000100a00 */
[----:B------:R-:W2:Y:S04]  /*3f870*/  LDL.64 R72, [R1+0xa48] ;  /* 0x000a480001487983 */ /* 0x000ea80000100a00 */
[----:B------:R1:W-:Y:S04]  /*3f880*/  LDGSTS.E [R8+0x78200], [R66.64], P4 ;  /* 0x7820000042087fae */ /* 0x0003e8000a121848 */
[----:B------:R-:W2:Y:S04]  /*3f890*/  LDL.64 R74, [R1+0xa08] ;  /* 0x000a0800014a7983 */ /* 0x000ea80000100a00 */
[----:B----4-:R4:W-:Y:S04]  /*3f8a0*/  LDGSTS.E [R8+0x79200], [R248.64], P4 ;  /* 0x79200000f8087fae */ /* 0x0109e8000a121848 */
[----:B-1----:R-:W2:Y:S04]  /*3f8b0*/  LDL.64 R66, [R1+0x9d0] ;  /* 0x0009d00001427983 */ /* 0x002ea80000100a00 */
[----:B----4-:R-:W2:Y:S04]  /*3f8c0*/  LDL.64 R248, [R1+0x998] ;  /* 0x0009980001f87983 */ /* 0x010ea80000100a00 */
[----:B------:R1:W-:Y:S04]  /*3f8d0*/  LDGSTS.E [R8+0x7a200], [R60.64], P4 ;  /* 0x7a2000003c087fae */ /* 0x0003e8000a121848 */
[----:B------:R1:W-:Y:S04]  /*3f8e0*/  LDGSTS.E [R8+0x7b200], [R68.64], P4 ;  /* 0x7b20000044087fae */ /* 0x0003e8000a121848 */
[----:B------:R1:W-:Y:S01]  /*3f8f0*/  LDGSTS.E [R8+0x7c200], [R4.64], P4 ;  /* 0x7c20000004087fae */ /* 0x0003e2000a121848 */
[----:B------:R-:W-:-:S03]  /*3f900*/  LOP3.LUT R9, R9, 0x7f, RZ, 0xc0, !PT ;  /* 0x0000007f09097812 */ /* 0x000fc600078ec0ff */
[----:B-1----:R-:W2:Y:S04]  /*3f910*/  LDL.64 R60, [R1+0x1408] ;  /* 0x00140800013c7983 */ /* 0x002ea80000100a00 */
[----:B------:R-:W2:Y:S04]  /*3f920*/  LDL.64 R68, [R1+0x960] ;  /* 0x0009600001447983 */ /* 0x000ea80000100a00 */
[----:B------:R-:W2:Y:S04]  /*3f930*/  LDL.64 R4, [R1+0x8f0] ;  /* 0x0008f00001047983 */ /* 0x000ea80000100a00 */
[----:B------:R1:W-:Y:S04]  /*3f940*/  LDGSTS.E [R8+0x7d200], [R174.64], P4 ;  /* 0x7d200000ae087fae */ /* 0x0003e8000a121848 */
[----:B-1----:R-:W2:Y:S01]  /*3f950*/  LDL.64 R174, [R1+0x928] ;  /* 0x0009280001ae7983 */ /* 0x002ea20000100a00 */
[----:B------:R-:W-:-:S05]  /*3f960*/  IMAD.SHL.U32 R241, R9, 0x4, RZ ;  /* 0x0000000409f17824 */ /* 0x000fca00078e00ff */
[C---:B------:R-:W-:Y:S01]  /*3f970*/  LOP3.LUT R9, R241.reuse, 0x20, RZ, 0x3c, !PT ;  /* 0x00000020f1097812 */ /* 0x040fe200078e3cff */
[----:B---3--:R1:W-:Y:S04]  /*3f980*/  LDGSTS.E [R8+0x7e200], [R158.64], P4 ;  /* 0x7e2000009e087fae */ /* 0x0083e8000a121848 */
[----:B------:R3:W-:Y:S04]  /*3f990*/  LDGSTS.E [R8+0x7f200], [R6.64], P4 ;  /* 0x7f20000006087fae */ /* 0x0007e8000a121848 */
[----:B--2---:R2:W-:Y:S04]  /*3f9a0*/  LDGSTS.E [R9+0x40400], [R142.64], P4 ;  /* 0x404000008e097fae */ /* 0x0045e8000a121848 */
[----:B-1----:R-:W4:Y:S04]  /*3f9b0*/  LDL.64 R158, [R1+0x1348] ;  /* 0x00134800019e7983 */ /* 0x002f280000100a00 */
        /* <DEDUP_REMOVED lines=9> */
[----:B---3--:R-:W3:Y:S04]  /*3fa50*/  LDL.64 R6, [R1+0x1448] ;  /* 0x0014480001067983 */ /* 0x008ee80000100a00 */
[----:B------:R1:W-:Y:S04]  /*3fa60*/  LDGSTS.E [R9+0x4a400], [R72.64], P4 ;  /* 0x4a40000048097fae */ /* 0x0003e8000a121848 */
[----:B--2---:R-:W3:Y:S04]  /*3fa70*/  LDL.64 R142, [R1+0x1488] ;  /* 0x00148800018e7983 */ /* 0x004ee80000100a00 */
[----:B------:R1:W-:Y:S04]  /*3fa80*/  LDGSTS.E [R9+0x4b400], [R74.64], P4 ;  /* 0x4b4000004a097fae */ /* 0x0003e8000a121848 */
[----:B------:R1:W-:Y:S04]  /*3fa90*/  LDGSTS.E [R9+0x4c400], [R66.64], P4 ;  /* 0x4c40000042097fae */ /* 0x0003e8000a121848 */
[----:B-1----:R-:W3:Y:S04]  /*3faa0*/  LDL.64 R62, [R1+0x14c8] ;  /* 0x0014c800013e7983 */ /* 0x002ee80000100a00 */
[----:B------:R1:W-:Y:S04]  /*3fab0*/  LDGSTS.E [R9+0x4d400], [R248.64], P4 ;  /* 0x4d400000f8097fae */ /* 0x0003e8000a121848 */
[----:B------:R-:W3:Y:S04]  /*3fac0*/  LDL.64 R72, [R1+0x1508] ;  /* 0x0015080001487983 */ /* 0x000ee80000100a00 */
[----:B------:R-:W3:Y:S04]  /*3fad0*/  LDL.64 R74, [R1+0x1588] ;  /* 0x00158800014a7983 */ /* 0x000ee80000100a00 */
[----:B-1----:R-:W3:Y:S04]  /*3fae0*/  LDL.64 R248, [R1+0x1548] ;  /* 0x0015480001f87983 */ /* 0x002ee80000100a00 */
[----:B------:R1:W-:Y:S04]  /*3faf0*/  LDGSTS.E [R9+0x4e400], [R68.64], P4 ;  /* 0x4e40000044097fae */ /* 0x0003e8000a121848 */
[----:B------:R-:W3:Y:S04]  /*3fb00*/  LDL.64 R66, [R1+0x15c8] ;  /* 0x0015c80001427983 */ /* 0x000ee80000100a00 */
[----:B------:R-:W3:Y:S04]  /*3fb10*/  LDL.64 R40, [R1+0x568] ;  /* 0x0005680001287983 */ /* 0x000ee80000100a00 */
[----:B-1----:R-:W3:Y:S04]  /*3fb20*/  LDL.64 R68, [R1+0x650] ;  /* 0x0006500001447983 */ /* 0x002ee80000100a00 */
[----:B------:R-:W3:Y:S04]  /*3fb30*/  LDL.64 R42, [R1+0x520] ;  /* 0x00052000012a7983 */ /* 0x000ee80000100a00 */
[----:B------:R-:W3:Y:S04]  /*3fb40*/  LDL.64 R44, [R1+0x4e0] ;  /* 0x0004e000012c7983 */ /* 0x000ee80000100a00 */
[----:B------:R1:W-:Y:S04]  /*3fb50*/  LDGSTS.E [R9+0x4f400], [R174.64], P4 ;  /* 0x4f400000ae097fae */ /* 0x0003e8000a121848 */
[----:B------:R1:W-:Y:S04]  /*3fb60*/  LDGSTS.E [R9+0x50400], [R4.64], P4 ;  /* 0x5040000004097fae */ /* 0x0003e8000a121848 */
[----:B------:R-:W3:Y:S04]  /*3fb70*/  LDL.64 R46, [R1+0x4a0] ;  /* 0x0004a000012e7983 */ /* 0x000ee80000100a00 */
[----:B-1----:R-:W3:Y:S04]  /*3fb80*/  LDL.64 R174, [R1+0x618] ;  /* 0x0006180001ae7983 */ /* 0x002ee80000100a00 */
[----:B------:R-:W3:Y:S04]  /*3fb90*/  LDL.64 R4, [R1+0x1688] ;  /* 0x0016880001047983 */ /* 0x000ee80000100a00 */
[----:B------:R-:W3:Y:S04]  /*3fba0*/  LDL.64 R48, [R1+0x460] ;  /* 0x0004600001307983 */ /* 0x000ee80000100a00 */
[----:B------:R-:W3:Y:S04]  /*3fbb0*/  LDL.64 R50, [R1+0x1848] ;  /* 0x0018480001327983 */ /* 0x000ee80000100a00 */
[----:B------:R-:W3:Y:S04]  /*3fbc0*/  LDL.64 R52, [R1+0x3e0] ;  /* 0x0003e00001347983 */ /* 0x000ee80000100a00 */
[----:B------:R-:W3:Y:S04]  /*3fbd0*/  LDL.64 R54, [R1+0x3a0] ;  /* 0x0003a00001367983 */ /* 0x000ee80000100a00 */
[----:B----4-:R1:W-:Y:S04]  /*3fbe0*/  LDGSTS.E [R9+0x51400], [R158.64], P4 ;  /* 0x514000009e097fae */ /* 0x0103e8000a121848 */
[----:B------:R4:W-:Y:S04]  /*3fbf0*/  LDGSTS.E [R9+0x52400], [R56.64], P4 ;  /* 0x5240000038097fae */ /* 0x0009e8000a121848 */
[----:B------:R4:W-:Y:S04]  /*3fc00*/  LDGSTS.E [R9+0x53400], [R58.64], P4 ;  /* 0x534000003a097fae */ /* 0x0009e8000a121848 */
[----:B-1----:R-:W2:Y:S04]  /*3fc10*/  LDL.64 R158, [R1+0x5a0] ;  /* 0x0005a000019e7983 */ /* 0x002ea80000100a00 */
[----:B----4-:R-:W4:Y:S04]  /*3fc20*/  LDL.64 R56, [R1+0x360] ;  /* 0x0003600001387983 */ /* 0x010f280000100a00 */
[----:B------:R1:W-:Y:S04]  /*3fc30*/  LDGSTS.E [R9+0x54400], [R60.64], P4 ;  /* 0x544000003c097fae */ /* 0x0003e8000a121848 */
[----:B------:R-:W4:Y:S04]  /*3fc40*/  LDL.64 R58, [R1+0x320] ;  /* 0x00032000013a7983 */ /* 0x000f280000100a00 */
[----:B-1----:R-:W4:Y:S04]  /*3fc50*/  LDL.64 R60, [R1+0x2e0] ;  /* 0x0002e000013c7983 */ /* 0x002f280000100a00 */
[----:B---3--:R1:W-:Y:S04]  /*3fc60*/  LDGSTS.E [R9+0x55400], [R6.64], P4 ;  /* 0x5540000006097fae */ /* 0x0083e8000a121848 */
[----:B------:R3:W-:Y:S04]  /*3fc70*/  LDGSTS.E [R9+0x56400], [R142.64], P4 ;  /* 0x564000008e097fae */ /* 0x0007e8000a121848 */
[----:B-1----:R-:W4:Y:S04]  /*3fc80*/  LDL.64 R6, [R1+0xe8] ;  /* 0x0000e80001067983 */ /* 0x002f280000100a00 */
[----:B---3--:R-:W3:Y:S04]  /*3fc90*/  LDL.64 R142, [R1+0xf0] ;  /* 0x0000f000018e7983 */ /* 0x008ee80000100a00 */
[----:B------:R1:W-:Y:S04]  /*3fca0*/  LDGSTS.E [R9+0x57400], [R62.64], P4 ;  /* 0x574000003e097fae */ /* 0x0003e8000a121848 */
[----:B------:R1:W-:Y:S04]  /*3fcb0*/  LDGSTS.E [R9+0x58400], [R72.64], P4 ;  /* 0x5840000048097fae */ /* 0x0003e8000a121848 */
[----:B------:R1:W-:Y:S04]  /*3fcc0*/  LDGSTS.E [R9+0x59400], [R248.64], P4 ;  /* 0x59400000f8097fae */ /* 0x0003e8000a121848 */
[----:B------:R1:W-:Y:S04]  /*3fcd0*/  LDGSTS.E [R9+0x5a400], [R74.64], P4 ;  /* 0x5a4000004a097fae */ /* 0x0003e8000a121848 */
[----:B------:R1:W-:Y:S04]  /*3fce0*/  LDGSTS.E [R9+0x5b400], [R66.64], P4 ;  /* 0x5b40000042097fae */ /* 0x0003e8000a121848 */
        /* <DEDUP_REMOVED lines=9> */
[----:B-1----:R-:W3:Y:S04]  /*3fd80*/  LDL.64 R174, [R1+0x2048] ;  /* 0x0020480001ae7983 */ /* 0x002ee80000100a00 */
[----:B------:R-:W3:Y:S04]  /*3fd90*/  LDL.64 R4, [R1+0x2028] ;  /* 0x0020280001047983 */ /* 0x000ee80000100a00 */
[----:B--2---:R1:W-:Y:S04]  /*3fda0*/  LDGSTS.E [R9+0x5f400], [R158.64], P4 ;  /* 0x5f4000009e097fae */ /* 0x0043e8000a121848 */
        /* <DEDUP_REMOVED lines=10> */
[----:B-1----:R-:W4:Y:S04]  /*3fe50*/  LDL.64 R158, [R1+0x2020] ;  /* 0x00202000019e7983 */ /* 0x002f280000100a00 */
[----:B------:R1:W-:Y:S04]  /*3fe60*/  LDGSTS.E [R9+0x6a400], [R60.64], P4 ;  /* 0x6a4000003c097fae */ /* 0x0003e8000a121848 */
[----:B------:R1:W-:Y:S04]  /*3fe70*/  LDGSTS.E [R9+0x6b400], [R6.64], P4 ;  /* 0x6b40000006097fae */ /* 0x0003e8000a121848 */
[----:B--2---:R-:W2:Y:S04]  /*3fe80*/  LDL.64 R40, [R1+0x2018] ;  /* 0x0020180001287983 */ /* 0x004ea80000100a00 */
[----:B---3--:R3:W-:Y:S04]  /*3fe90*/  LDGSTS.E [R9+0x6c400], [R142.64], P4 ;  /* 0x6c4000008e097fae */ /* 0x0087e8000a121848 */
[----:B------:R-:W2:Y:S04]  /*3fea0*/  LDL.64 R58, [R1+0x2010] ;  /* 0x00201000013a7983 */ /* 0x000ea80000100a00 */
[----:B-1----:R-:W2:Y:S04]  /*3feb0*/  LDL.64 R60, [R1+0x2000] ;  /* 0x00200000013c7983 */ /* 0x002ea80000100a00 */
[----:B---3--:R-:W3:Y:S04]  /*3fec0*/  LDL.64 R142, [R1+0x2008] ;  /* 0x00200800018e7983 */ /* 0x008ee80000100a00 */
[----:B------:R1:W-:Y:S04]  /*3fed0*/  LDGSTS.E [R9+0x6d400], [R248.64], P4 ;  /* 0x6d400000f8097fae */ /* 0x0003e8000a121848 */
[----:B------:R-:W3:Y:S04]  /*3fee0*/  LDL.64 R6, [R1+0x1ff8] ;  /* 0x001ff80001067983 */ /* 0x000ee80000100a00 */
        /* <DEDUP_REMOVED lines=9> */
[----:B------:R-:W3:Y:S04]  /*3ff80*/  LDL.64 R48, [R1+0xc00] ;  /* 0x000c000001307983 */ /* 0x000ee80000100a00 */
[----:B------:R-:W3:Y:S04]  /*3ff90*/  LDL.64 R50, [R1+0xbc8] ;  /* 0x000bc80001327983 */ /* 0x000ee80000100a00 */
[----:B-1----:R-:W3:Y:S04]  /*3ffa0*/  LDL.64 R174, [R1+0x1fd8] ;  /* 0x001fd80001ae7983 */ /* 0x002ee80000100a00 */
        /* <DEDUP_REMOVED lines=8> */
[----:B------:R-:W3:Y:S04]  /*40030*/  LDL.64 R72, [R1+0xab0] ;  /* 0x000ab00001487983 */ /* 0x000ee80000100a00 */
[----:B------:R-:W3:Y:S04]  /*40040*/  LDL.64 R74, [R1+0xa78] ;  /* 0x000a7800014a7983 */ /* 0x000ee80000100a00 */
[----:B------:R-:W3:Y:S04]  /*40050*/  LDL.64 R4, [R1+0xa40] ;  /* 0x000a400001047983 */ /* 0x000ee80000100a00 */
[----:B----4-:R1:W-:Y:S04]  /*40060*/  LDGSTS.E [R9+0x75400], [R158.64], P4 ;  /* 0x754000009e097fae */ /* 0x0103e8000a121848 */
[----:B--2---:R2:W-:Y:S04]  /*40070*/  LDGSTS.E [R9+0x76400], [R40.64], P4 ;  /* 0x7640000028097fae */ /* 0x0045e8000a121848 */
[----:B-1----:R-:W4:Y:S04]  /*40080*/  LDL.64 R158, [R1+0xa00] ;  /* 0x000a0000019e7983 */ /* 0x002f280000100a00 */
[----:B------:R1:W-:Y:S01]  /*40090*/  LDGSTS.E [R9+0x77400], [R58.64], P4 ;  /* 0x774000003a097fae */ /* 0x0003e2000a121848 */
[----:B------:R-:W-:-:S03]  /*400a0*/  LOP3.LUT R8, R241, 0x30, RZ, 0x3c, !PT ;  /* 0x00000030f1087812 */ /* 0x000fc600078e3cff */
[----:B--2---:R-:W2:Y:S04]  /*400b0*/  LDL.64 R40, [R1+0x1450] ;  /* 0x0014500001287983 */ /* 0x004ea80000100a00 */
[----:B---3--:R3:W-:Y:S04]  /*400c0*/  LDGSTS.E [R9+0x78400], [R142.64], P4 ;  /* 0x784000008e097fae */ /* 0x0087e8000a121848 */
[----:B------:R1:W-:Y:S04]  /*400d0*/  LDGSTS.E [R9+0x79400], [R60.64], P4 ;  /* 0x794000003c097fae */ /* 0x0003e8000a121848 */
[----:B------:R1:W-:Y:S04]  /*400e0*/  LDGSTS.E [R9+0x7a400], [R6.64], P4 ;  /* 0x7a40000006097fae */ /* 0x0003e8000a121848 */
[----:B---3--:R-:W3:Y:S04]  /*400f0*/  LDL.64 R142, [R1+0x9c8] ;  /* 0x0009c800018e7983 */ /* 0x008ee80000100a00 */
[----:B------:R1:W-:Y:S04]  /*40100*/  LDGSTS.E [R9+0x7b400], [R248.64], P4 ;  /* 0x7b400000f8097fae */ /* 0x0003e8000a121848 */
[----:B-1----:R-:W2:Y:S04]  /*40110*/  LDL.64 R6, [R1+0x958] ;  /* 0x0009580001067983 */ /* 0x002ea80000100a00 */
[----:B------:R-:W2:Y:S04]  /*40120*/  LDL.64 R58, [R1+0x920] ;  /* 0x00092000013a7983 */ /* 0x000ea80000100a00 */
[----:B------:R-:W2:Y:S04]  /*40130*/  LDL.64 R248, [R1+0x990] ;  /* 0x0009900001f87983 */ /* 0x000ea80000100a00 */
[----:B------:R1:W-:Y:S04]  /*40140*/  LDGSTS.E [R9+0x7c400], [R66.64], P4 ;  /* 0x7c40000042097fae */ /* 0x0003e8000a121848 */
[----:B------:R-:W2:Y:S04]  /*40150*/  LDL.64 R60, [R1+0x8e8] ;  /* 0x0008e800013c7983 */ /* 0x000ea80000100a00 */
[----:B------:R1:W-:Y:S04]  /*40160*/  LDGSTS.E [R9+0x7d400], [R68.64], P4 ;  /* 0x7d40000044097fae */ /* 0x0003e8000a121848 */
[----:B-1----:R-:W2:Y:S04]  /*40170*/  LDL.64 R66, [R1+0x1350] ;  /* 0x0013500001427983 */ /* 0x002ea80000100a00 */
[----:B------:R-:W2:Y:S04]  /*40180*/  LDL.64 R68, [R1+0x1390] ;  /* 0x0013900001447983 */ /* 0x000ea80000100a00 */
        /* <DEDUP_REMOVED lines=27> */
[----:B-1----:R-:W4:Y:S04]  /*40340*/  LDL.64 R158, [R1+0x1490] ;  /* 0x00149000019e7983 */ /* 0x002f280000100a00 */
[----:B---3--:R1:W-:Y:S04]  /*40350*/  LDGSTS.E [R8+0x4c600], [R142.64], P4 ;  /* 0x4c6000008e087fae */ /* 0x0083e8000a121848 */
[----:B-1----:R-:W3:Y:S04]  /*40360*/  LDL.64 R142, [R1+0x1550] ;  /* 0x00155000018e7983 */ /* 0x002ee80000100a00 */
[----:B--2---:R1:W-:Y:S04]  /*40370*/  LDGSTS.E [R8+0x4d600], [R248.64], P4 ;  /* 0x4d600000f8087fae */ /* 0x0043e8000a121848 */
[----:B------:R2:W-:Y:S04]  /*40380*/  LDGSTS.E [R8+0x4e600], [R6.64], P4 ;  /* 0x4e60000006087fae */ /* 0x0005e8000a121848 */
[----:B------:R2:W-:Y:S04]  /*40390*/  LDGSTS.E [R8+0x4f600], [R58.64], P4 ;  /* 0x4f6000003a087fae */ /* 0x0005e8000a121848 */
[----:B-1----:R-:W3:Y:S04]  /*403a0*/  LDL.64 R248, [R1+0x1590] ;  /* 0x0015900001f87983 */ /* 0x002ee80000100a00 */
[----:B--2---:R-:W3:Y:S04]  /*403b0*/  LDL.64 R6, [R1+0x610] ;  /* 0x0006100001067983 */ /* 0x004ee80000100a00 */
        /* <DEDUP_REMOVED lines=12> */
[----:B------:R-:W3:Y:S04]  /*40480*/  LDL.64 R40, [R1+0x1f90] ;  /* 0x001f900001287983 */ /* 0x000ee80000100a00 */
[----:B----4-:R1:W-:Y:S04]  /*40490*/  LDGSTS.E [R8+0x56600], [R158.64], P4 ;  /* 0x566000009e087fae */ /* 0x0103e8000a121848 */
[----:B------:R4:W-:Y:S04]  /*404a0*/  LDGSTS.E [R8+0x57600], [R62.64], P4 ;  /* 0x576000003e087fae */ /* 0x0009e8000a121848 */
[----:B------:R3:W-:Y:S04]  /*404b0*/  LDGSTS.E [R8+0x58600], [R72.64], P4 ;  /* 0x5860000048087fae */ /* 0x0007e8000a121848 */
[----:B-1----:R-:W2:Y:S04]  /*404c0*/  LDL.64 R158, [R1+0xb0] ;  /* 0x0000b000019e7983 */ /* 0x002ea80000100a00 */
[----:B----4-:R-:W4:Y:S04]  /*404d0*/  LDL.64 R62, [R1+0x1fc0] ;  /* 0x001fc000013e7983 */ /* 0x010f280000100a00 */
[----:B---3--:R-:W3:Y:S04]  /*404e0*/  LDL.64 R72, [R1+0x1fb8] ;  /* 0x001fb80001487983 */ /* 0x008ee80000100a00 */
[----:B------:R1:W-:Y:S04]  /*404f0*/  LDGSTS.E [R8+0x59600], [R142.64], P4 ;  /* 0x596000008e087fae */ /* 0x0003e8000a121848 */
[----:B-1----:R-:W3:Y:S04]  /*40500*/  LDL.64 R142, [R1+0xe0] ;  /* 0x0000e000018e7983 */ /* 0x002ee80000100a00 */
        /* <DEDUP_REMOVED lines=9> */
[----:B------:R1:W-:Y:S04]  /*405a0*/  LDGSTS.E [R8+0x62600], [R50.64], P4 ;  /* 0x6260000032087fae */ /* 0x0003e8000a121848 */
[----:B------:R1:W-:Y:S04]  /*405b0*/  LDGSTS.E [R8+0x63600], [R52.64], P4 ;  /* 0x6360000034087fae */ /* 0x0003e8000a121848 */
[----:B------:R1:W-:Y:S04]  /*405c0*/  LDGSTS.E [R8+0x64600], [R54.64], P4 ;  /* 0x6460000036087fae */ /* 0x0003e8000a121848 */
[----:B------:R-:W4:Y:S04]  /*405d0*/  LDL.64 R74, [R1+0x1fb0] ;  /* 0x001fb000014a7983 */ /* 0x000f280000100a00 */
[----:B------:R1:W-:Y:S04]  /*405e0*/  LDGSTS.E [R8+0x65600], [R56.64], P4 ;  /* 0x6560000038087fae */ /* 0x0003e8000a121848 */
[----:B------:R-:W4:Y:S04]  /*405f0*/  LDL.64 R4, [R1+0x1fa8] ;  /* 0x001fa80001047983 */ /* 0x000f280000100a00 */
[----:B------:R1:W-:Y:S04]  /*40600*/  LDGSTS.E [R8+0x66600], [R58.64], P4 ;  /* 0x666000003a087fae */ /* 0x0003e8000a121848 */
[----:B------:R-:W4:Y:S04]  /*40610*/  LDL.64 R6, [R1+0x1fa0] ;  /* 0x001fa00001067983 */ /* 0x000f280000100a00 */
[----:B------:R1:W-:Y:S04]  /*40620*/  LDGSTS.E [R8+0x67600], [R60.64], P4 ;  /* 0x676000003c087fae */ /* 0x0003e8000a121848 */
[----:B------:R1:W-:Y:S04]  /*40630*/  LDGSTS.E [R8+0x68600], [R66.64], P4 ;  /* 0x6860000042087fae */ /* 0x0003e8000a121848 */
[----:B------:R1:W-:Y:S04]  /*40640*/  LDGSTS.E [R8+0x69600], [R68.64], P4 ;  /* 0x6960000044087fae */ /* 0x0003e8000a121848 */
[----:B------:R-:W4:Y:S04]  /*40650*/  LDL.64 R42, [R1+0x1f80] ;  /* 0x001f8000012a7983 */ /* 0x000f280000100a00 */
[----:B------:R-:W4:Y:S04]  /*40660*/  LDL.64 R44, [R1+0x1f78] ;  /* 0x001f7800012c7983 */ /* 0x000f280000100a00 */
[----:B-1----:R-:W4:Y:S04]  /*40670*/  LDL.64 R68, [R1+0x1f88] ;  /* 0x001f880001447983 */ /* 0x002f280000100a00 */
        /* <DEDUP_REMOVED lines=11> */
[----:B--2---:R1:W-:Y:S04]  /*40730*/  LDGSTS.E [R8+0x6b600], [R158.64], P4 ;  /* 0x6b6000009e087fae */ /* 0x0043e8000a121848 */
[----:B-1----:R-:W2:Y:S04]  /*40740*/  LDL.64 R158, [R1+0x1f60] ;  /* 0x001f6000019e7983 */ /* 0x002ea80000100a00 */
[----:B---3--:R1:W-:Y:S04]  /*40750*/  LDGSTS.E [R8+0x6c600], [R142.64], P4 ;  /* 0x6c6000008e087fae */ /* 0x0083e8000a121848 */
[----:B-1----:R-:W3:Y:S04]  /*40760*/  LDL.64 R142, [R1+0x1f58] ;  /* 0x001f5800018e7983 */ /* 0x002ee80000100a00 */
[----:B----4-:R1:W-:Y:S04]  /*40770*/  LDGSTS.E [R8+0x6d600], [R248.64], P4 ;  /* 0x6d600000f8087fae */ /* 0x0103e8000a121848 */
[----:B------:R4:W-:Y:S04]  /*40780*/  LDGSTS.E [R8+0x6e600], [R62.64], P4 ;  /* 0x6e6000003e087fae */ /* 0x0009e8000a121848 */
[----:B------:R4:W-:Y:S04]  /*40790*/  LDGSTS.E [R8+0x6f600], [R72.64], P4 ;  /* 0x6f60000048087fae */ /* 0x0009e8000a121848 */
[----:B-1----:R-:W3:Y:S04]  /*407a0*/  LDL.64 R248, [R1+0x1f50] ;  /* 0x001f500001f87983 */ /* 0x002ee80000100a00 */
[----:B------:R1:W-:Y:S04]  /*407b0*/  LDGSTS.E [R8+0x70600], [R74.64], P4 ;  /* 0x706000004a087fae */ /* 0x0003e8000a121848 */
[----:B----4-:R-:W4:Y:S04]  /*407c0*/  LDL.64 R62, [R1+0xb50] ;  /* 0x000b5000013e7983 */ /* 0x010f280000100a00 */
[----:B------:R1:W-:Y:S04]  /*407d0*/  LDGSTS.E [R8+0x71600], [R4.64], P4 ;  /* 0x7160000004087fae */ /* 0x0003e8000a121848 */
[----:B------:R-:W4:Y:S04]  /*407e0*/  LDL.64 R72, [R1+0xb18] ;  /* 0x000b180001487983 */ /* 0x000f280000100a00 */
[----:B------:R1:W-:Y:S04]  /*407f0*/  LDGSTS.E [R8+0x72600], [R6.64], P4 ;  /* 0x7260000006087fae */ /* 0x0003e8000a121848 */
[----:B------:R1:W-:Y:S04]  /*40800*/  LDGSTS.E [R8+0x73600], [R38.64], P4 ;  /* 0x7360000026087fae */ /* 0x0003e8000a121848 */
[----:B------:R1:W-:Y:S04]  /*40810*/  LDGSTS.E [R8+0x74600], [R40.64], P4 ;  /* 0x7460000028087fae */ /* 0x0003e8000a121848 */
[----:B-1----:R-:W4:Y:S04]  /*40820*/  LDL.64 R74, [R1+0xae0] ;  /* 0x000ae000014a7983 */ /* 0x002f280000100a00 */
[----:B------:R-:W4:Y:S04]  /*40830*/  LDL.64 R4, [R1+0xaa8] ;  /* 0x000aa80001047983 */ /* 0x000f280000100a00 */
[----:B------:R-:W4:Y:S04]  /*40840*/  LDL.64 R6, [R1+0xa70] ;  /* 0x000a700001067983 */ /* 0x000f280000100a00 */
[----:B------:R1:W-:Y:S04]  /*40850*/  LDGSTS.E [R8+0x75600], [R68.64], P4 ;  /* 0x7560000044087fae */ /* 0x0003e8000a121848 */
[----:B------:R1:W-:Y:S04]  /*40860*/  LDGSTS.E [R8+0x76600], [R42.64], P4 ;  /* 0x766000002a087fae */ /* 0x0003e8000a121848 */
[----:B------:R1:W-:Y:S04]  /*40870*/  LDGSTS.E [R8+0x77600], [R44.64], P4 ;  /* 0x776000002c087fae */ /* 0x0003e8000a121848 */
[----:B-1----:R-:W1:Y:S04]  /*40880*/  S2R R69, SR_TID.X ;  /* 0x0000000000457919 */ /* 0x002e680000002100 */
[----:B------:R1:W-:Y:S04]  /*40890*/  LDGSTS.E [R8+0x78600], [R66.64], P4 ;  /* 0x7860000042087fae */ /* 0x0003e8000a121848 */
[----:B------:R1:W-:Y:S04]  /*408a0*/  LDGSTS.E [R8+0x79600], [R174.64], P4 ;  /* 0x79600000ae087fae */ /* 0x0003e8000a121848 */
[----:B------:R-:W4:Y:S04]  /*408b0*/  LDL.64 R38, [R1+0x5c8] ;  /* 0x0005c80001267983 */ /* 0x000f280000100a00 */
[----:B-1----:R-:W4:Y:S04]  /*408c0*/  LDL.64 R66, [R1+0xa38] ;  /* 0x000a380001427983 */ /* 0x002f280000100a00 */
[----:B------:R-:W4:Y:S01]  /*408d0*/  LDL.64 R174, [R1+0x9c0] ;  /* 0x0009c00001ae7983 */ /* 0x000f220000100a00 */
[----:B------:R-:W-:-:S03]  /*408e0*/  LOP3.LUT R9, R69, 0x7f, RZ, 0xc0, !PT ;  /* 0x0000007f45097812 */ /* 0x000fc600078ec0ff */
[----:B------:R-:W4:Y:S04]  /*408f0*/  LDL.64 R40, [R1+0x16d8] ;  /* 0x0016d80001287983 */ /* 0x000f280000100a00 */
[----:B------:R-:W4:Y:S01]  /*40900*/  LDL.64 R68, [R1+0x9f8] ;  /* 0x0009f80001447983 */ /* 0x000f220000100a00 */
[----:B------:R-:W-:-:S03]  /*40910*/  IMAD.SHL.U32 R9, R9, 0x4, RZ ;  /* 0x0000000409097824 */ /* 0x000fc600078e00ff */
[----:B------:R-:W4:Y:S02]  /*40920*/  LDL.64 R42, [R1+0x1718] ;  /* 0x00171800012a7983 */ /* 0x000f240000100a00 */
[C---:B------:R-:W-:Y:S02]  /*40930*/  LOP3.LUT R241, R9.reuse, 0x40, RZ, 0x3c, !PT ;  /* 0x0000004009f17812 */ /* 0x040fe400078e3cff */
[----:B------:R-:W4:Y:S04]  /*40940*/  LDL.64 R44, [R1+0x1758] ;  /* 0x00175800012c7983 */ /* 0x000f280000100a00 */
[----:B--2---:R1:W-:Y:S04]  /*40950*/  LDGSTS.E [R8+0x7a600], [R158.64], P4 ;  /* 0x7a6000009e087fae */ /* 0x0043e8000a121848 */
[----:B-1----:R-:W2:Y:S04]  /*40960*/  LDL.64 R158, [R1+0x988] ;  /* 0x00098800019e7983 */ /* 0x002ea80000100a00 */
[----:B---3--:R1:W-:Y:S04]  /*40970*/  LDGSTS.E [R8+0x7b600], [R142.64], P4 ;  /* 0x7b6000008e087fae */ /* 0x0083e8000a121848 */
        /* <DEDUP_REMOVED lines=8> */
[----:B-1----:R-:W3:Y:S04]  /*40a00*/  LDL.64 R248, [R1+0x918] ;  /* 0x0009180001f87983 */ /* 0x002ee80000100a00 */
[----:B------:R1:W-:Y:S04]  /*40a10*/  LDGSTS.E [R241+0x43800], [R58.64], P4 ;  /* 0x438000003af17fae */ /* 0x0003e8000a121848 */
[----:B------:R1:W-:Y:S04]  /*40a20*/  LDGSTS.E [R241+0x44800], [R60.64], P4 ;  /* 0x448000003cf17fae */ /* 0x0003e8000a121848 */
[----:B----4-:R4:W-:Y:S04]  /*40a30*/  LDGSTS.E [R241+0x45800], [R62.64], P4 ;  /* 0x458000003ef17fae */ /* 0x0109e8000a121848 */
[----:B------:R1:W-:Y:S04]  /*40a40*/  LDGSTS.E [R241+0x46800], [R72.64], P4 ;  /* 0x4680000048f17fae */ /* 0x0003e8000a121848 */
[----:B------:R4:W-:Y:S04]  /*40a50*/  LDGSTS.E [R241+0x47800], [R74.64], P4 ;  /* 0x478000004af17fae */ /* 0x0009e8000a121848 */
[----:B----4-:R-:W4:Y:S04]  /*40a60*/  LDL.64 R62, [R1+0x1398] ;  /* 0x00139800013e7983 */ /* 0x010f280000100a00 */
[----:B-1----:R-:W4:Y:S04]  /*40a70*/  LDL.64 R72, [R1+0x1358] ;  /* 0x0013580001487983 */ /* 0x002f280000100a00 */
[----:B------:R-:W4:Y:S04]  /*40a80*/  LDL.64 R74, [R1+0x8e0] ;  /* 0x0008e000014a7983 */ /* 0x000f280000100a00 */
[----:B------:R-:W4:Y:S04]  /*40a90*/  LDL.64 R60, [R1+0x13d8] ;  /* 0x0013d800013c7983 */ /* 0x000f280000100a00 */
[----:B------:R-:W4:Y:S04]  /*40aa0*/  LDL.64 R58, [R1+0x1418] ;  /* 0x00141800013a7983 */ /* 0x000f280000100a00 */
[----:B------:R1:W-:Y:S04]  /*40ab0*/  LDGSTS.E [R241+0x48800], [R4.64], P4 ;  /* 0x4880000004f17fae */ /* 0x0003e8000a121848 */
[----:B------:R-:W4:Y:S04]  /*40ac0*/  LDL.64 R54, [R1+0x1458] ;  /* 0x0014580001367983 */ /* 0x000f280000100a00 */
[----:B------:R1:W-:Y:S04]  /*40ad0*/  LDGSTS.E [R241+0x49800], [R6.64], P4 ;  /* 0x4980000006f17fae */ /* 0x0003e8000a121848 */
[----:B-1----:R-:W4:Y:S04]  /*40ae0*/  LDL.64 R4, [R1+0x1498] ;  /* 0x0014980001047983 */ /* 0x002f280000100a00 */
[----:B------:R-:W4:Y:S04]  /*40af0*/  LDL.64 R56, [R1+0x14d8] ;  /* 0x0014d80001387983 */ /* 0x000f280000100a00 */
[----:B------:R-:W4:Y:S04]  /*40b00*/  LDL.64 R6, [R1+0x1518] ;  /* 0x0015180001067983 */ /* 0x000f280000100a00 */
        /* <DEDUP_REMOVED lines=14> */
[----:B------:R1:W-:Y:S04]  /*40bf0*/  LDGSTS.E [R241+0x4f800], [R248.64], P4 ;  /* 0x4f800000f8f17fae */ /* 0x0003e8000a121848 */
[----:B-1----:R-:W3:Y:S04]  /*40c00*/  LDL.64 R248, [R1+0x350] ;  /* 0x0003500001f87983 */ /* 0x002ee80000100a00 */
[----:B----4-:R1:W-:Y:S04]  /*40c10*/  LDGSTS.E [R241+0x50800], [R74.64], P4 ;  /* 0x508000004af17fae */ /* 0x0103e8000a121848 */
[----:B------:R4:W-:Y:S04]  /*40c20*/  LDGSTS.E [R241+0x51800], [R72.64], P4 ;  /* 0x5180000048f17fae */ /* 0x0009e8000a121848 */
[----:B------:R4:W-:Y:S04]  /*40c30*/  LDGSTS.E [R241+0x52800], [R62.64], P4 ;  /* 0x528000003ef17fae */ /* 0x0009e8000a121848 */
[----:B-1----:R1:W5:Y:S04]  /*40c40*/  LDL.LU.64 R74, [R1+0x2a30] ;  /* 0x002a3000014a7983 */ /* 0x0023680000300a00 */
[----:B----4-:R1:W5:Y:S04]  /*40c50*/  LDL.LU.64 R72, [R1+0x2a28] ;  /* 0x002a280001487983 */ /* 0x0103680000300a00 */
[----:B------:R1:W5:Y:S04]  /*40c60*/  LDL.LU.64 R62, [R1+0x2a20] ;  /* 0x002a2000013e7983 */ /* 0x0003680000300a00 */
[----:B------:R4:W-:Y:S04]  /*40c70*/  LDGSTS.E [R241+0x53800], [R60.64], P4 ;  /* 0x538000003cf17fae */ /* 0x0009e8000a121848 */
[----:B------:R1:W-:Y:S04]  /*40c80*/  LDGSTS.E [R241+0x54800], [R58.64], P4 ;  /* 0x548000003af17fae */ /* 0x0003e8000a121848 */
[----:B------:R4:W-:Y:S04]  /*40c90*/  LDGSTS.E [R241+0x55800], [R54.64], P4 ;  /* 0x5580000036f17fae */ /* 0x0009e8000a121848 */
[----:B----4-:R4:W5:Y:S04]  /*40ca0*/  LDL.LU.64 R60, [R1+0x2a18] ;  /* 0x002a1800013c7983 */ /* 0x0109680000300a00 */
[----:B-1----:R4:W5:Y:S04]  /*40cb0*/  LDL.LU.64 R58, [R1+0x2a10] ;  /* 0x002a1000013a7983 */ /* 0x0029680000300a00 */
[----:B------:R-:W4:Y:S04]  /*40cc0*/  LDL.64 R54, [R1+0x310] ;  /* 0x0003100001367983 */ /* 0x000f280000100a00 */
[----:B------:R1:W-:Y:S04]  /*40cd0*/  LDGSTS.E [R241+0x56800], [R4.64], P4 ;  /* 0x5680000004f17fae */ /* 0x0003e8000a121848 */
[----:B------:R1:W-:Y:S04]  /*40ce0*/  LDGSTS.E [R241+0x57800], [R56.64], P4 ;  /* 0x5780000038f17fae */ /* 0x0003e8000a121848 */
[----:B------:R1:W-:Y:S04]  /*40cf0*/  LDGSTS.E [R241+0x58800], [R6.64], P4 ;  /* 0x5880000006f17fae */ /* 0x0003e8000a121848 */
[----:B-1----:R-:W4:Y:S04]  /*40d00*/  LDL.64 R4, [R1+0x58] ;  /* 0x0000580001047983 */ /* 0x002f280000100a00 */
[----:B------:R1:W5:Y:S04]  /*40d10*/  LDL.LU.64 R56, [R1+0x2a08] ;  /* 0x002a080001387983 */ /* 0x0003680000300a00 */
        /* <DEDUP_REMOVED lines=36> */
[----:B-1----:R-:W4:Y:S04]  /*40f60*/  LDL.64 R54, [R1+0xc28] ;  /* 0x000c280001367983 */ /* 0x002f280000100a00 */
[----:B------:R1:W-:Y:S04]  /*40f70*/  LDGSTS.E [R241+0x6b800], [R4.64], P4 ;  /* 0x6b80000004f17fae */ /* 0x0003e8000a121848 */
[----:B------:R1:W-:Y:S04]  /*40f80*/  LDGSTS.E [R241+0x6c800], [R6.64], P4 ;  /* 0x6c80000006f17fae */ /* 0x0003e8000a121848 */
[----:B-1----:R-:W4:Y:S04]  /*40f90*/  LDL.64 R4, [R1+0x1eb8] ;  /* 0x001eb80001047983 */ /* 0x002f280000100a00 */
[----:B------:R-:W4:Y:S04]  /*40fa0*/  LDL.64 R6, [R1+0x1eb0] ;  /* 0x001eb00001067983 */ /* 0x000f280000100a00 */
[----:B------:R1:W-:Y:S04]  /*40fb0*/  LDGSTS.E [R241+0x6d800], [R66.64], P4 ;  /* 0x6d80000042f17fae */ /* 0x0003e8000a121848 */
[----:B------:R1:W-:Y:S04]  /*40fc0*/  LDGSTS.E [R241+0x6e800], [R68.64], P4 ;  /* 0x6e80000044f17fae */ /* 0x0003e8000a121848 */
[----:B------:R1:W-:Y:S04]  /*40fd0*/  LDGSTS.E [R241+0x6f800], [R174.64], P4 ;  /* 0x6f800000aef17fae */ /* 0x0003e8000a121848 */
[----:B-1----:R-:W4:Y:S04]  /*40fe0*/  LDL.64 R66, [R1+0xbf0] ;  /* 0x000bf00001427983 */ /* 0x002f280000100a00 */
[----:B------:R1:W-:Y:S04]  /*40ff0*/  LDGSTS.E [R241+0x70800], [R160.64], P4 ;  /* 0x70800000a0f17fae */ /* 0x0003e8000a121848 */
        /* <DEDUP_REMOVED lines=20> */
[----:B-1----:R-:W3:Y:S04]  /*41140*/  LDL.64 R248, [R1+0xa30] ;  /* 0x000a300001f87983 */ /* 0x002ee80000100a00 */
[----:B------:R-:W3:Y:S04]  /*41150*/  LDL.64 R44, [R1+0x9b8] ;  /* 0x0009b800012c7983 */ /* 0x000ee80000100a00 */
[----:B------:R1:W-:Y:S04]  /*41160*/  LDGSTS.E [R241+0x7b800], [R48.64], P4 ;  /* 0x7b80000030f17fae */ /* 0x0003e8000a121848 */
[----:B------:R-:W3:Y:S04]  /*41170*/  LDL.64 R46, [R1+0x980] ;  /* 0x00098000012e7983 */ /* 0x000ee80000100a00 */
[----:B-1----:R-:W3:Y:S04]  /*41180*/  LDL.64 R48, [R1+0x948] ;  /* 0x0009480001307983 */ /* 0x002ee80000100a00 */
[----:B----4-:R1:W-:Y:S04]  /*41190*/  LDGSTS.E [R241+0x7c800], [R4.64], P4 ;  /* 0x7c80000004f17fae */ /* 0x0103e8000a121848 */
[----:B------:R4:W-:Y:S04]  /*411a0*/  LDGSTS.E [R241+0x7d800], [R6.64], P4 ;  /* 0x7d80000006f17fae */ /* 0x0009e8000a121848 */
[----:B-1----:R-:W3:Y:S04]  /*411b0*/  LDL.64 R4, [R1+0x910] ;  /* 0x0009100001047983 */ /* 0x002ee80000100a00 */
[----:B------:R1:W-:Y:S04]  /*411c0*/  LDGSTS.E [R241+0x7e800], [R40.64], P4 ;  /* 0x7e80000028f17fae */ /* 0x0003e8000a121848 */
[----:B----4-:R-:W4:Y:S04]  /*411d0*/  LDL.64 R6, [R1+0x8d8] ;  /* 0x0008d80001067983 */ /* 0x010f280000100a00 */
        /* <DEDUP_REMOVED lines=12> */
[----:B------:R1:W-:Y:S04]  /*412a0*/  LDGSTS.E [R9+0x47a00], [R144.64], P4 ;  /* 0x47a0000090097fae */ /* 0x0003e8000a121848 */
[----:B------:R-:W4:Y:S04]  /*412b0*/  LDL.64 R160, [R1+0x1460] ;  /* 0x0014600001a07983 */ /* 0x000f280000100a00 */
[----:B------:R-:W4:Y:S04]  /*412c0*/  LDL.64 R66, [R1+0x14e0] ;  /* 0x0014e00001427983 */ /* 0x000f280000100a00 */
[----:B-1----:R-:W4:Y:S04]  /*412d0*/  LDL.64 R144, [R1+0x14a0] ;  /* 0x0014a00001907983 */ /* 0x002f280000100a00 */
        /* <DEDUP_REMOVED lines=17> */
[----:B------:R1:W-:Y:S04]  /*413f0*/  LDGSTS.E [R9+0x4fa00], [R4.64], P4 ;  /* 0x4fa0000004097fae */ /* 0x0003e8000a121848 */
[----:B----4-:R4:W-:Y:S04]  /*41400*/  LDGSTS.E [R9+0x50a00], [R6.64], P4 ;  /* 0x50a0000006097fae */ /* 0x0109e8000a121848 */
[----:B-1----:R-:W3:Y:S04]  /*41410*/  LDL.64 R4, [R1+0x1860] ;  /* 0x0018600001047983 */ /* 0x002ee80000100a00 */
[----:B----4-:R-:W4:Y:S04]  /*41420*/  LDL.64 R6, [R1+0x18a0] ;  /* 0x0018a00001067983 */ /* 0x010f280000100a00 */
[----:B------:R1:W-:Y:S04]  /*41430*/  LDGSTS.E [R9+0x51a00], [R54.64], P4 ;  /* 0x51a0000036097fae */ /* 0x0003e8000a121848 */
[----:B------:R1:W-:Y:S04]  /*41440*/  LDGSTS.E [R9+0x52a00], [R52.64], P4 ;  /* 0x52a0000034097fae */ /* 0x0003e8000a121848 */
[----:B-1----:R1:W5:Y:S04]  /*41450*/  LDL.LU.64 R54, [R1+0x2a00] ;  /* 0x002a000001367983 */ /* 0x0023680000300a00 */
[----:B------:R1:W-:Y:S04]  /*41460*/  LDGSTS.E [R9+0x53a00], [R50.64], P4 ;  /* 0x53a0000032097fae */ /* 0x0003e8000a121848 */
[----:B------:R1:W5:Y:S04]  /*41470*/  LDL.LU.64 R52, [R1+0x29f8] ;  /* 0x0029f80001347983 */ /* 0x0003680000300a00 */
[----:B------:R1:W-:Y:S04]  /*41480*/  LDGSTS.E [R9+0x54a00], [R146.64], P4 ;  /* 0x54a0000092097fae */ /* 0x0003e8000a121848 */
[----:B-1----:R1:W5:Y:S04]  /*41490*/  LDL.LU.64 R50, [R1+0x29f0] ;  /* 0x0029f00001327983 */ /* 0x0023680000300a00 */
[----:B------:R1:W-:Y:S04]  /*414a0*/  LDGSTS.E [R9+0x55a00], [R160.64], P4 ;  /* 0x55a00000a0097fae */ /* 0x0003e8000a121848 */
[----:B------:R-:W4:Y:S04]  /*414b0*/  LDL.64 R146, [R1+0x388] ;  /* 0x0003880001927983 */ /* 0x000f280000100a00 */
[----:B------:R1:W-:Y:S04]  /*414c0*/  LDGSTS.E [R9+0x56a00], [R144.64], P4 ;  /* 0x56a0000090097fae */ /* 0x0003e8000a121848 */
[----:B-1----:R-:W4:Y:S04]  /*414d0*/  LDL.64 R160, [R1+0x348] ;  /* 0x0003480001a07983 */ /* 0x002f280000100a00 */
[----:B------:R1:W-:Y:S04]  /*414e0*/  LDGSTS.E [R9+0x57a00], [R66.64], P4 ;  /* 0x57a0000042097fae */ /* 0x0003e8000a121848 */
[----:B------:R-:W4:Y:S04]  /*414f0*/  LDL.64 R144, [R1+0x308] ;  /* 0x0003080001907983 */ /* 0x000f280000100a00 */
        /* <DEDUP_REMOVED lines=11> */
[----:B------:R1:W-:Y:S04]  /*415b0*/  LDGSTS.E [R9+0x5da00], [R48.64], P4 ;  /* 0x5da0000030097fae */ /* 0x0003e8000a121848 */
[----:B------:R1:W-:Y:S04]  /*415c0*/  LDGSTS.E [R9+0x5ea00], [R46.64], P4 ;  /* 0x5ea000002e097fae */ /* 0x0003e8000a121848 */
[----:B------:R1:W-:Y:S04]  /*415d0*/  LDGSTS.E [R9+0x5fa00], [R44.64], P4 ;  /* 0x5fa000002c097fae */ /* 0x0003e8000a121848 */
[----:B-1----:R1:W5:Y:S04]  /*415e0*/  LDL.LU.64 R48, [R1+0x29e8] ;  /* 0x0029e80001307983 */ /* 0x0023680000300a00 */
[----:B------:R1:W5:Y:S04]  /*415f0*/  LDL.LU.64 R46, [R1+0x29e0] ;  /* 0x0029e000012e7983 */ /* 0x0003680000300a00 */
[----:B------:R1:W5:Y:S04]  /*41600*/  LDL.LU.64 R44, [R1+0x29d8] ;  /* 0x0029d800012c7983 */ /* 0x0003680000300a00 */
[----:B------:R1:W-:Y:S04]  /*41610*/  LDGSTS.E [R9+0x60a00], [R42.64], P4 ;  /* 0x60a000002a097fae */ /* 0x0003e8000a121848 */
[----:B------:R1:W-:Y:S04]  /*41620*/  LDGSTS.E [R9+0x61a00], [R2.64], P4 ;  /* 0x61a0000002097fae */ /* 0x0003e8000a121848 */
[----:B------:R1:W-:Y:S04]  /*41630*/  LDGSTS.E [R9+0x62a00], [R36.64], P4 ;  /* 0x62a0000024097fae */ /* 0x0003e8000a121848 */
[----:B-1----:R1:W5:Y:S04]  /*41640*/  LDL.LU.64 R42, [R1+0x29d0] ;  /* 0x0029d000012a7983 */ /* 0x0023680000300a00 */
[----:B------:R-:W3:Y:S04]  /*41650*/  LDL.64 R2, [R1+0x268] ;  /* 0x0002680001027983 */ /* 0x000ee80000100a00 */
[----:B------:R1:W-:Y:S04]  /*41660*/  LDGSTS.E [R9+0x63a00], [R38.64], P4 ;  /* 0x63a0000026097fae */ /* 0x0003e8000a121848 */
[----:B------:R-:W3:Y:S04]  /*41670*/  LDL.64 R36, [R1+0x260] ;  /* 0x0002600001247983 */ /* 0x000ee80000100a00 */
[----:B------:R4:W-:Y:S04]  /*41680*/  LDGSTS.E [R9+0x64a00], [R40.64], P4 ;  /* 0x64a0000028097fae */ /* 0x0009e8000a121848 */
[----:B-1----:R-:W3:Y:S04]  /*41690*/  LDL.64 R38, [R1+0x258] ;  /* 0x0002580001267983 */ /* 0x002ee80000100a00 */
[----:B------:R1:W-:Y:S04]  /*416a0*/  LDGSTS.E [R9+0x65a00], [R4.64], P4 ;  /* 0x65a0000004097fae */ /* 0x0003e8000a121848 */
[----:B----4-:R-:W4:Y:S04]  /*416b0*/  LDL.64 R40, [R1+0x250] ;  /* 0x0002500001287983 */ /* 0x010f280000100a00 */
[----:B------:R1:W-:Y:S04]  /*416c0*/  LDGSTS.E [R9+0x66a00], [R6.64], P4 ;  /* 0x66a0000006097fae */ /* 0x0003e8000a121848 */
[----:B-1----:R-:W4:Y:S04]  /*416d0*/  LDL.64 R4, [R1+0x248] ;  /* 0x0002480001047983 */ /* 0x002f280000100a00 */
[----:B------:R-:W4:Y:S04]  /*416e0*/  LDL.64 R6, [R1+0x240] ;  /* 0x0002400001067983 */ /* 0x000f280000100a00 */
[----:B------:R1:W-:Y:S04]  /*416f0*/  LDGSTS.E [R9+0x67a00], [R146.64], P4 ;  /* 0x67a0000092097fae */ /* 0x0003e8000a121848 */
[----:B------:R1:W-:Y:S04]  /*41700*/  LDGSTS.E [R9+0x68a00], [R160.64], P4 ;  /* 0x68a00000a0097fae */ /* 0x0003e8000a121848 */
[----:B-1----:R-:W4:Y:S04]  /*41710*/  LDL.64 R146, [R1+0xc58] ;  /* 0x000c580001927983 */ /* 0x002f280000100a00 */
[----:B------:R1:W-:Y:S04]  /*41720*/  LDGSTS.E [R9+0x69a00], [R144.64], P4 ;  /* 0x69a0000090097fae */ /* 0x0003e8000a121848 */
[----:B------:R-:W4:Y:S04]  /*41730*/  LDL.64 R160, [R1+0xc20] ;  /* 0x000c200001a07983 */ /* 0x000f280000100a00 */
[----:B------:R2:W-:Y:S04]  /*41740*/  LDGSTS.E [R9+0x6aa00], [R210.64], P4 ;  /* 0x6aa00000d2097fae */ /* 0x0005e8000a121848 */
[----:B-1----:R-:W4:Y:S04]  /*41750*/  LDL.64 R144, [R1+0xbe8] ;  /* 0x000be80001907983 */ /* 0x002f280000100a00 */
        /* <DEDUP_REMOVED lines=17> */
[----:B------:R-:W3:Y:S04]  /*41870*/  LDL.64 R166, [R1+0xa28] ;  /* 0x000a280001a67983 */ /* 0x000ee80000100a00 */
[----:B------:R1:W-:Y:S04]  /*41880*/  LDGSTS.E [R9+0x75a00], [R2.64], P4 ;  /* 0x75a0000002097fae */ /* 0x0003e8000a121848 */
[----:B------:R4:W-:Y:S04]  /*41890*/  LDGSTS.E [R9+0x76a00], [R36.64], P4 ;  /* 0x76a0000024097fae */ /* 0x0009e8000a121848 */
[----:B-1----:R-:W3:Y:S04]  /*418a0*/  LDL.64 R2, [R1+0x14a8] ;  /* 0x0014a80001027983 */ /* 0x002ee80000100a00 */
[----:B------:R1:W-:Y:S04]  /*418b0*/  LDGSTS.E [R9+0x77a00], [R38.64], P4 ;  /* 0x77a0000026097fae */ /* 0x0003e8000a121848 */
[----:B----4-:R-:W4:Y:S04]  /*418c0*/  LDL.64 R36, [R1+0x1468] ;  /* 0x0014680001247983 */ /* 0x010f280000100a00 */
[----:B------:R1:W-:Y:S04]  /*418d0*/  LDGSTS.E [R9+0x78a00], [R40.64], P4 ;  /* 0x78a0000028097fae */ /* 0x0003e8000a121848 */
[----:B-1----:R-:W4:Y:S04]  /*418e0*/  LDL.64 R38, [R1+0x1428] ;  /* 0x0014280001267983 */ /* 0x002f280000100a00 */
[----:B------:R1:W-:Y:S04]  /*418f0*/  LDGSTS.E [R9+0x79a00], [R4.64], P4 ;  /* 0x79a0000004097fae */ /* 0x0003e8000a121848 */
[----:B------:R-:W4:Y:S04]  /*41900*/  LDL.64 R40, [R1+0x9e8] ;  /* 0x0009e80001287983 */ /* 0x000f280000100a00 */
        /* <DEDUP_REMOVED lines=36> */
[----:B----4-:R1:W-:Y:S04]  /*41b50*/  LDGSTS.E [R70+0x4bc00], [R40.64], P4 ;  /* 0x4bc0000028467fae */ /* 0x0103e8000a121848 */
[----:B-1----:R1:W5:Y:S04]  /*41b60*/  LDL.LU.64 R40, [R1+0x29c8] ;  /* 0x0029c80001287983 */ /* 0x0023680000300a00 */
        /* <DEDUP_REMOVED lines=18> */
[----:B------:R1:W5:Y:S04]  /*41c90*/  LDL.LU.64 R38, [R1+0x29c0] ;  /* 0x0029c00001267983 */ /* 0x0003680000300a00 */
[----:B------:R2:W-:Y:S04]  /*41ca0*/  LDGSTS.E [R70+0x56c00], [R2.64], P4 ;  /* 0x56c0000002467fae */ /* 0x0005e8000a121848 */
[----:B-1----:R1:W5:Y:S04]  /*41cb0*/  LDL.LU.64 R36, [R1+0x29b8] ;  /* 0x0029b80001247983 */ /* 0x0023680000300a00 */
        /* <DEDUP_REMOVED lines=10> */
[----:B--2---:R-:W2:Y:S04]  /*41d60*/  LDL.64 R68, [R1+0x1e0] ;  /* 0x0001e00001447983 */ /* 0x004ea80000100a00 */
[----:B------:R-:W2:Y:S04]  /*41d70*/  LDL.64 R2, [R1+0x9e0] ;  /* 0x0009e00001027983 */ /* 0x000ea80000100a00 */
[----:B------:R1:W-:Y:S04]  /*41d80*/  LDGSTS.E [R70+0x5dc00], [R158.64], P4 ;  /* 0x5dc000009e467fae */ /* 0x0003e8000a121848 */
[----:B-1----:R-:W2:Y:S04]  /*41d90*/  LDL.64 R174, [R1+0x1a8] ;  /* 0x0001a80001ae7983 */ /* 0x002ea80000100a00 */
[----:B------:R-:W2:Y:S04]  /*41da0*/  LDL.64 R158, [R1+0x168] ;  /* 0x00016800019e7983 */ /* 0x000ea80000100a00 */
        /* <DEDUP_REMOVED lines=32> */
[----:B------:R1:W-:Y:S04]  /*41fb0*/  LDGSTS.E [R70+0x70c00], [R66.64], P4 ;  /* 0x70c0000042467fae */ /* 0x0003e8000a121848 */
[----:B------:R-:W4:Y:S04]  /*41fc0*/  LDL.64 R6, [R1+0x970] ;  /* 0x0009700001067983 */ /* 0x000f280000100a00 */
[----:B--2---:R2:W-:Y:S04]  /*41fd0*/  LDGSTS.E [R70+0x71c00], [R68.64], P4 ;  /* 0x71c0000044467fae */ /* 0x0045e8000a121848 */
[----:B------:R-:W4:Y:S04]  /*41fe0*/  LDL.64 R8, [R1+0x938] ;  /* 0x0009380001087983 */ /* 0x000f280000100a00 */
[----:B-1----:R-:W4:Y:S04]  /*41ff0*/  LDL.64 R66, [R1+0x900] ;  /* 0x0009000001427983 */ /* 0x002f280000100a00 */
[----:B------:R1:W-:Y:S04]  /*42000*/  LDGSTS.E [R70+0x72c00], [R174.64], P4 ;  /* 0x72c00000ae467fae */ /* 0x0003e8000a121848 */
[----:B--2---:R-:W2:Y:S04]  /*42010*/  LDL.64 R68, [R1+0x1330] ;  /* 0x0013300001447983 */ /* 0x004ea80000100a00 */
[----:B------:R1:W-:Y:S04]  /*42020*/  LDGSTS.E [R70+0x73c00], [R158.64], P4 ;  /* 0x73c000009e467fae */ /* 0x0003e8000a121848 */
[----:B-1----:R-:W2:Y:S01]  /*42030*/  LDL.64 R174, [R1+0x1370] ;  /* 0x0013700001ae7983 */ /* 0x002ea20000100a00 */
[----:B------:R-:W-:-:S03]  /*42040*/  LOP3.LUT R71, R71, 0x70, RZ, 0x3c, !PT ;  /* 0x0000007047477812 */ /* 0x000fc600078e3cff */
[----:B------:R-:W2:Y:S04]  /*42050*/  LDL.64 R158, [R1+0x13b0] ;  /* 0x0013b000019e7983 */ /* 0x000ea80000100a00 */
        /* <DEDUP_REMOVED lines=8> */
[----:B-1----:R-:W3:Y:S04]  /*420e0*/  LDL.64 R248, [R1+0x1430] ;  /* 0x0014300001f87983 */ /* 0x002ee80000100a00 */
[----:B------:R-:W3:Y:S04]  /*420f0*/  LDL.64 R156, [R1+0x14b0] ;  /* 0x0014b000019c7983 */ /* 0x000ee80000100a00 */
[----:B------:R-:W3:Y:S04]  /*42100*/  LDL.64 R172, [R1+0x1470] ;  /* 0x0014700001ac7983 */ /* 0x000ee80000100a00 */
        /* <DEDUP_REMOVED lines=24> */
[----:B-1----:R-:W4:Y:S04]  /*42290*/  LDL.64 R148, [R1+0x438] ;  /* 0x0004380001947983 */ /* 0x002f280000100a00 */
        /* <DEDUP_REMOVED lines=12> */
[----:B-1----:R1:W5:Y:S04]  /*42360*/  LDL.LU.64 R2, [R1+0x29b0] ;  /* 0x0029b00001027983 */ /* 0x0023680000300a00 */
        /* <DEDUP_REMOVED lines=13> */
[----:B------:R1:W-:Y:S04]  /*42440*/  LDGSTS.E [R71+0x4de00], [R6.64], P4 ;  /* 0x4de0000006477fae */ /* 0x0003e8000a121848 */
[----:B------:R1:W-:Y:S04]  /*42450*/  STL [R1+0x444], RZ ;  /* 0x000444ff01007387 */ /* 0x0003e80000100800 */
[----:B------:R1:W-:Y:S04]  /*42460*/  LDGSTS.E [R71+0x4ee00], [R8.64], P4 ;  /* 0x4ee0000008477fae */ /* 0x0003e8000a121848 */
[----:B------:R1:W-:Y:S04]  /*42470*/  STL [R1+0x448], RZ ;  /* 0x000448ff01007387 */ /* 0x0003e80000100800 */
[----:B------:R1:W-:Y:S04]  /*42480*/  LDGSTS.E [R71+0x4fe00], [R66.64], P4 ;  /* 0x4fe0000042477fae */ /* 0x0003e8000a121848 */
[----:B------:R1:W-:Y:S04]  /*42490*/  STL [R1+0x44c], RZ ;  /* 0x00044cff01007387 */ /* 0x0003e80000100800 */
[----:B--2---:R2:W-:Y:S04]  /*424a0*/  LDGSTS.E [R71+0x50e00], [R68.64], P4 ;  /* 0x50e0000044477fae */ /* 0x0045e8000a121848 */
[----:B------:R1:W-:Y:S04]  /*424b0*/  STL [R1+0x410], RZ ;  /* 0x000410ff01007387 */ /* 0x0003e80000100800 */
[----:B------:R1:W-:Y:S04]  /*424c0*/  LDGSTS.E [R71+0x51e00], [R174.64], P4 ;  /* 0x51e00000ae477fae */ /* 0x0003e8000a121848 */
[----:B------:R1:W-:Y:S04]  /*424d0*/  STL [R1+0x414], RZ ;  /* 0x000414ff01007387 */ /* 0x0003e80000100800 */
[----:B------:R1:W-:Y:S04]  /*424e0*/  LDGSTS.E [R71+0x52e00], [R158.64], P4 ;  /* 0x52e000009e477fae */ /* 0x0003e8000a121848 */
[----:B------:R1:W-:Y:S04]  /*424f0*/  STL [R1+0x418], RZ ;  /* 0x000418ff01007387 */ /* 0x0003e80000100800 */
[----:B---3--:R3:W-:Y:S04]  /*42500*/  LDGSTS.E [R71+0x53e00], [R142.64], P4 ;  /* 0x53e000008e477fae */ /* 0x0087e8000a121848 */
[----:B------:R1:W-:Y:S04]  /*42510*/  STL [R1+0x41c], RZ ;  /* 0x00041cff01007387 */ /* 0x0003e80000100800 */
[----:B------:R1:W-:Y:S04]  /*42520*/  LDGSTS.E [R71+0x54e00], [R248.64], P4 ;  /* 0x54e00000f8477fae */ /* 0x0003e8000a121848 */
        /* <DEDUP_REMOVED lines=25> */
[----:B----4-:R4:W-:Y:S04]  /*426c0*/  LDGSTS.E [R71+0x61e00], [R150.64], P4 ;  /* 0x61e0000096477fae */ /* 0x0109e8000a121848 */
[----:B------:R1:W-:Y:S04]  /*426d0*/  STL [R1+0x1f4], RZ ;  /* 0x0001f4ff01007387 */ /* 0x0003e80000100800 */
[----:B------:R1:W-:Y:S04]  /*426e0*/  LDGSTS.E [R71+0x62e00], [R118.64], P4 ;  /* 0x62e0000076477fae */ /* 0x0003e8000a121848 */
[----:B------:R1:W-:Y:S04]  /*426f0*/  STL [R1+0x1f8], RZ ;  /* 0x0001f8ff01007387 */ /* 0x0003e80000100800 */
[----:B------:R1:W-:Y:S04]  /*42700*/  LDGSTS.E [R71+0x63e00], [R164.64], P4 ;  /* 0x63e00000a4477fae */ /* 0x0003e8000a121848 */
[----:B------:R1:W-:Y:S04]  /*42710*/  STL [R1+0x1fc], RZ ;  /* 0x0001fcff01007387 */ /* 0x0003e80000100800 */
[----:B------:R1:W-:Y:S04]  /*42720*/  LDGSTS.E [R71+0x64e00], [R148.64], P4 ;  /* 0x64e0000094477fae */ /* 0x0003e8000a121848 */
[----:B------:R1:W-:Y:S04]  /*42730*/  STL [R1+0x1d0], RZ ;  /* 0x0001d0ff01007387 */ /* 0x0003e80000100800 */
[----:B------:R1:W-:Y:S04]  /*42740*/  STL [R1+0x1d4], RZ ;  /* 0x0001d4ff01007387 */ /* 0x0003e80000100800 */
[----:B------:R1:W-:Y:S04]  /*42750*/  STL [R1+0x1d8], RZ ;  /* 0x0001d8ff01007387 */ /* 0x0003e80000100800 */
[----:B------:R1:W-:Y:S04]  /*42760*/  STL [R1+0x1dc], RZ ;  /* 0x0001dcff01007387 */ /* 0x0003e80000100800 */
[----:B------:R1:W-:Y:S04]  /*42770*/  STL [R1+0x1c0], RZ ;  /* 0x0001c0ff01007387 */ /* 0x0003e80000100800 */
[----:B------:R1:W-:Y:S04]  /*42780*/  LDGSTS.E [R71+0x65e00], [R116.64], P4 ;  /* 0x65e0000074477fae */ /* 0x0003e8000a121848 */
[----:B------:R1:W-:Y:S04]  /*42790*/  LDGSTS.E [R71+0x66e00], [R162.64], P4 ;  /* 0x66e00000a2477fae */ /* 0x0003e8000a121848 */
[----:B------:R1:W-:Y:S04]  /*427a0*/  STL [R1+0x1c4], RZ ;  /* 0x0001c4ff01007387 */ /* 0x0003e80000100800 */
[----:B------:R1:W-:Y:S04]  /*427b0*/  LDGSTS.E [R71+0x67e00], [R146.64], P4 ;  /* 0x67e0000092477fae */ /* 0x0003e8000a121848 */
[----:B------:R1:W-:Y:S04]  /*427c0*/  STL [R1+0x1c8], RZ ;  /* 0x0001c8ff01007387 */ /* 0x0003e80000100800 */
[----:B------:R1:W-:Y:S04]  /*427d0*/  LDGSTS.E [R71+0x68e00], [R160.64], P4 ;  /* 0x68e00000a0477fae */ /* 0x0003e8000a121848 */
[----:B------:R1:W-:Y:S04]  /*427e0*/  STL [R1+0x1cc], RZ ;  /* 0x0001ccff01007387 */ /* 0x0003e80000100800 */
[----:B------:R1:W-:Y:S04]  /*427f0*/  LDGSTS.E [R71+0x69e00], [R144.64], P4 ;  /* 0x69e0000090477fae */ /* 0x0003e8000a121848 */
[----:B------:R1:W-:Y:S04]  /*42800*/  LDGSTS.E [R71+0x6ae00], [R214.64], P4 ;  /* 0x6ae00000d6477fae */ /* 0x0003e8000a121848 */
        /* <DEDUP_REMOVED lines=24> */
[----:B------:R2:W-:Y:S01]  /*42990*/  LDGSTS.E [R71+0x7fe00], [R188.64], P4 ;  /* 0x7fe00000bc477fae */ /* 0x0005e2000a121848 */
[----:B------:R-:W-:-:S03]  /*429a0*/  IMAD.MOV.U32 R241, RZ, RZ, RZ ;  /* 0x000000fffff17224 */ /* 0x000fc600078e00ff */
[----:B------:R-:W0:Y:S01]  /*429b0*/  LDGDEPBAR ;  /* 0x00000000000079af */ /* 0x000e220000000000 */
[----:B-1----:R-:W-:Y:S01]  /*429c0*/  CS2R R242, SRZ ;  /* 0x0000000000f27805 */ /* 0x002fe2000001ff00 */
        /* <DEDUP_REMOVED lines=9> */
[----:B---3--:R-:W-:Y:S01]  /*42a60*/  CS2R R142, SRZ ;  /* 0x00000000008e7805 */ /* 0x008fe2000001ff00 */
[----:B------:R-:W-:Y:S01]  /*42a70*/  CS2R R156, SRZ ;  /* 0x00000000009c7805 */ /* 0x000fe2000001ff00 */
[----:B------:R-:W-:Y:S01]  /*42a80*/  CS2R R158, SRZ ;  /* 0x00000000009e7805 */ /* 0x000fe2000001ff00 */
[----:B------:R-:W-:Y:S01]  /*42a90*/  CS2R R144, SRZ ;  /* 0x0000000000907805 */ /* 0x000fe2000001ff00 */
[----:B------:R-:W-:Y:S01]  /*42aa0*/  CS2R R146, SRZ ;  /* 0x0000000000927805 */ /* 0x000fe2000001ff00 */
[----:B------:R-:W-:Y:S01]  /*42ab0*/  CS2R R160, SRZ ;  /* 0x0000000000a07805 */ /* 0x000fe2000001ff00 */
[----:B------:R-:W-:Y:S01]  /*42ac0*/  CS2R R162, SRZ ;  /* 0x0000000000a27805 */ /* 0x000fe2000001ff00 */
[----:B------:R-:W-:Y:S01]  /*42ad0*/  CS2R R148, SRZ ;  /* 0x0000000000947805 */ /* 0x000fe2000001ff00 */
[----:B----4-:R-:W-:Y:S01]  /*42ae0*/  CS2R R150, SRZ ;  /* 0x0000000000967805 */ /* 0x010fe2000001ff00 */
        /* <DEDUP_REMOVED lines=10> */
[----:B--2---:R-:W-:Y:S01]  /*42b90*/  CS2R R68, SRZ ;  /* 0x0000000000447805 */ /* 0x004fe2000001ff00 */
        /* <DEDUP_REMOVED lines=15> */
[----:B------:R-:W-:Y:S05]  /*42c90*/  @!P0 BRA `(.L_x_0) ;  /* 0x0005b23000008947 */ /* 0x000fea0003800000 */
[----:B------:R-:W2:Y:S04]  /*42ca0*/  LDL.LU.64 R12, [R1+0xd38] ;  /* 0x000d3800010c7983 */ /* 0x000ea80000300a00 */
[----:B------:R-:W3:Y:S04]  /*42cb0*/  LDL.LU.64 R14, [R1+0xca0] ;  /* 0x000ca000010e7983 */ /* 0x000ee80000300a00 */
[----:B------:R-:W4:Y:S04]  /*42cc0*/  LDL.LU.64 R26, [R1+0xca8] ;  /* 0x000ca800011a7983 */ /* 0x000f280000300a00 */
[----:B------:R-:W3:Y:S04]  /*42cd0*/  LDL.LU.64 R8, [R1+0xcb0] ;  /* 0x000cb00001087983 */ /* 0x000ee80000300a00 */
[----:B------:R-:W3:Y:S04]  /*42ce0*/  LDL.LU.64 R20, [R1+0xf40] ;  /* 0x000f400001147983 */ /* 0x000ee80000300a00 */
[----:B------:R-:W3:Y:S04]  /*42cf0*/  LDL.LU.64 R10, [R1+0xcb8] ;  /* 0x000cb800010a7983 */ /* 0x000ee80000300a00 */
[----:B------:R-:W4:Y:S04]  /*42d00*/  LDL.LU.64 R22, [R1+0xcc0] ;  /* 0x000cc00001167983 */ /* 0x000f280000300a00 */
[----:B------:R-:W4:Y:S04]  /*42d10*/  LDL.LU.64 R16, [R1+0xcc8] ;  /* 0x000cc80001107983 */ /* 0x000f280000300a00 */
[----:B------:R-:W4:Y:S04]  /*42d20*/  LDL.LU.64 R6, [R1+0x1040] ;  /* 0x0010400001067983 */ /* 0x000f280000300a00 */
[----:B------:R-:W4:Y:S04]  /*42d30*/  LDL.LU.64 R4, [R1+0xcd0] ;  /* 0x000cd00001047983 */ /* 0x000f280000300a00 */
[----:B------:R-:W4:Y:S04]  /*42d40*/  LDL.LU.64 R18, [R1+0xcd8] ;  /* 0x000cd80001127983 */ /* 0x000f280000300a00 */
[----:B--2---:R1:W-:Y:S01]  /*42d50*/  STL [R1+0x1ae4], R12 ;  /* 0x001ae40c01007387 */ /* 0x0043e20000100800 */
[----:B------:R-:W-:-:S03]  /*42d60*/  IMAD.MOV.U32 R24, RZ, RZ, R13 ;  /* 0x000000ffff187224 */ /* 0x000fc600078e000d */
[----:B-1----:R-:W2:Y:S04]  /*42d70*/  LDL.LU.64 R12, [R1+0xce0] ;  /* 0x000ce000010c7983 */ /* 0x002ea80000300a00 */
[----:B------:R1:W-:Y:S04]  /*42d80*/  STL [R1+0x1ae0], R24 ;  /* 0x001ae01801007387 */ /* 0x0003e80000100800 */
[----:B---3--:R3:W-:Y:S01]  /*42d90*/  STL [R1+0x1aec], R14 ;  /* 0x001aec0e01007387 */ /* 0x0087e20000100800 */
[----:B-1----:R-:W-:-:S03]  /*42da0*/  IMAD.MOV.U32 R24, RZ, RZ, R15 ;  /* 0x000000ffff187224 */ /* 0x002fc600078e000f */
[----:B---3--:R-:W3:Y:S04]  /*42db0*/  LDL.LU.64 R14, [R1+0x1050] ;  /* 0x00105000010e7983 */ /* 0x008ee80000300a00 */
[----:B------:R1:W-:Y:S04]  /*42dc0*/  STL [R1+0x1ae8], R24 ;  /* 0x001ae81801007387 */ /* 0x0003e80000100800 */
[----:B----4-:R4:W-:Y:S01]  /*42dd0*/  STL [R1+0x1af4], R26 ;  /* 0x001af41a01007387 */ /* 0x0109e20000100800 */
[----:B-1----:R-:W-:-:S03]  /*42de0*/  IMAD.MOV.U32 R24, RZ, RZ, R27 ;  /* 0x000000ffff187224 */ /* 0x002fc600078e001b */
[----:B----4-:R-:W4:Y:S04]  /*42df0*/  LDL.LU.64 R26, [R1+0xce8] ;  /* 0x000ce800011a7983 */ /* 0x010f280000300a00 */
[----:B------:R1:W-:Y:S04]  /*42e00*/  STL [R1+0x1af0], R24 ;  /* 0x001af01801007387 */ /* 0x0003e80000100800 */
[----:B------:R1:W-:Y:S02]  /*42e10*/  STL [R1+0x1afc], R8 ;  /* 0x001afc0801007387 */ /* 0x0003e40000100800 */
[----:B-1----:R-:W-:-:S02]  /*42e20*/  IMAD.MOV.U32 R24, RZ, RZ, R9 ;  /* 0x000000ffff187224 */ /* 0x002fc400078e0009 */
[----:B------:R-:W4:Y:S04]  /*42e30*/  LDL.LU.64 R8, [R1+0xcf0] ;  /* 0x000cf00001087983 */ /* 0x000f280000300a00 */
        /* <DEDUP_REMOVED lines=29> */
[----:B--2---:R2:W-:Y:S01]  /*43010*/  STL [R1+0x1b3c], R12 ;  /* 0x001b3c0c01007387 */ /* 0x0045e20000100800 */
[----:B-1----:R-:W-:-:S03]  /*43020*/  IMAD.MOV.U32 R24, RZ, RZ, R13 ;  /* 0x000000ffff187224 */ /* 0x002fc600078e000d */
[----:B--2---:R-:W2:Y:S04]  /*43030*/  LDL.LU.64 R12, [R1+0xd20] ;  /* 0x000d2000010c7983 */ /* 0x004ea80000300a00 */
        /* <DEDUP_REMOVED lines=189> */
[----:B------:R1:W-:Y:S04]  /*43c10*/  STL [R1+0x1cbc], R20 ;  /* 0x001cbc1401007387 */ /* 0x0003e80000100800 */
[----:B-1----:R-:W4:Y:S01]  /*43c20*/  LDL.LU.64 R24, [R1+0xe10] ;  /* 0x000e100001187983 */ /* 0x002f220000300a00 */
[----:B------:R-:W-:-:S05]  /*43c30*/  IMAD.MOV.U32 R20, RZ, RZ, R21 ;  /* 0x000000ffff147224 */ /* 0x000fca00078e0015 */
[----:B------:R1:W-:Y:S04]  /*43c40*/  STL [R1+0x1cb8], R20 ;  /* 0x001cb81401007387 */ /* 0x0003e80000100800 */
[----:B------:R1:W-:Y:S02]  /*43c50*/  STL [R1+0x1cc4], R10 ;  /* 0x001cc40a01007387 */ /* 0x0003e40000100800 */
[----:B-1----:R-:W-:Y:S02]  /*43c60*/  IMAD.MOV.U32 R20, RZ, RZ, R11 ;  /* 0x000000ffff147224 */ /* 0x002fe400078e000b */
        /* <DEDUP_REMOVED lines=22> */
[----:B--2---:R2:W-:Y:S04]  /*43dd0*/  STL [R1+0x1cf4], R12 ;  /* 0x001cf40c01007387 */ /* 0x0045e80000100800 */
[----:B-1----:R-:W4:Y:S01]  /*43de0*/  LDL.LU.64 R18, [R1+0x1108] ;  /* 0x0011080001127983 */ /* 0x002f220000300a00 */
[----:B--2---:R-:W-:-:S05]  /*43df0*/  IMAD.MOV.U32 R12, RZ, RZ, R13 ;  /* 0x000000ffff0c7224 */ /* 0x004fca00078e000d */
[----:B------:R1:W-:Y:S04]  /*43e00*/  STL [R1+0x1cf0], R12 ;  /* 0x001cf00c01007387 */ /* 0x0003e80000100800 */
[----:B---3--:R2:W-:Y:S04]  /*43e10*/  STL [R1+0x1cfc], R14 ;  /* 0x001cfc0e01007387 */ /* 0x0085e80000100800 */
[----:B-1----:R-:W3:Y:S01]  /*43e20*/  LDL.LU.64 R12, [R1+0xe40] ;  /* 0x000e4000010c7983 */ /* 0x002ee20000300a00 */
[----:B--2---:R-:W-:-:S05]  /*43e30*/  IMAD.MOV.U32 R14, RZ, RZ, R15 ;  /* 0x000000ffff0e7224 */ /* 0x004fca00078e000f */
[----:B------:R1:W-:Y:S04]  /*43e40*/  STL [R1+0x1cf8], R14 ;  /* 0x001cf80e01007387 */ /* 0x0003e80000100800 */
[----:B----4-:R2:W-:Y:S04]  /*43e50*/  STL [R1+0x1d04], R26 ;  /* 0x001d041a01007387 */ /* 0x0105e80000100800 */
[----:B-1----:R-:W4:Y:S01]  /*43e60*/  LDL.LU.64 R14, [R1+0xde8] ;  /* 0x000de800010e7983 */ /* 0x002f220000300a00 */
[----:B--2---:R-:W-:-:S03]  /*43e70*/  IMAD.MOV.U32 R26, RZ, RZ, R27 ;  /* 0x000000ffff1a7224 */ /* 0x004fc600078e001b */
[----:B------:R1:W-:Y:S04]  /*43e80*/  STL [R1+0x1d0c], R8 ;  /* 0x001d0c0801007387 */ /* 0x0003e80000100800 */
[----:B------:R2:W-:Y:S01]  /*43e90*/  STL [R1+0x1d00], R26 ;  /* 0x001d001a01007387 */ /* 0x0005e20000100800 */
[----:B-1----:R-:W-:-:S03]  /*43ea0*/  IMAD.MOV.U32 R8, RZ, RZ, R9 ;  /* 0x000000ffff087224 */ /* 0x002fc600078e0009 */
[----:B--2---:R-:W2:Y:S04]  /*43eb0*/  LDL.LU.64 R26, [R1+0x1160] ;  /* 0x00116000011a7983 */ /* 0x004ea80000300a00 */
[----:B------:R-:W-:Y:S04]  /*43ec0*/  STL [R1+0x1d14], R24 ;  /* 0x001d141801007387 */ /* 0x000fe80000100800 */
[----:B------:R1:W-:Y:S04]  /*43ed0*/  STL [R1+0x1d08], R8 ;  /* 0x001d080801007387 */ /* 0x0003e80000100800 */
[----:B-1----:R-:W2:Y:S01]  /*43ee0*/  LDL.LU.64 R8, [R1+0x1118] ;  /* 0x0011180001087983 */ /* 0x002ea20000300a00 */
[----:B------:R-:W-:-:S03]  /*43ef0*/  IMAD.MOV.U32 R24, RZ, RZ, R25 ;  /* 0x000000ffff187224 */ /* 0x000fc600078e0019 */
[----:B------:R-:W-:Y:S04]  /*43f00*/  STL [R1+0x1d1c], R10 ;  /* 0x001d1c0a01007387 */ /* 0x000fe80000100800 */
[----:B------:R1:W-:Y:S02]  /*43f10*/  STL [R1+0x1d10], R24 ;  /* 0x001d101801007387 */ /* 0x0003e40000100800 */
[----:B-1----:R-:W-:Y:S02]  /*43f20*/  IMAD.MOV.U32 R24, RZ, RZ, R11 ;  /* 0x000000ffff187224 */ /* 0x002fe400078e000b */
[----:B------:R-:W2:Y:S04]  /*43f30*/  LDL.LU.64 R10, [R1+0xe58] ;  /* 0x000e5800010a7983 */ /* 0x000ea80000300a00 */
[----:B------:R1:W-:Y:S04]  /*43f40*/  STL [R1+0x1d18], R24 ;  /* 0x001d181801007387 */ /* 0x0003e80000100800 */
[----:B------:R1:W-:Y:S02]  /*43f50*/  STL [R1+0x1d24], R20 ;  /* 0x001d241401007387 */ /* 0x0003e40000100800 */
[----:B-1----:R-:W-:-:S02]  /*43f60*/  IMAD.MOV.U32 R24, RZ, RZ, R21 ;  /* 0x000000ffff187224 */ /* 0x002fc400078e0015 */
        /* <DEDUP_REMOVED lines=17> */
[----:B------:R1:W-:Y:S02]  /*44080*/  STL [R1+0x1d40], R24 ;  /* 0x001d401801007387 */ /* 0x0003e40000100800 */
[----:B-1----:R-:W-:Y:S02]  /*44090*/  IMAD.MOV.U32 R24, RZ, RZ, R19 ;  /* 0x000000ffff187224 */ /* 0x002fe400078e0013 */
[----:B------:R1:W-:Y:S04]  /*440a0*/  STL [R1+0x1d4c], R18 ;  /* 0x001d4c1201007387 */ /* 0x0003e80000100800 */
[----:B-1----:R-:W2:Y:S04]  /*440b0*/  LDL.LU.64 R18, [R1+0x1180] ;  /* 0x0011800001127983 */ /* 0x002ea80000300a00 */
[----:B------:R-:W-:Y:S04]  /*440c0*/  STL [R1+0x1d48], R24 ;  /* 0x001d481801007387 */ /* 0x000fe80000100800 */
[----:B---3--:R1:W-:Y:S02]  /*440d0*/  STL [R1+0x1d54], R12 ;  /* 0x001d540c01007387 */ /* 0x0083e40000100800 */
[----:B-1----:R-:W-:-:S02]  /*440e0*/  IMAD.MOV.U32 R12, RZ, RZ, R13 ;  /* 0x000000ffff0c7224 */ /* 0x002fc400078e000d */
[----:B----4-:R-:W-:Y:S04]  /*440f0*/  STL [R1+0x1d5c], R14 ;  /* 0x001d5c0e01007387 */ /* 0x010fe80000100800 */
[----:B------:R1:W-:Y:S04]  /*44100*/  STL [R1+0x1d50], R12 ;  /* 0x001d500c01007387 */ /* 0x0003e80000100800 */
[----:B-1----:R-:W3:Y:S01]  /*44110*/  LDL.LU.64 R12, [R1+0x1138] ;  /* 0x00113800010c7983 */ /* 0x002ee20000300a00 */
[----:B------:R-:W-:-:S03]  /*44120*/  IMAD.MOV.U32 R14, RZ, RZ, R15 ;  /* 0x000000ffff0e7224 */ /* 0x000fc600078e000f */
[----:B--2---:R-:W-:Y:S01]  /*44130*/  STL [R1+0x1d64], R26 ;  /* 0x001d641a01007387 */ /* 0x004fe20000100800 */
[----:B------:R-:W-:-:S03]  /*44140*/  IMAD.MOV.U32 R24, RZ, RZ, R27 ;  /* 0x000000ffff187224 */ /* 0x000fc600078e001b */
[----:B------:R1:W-:Y:S04]  /*44150*/  STL [R1+0x1d58], R14 ;  /* 0x001d580e01007387 */ /* 0x0003e80000100800 */
[----:B-1----:R-:W2:Y:S04]  /*44160*/  LDL.LU.64 R14, [R1+0xe78] ;  /* 0x000e7800010e7983 */ /* 0x002ea80000300a00 */
[----:B------:R-:W-:Y:S04]  /*44170*/  STL [R1+0x1d6c], R8 ;  /* 0x001d6c0801007387 */ /* 0x000fe80000100800 */
[----:B------:R1:W-:Y:S01]  /*44180*/  STL [R1+0x1d60], R24 ;  /* 0x001d601801007387 */ /* 0x0003e20000100800 */
[----:B------:R-:W-:-:S03]  /*44190*/  IMAD.MOV.U32 R26, RZ, RZ, R9 ;  /* 0x000000ffff1a7224 */ /* 0x000fc600078e0009 */
[----:B-1----:R-:W4:Y:S04]  /*441a0*/  LDL.LU.64 R24, [R1+0xe18] ;  /* 0x000e180001187983 */ /* 0x002f280000300a00 */
        /* <DEDUP_REMOVED lines=14> */
[----:B------:R1:W-:Y:S04]  /*44290*/  STL [R1+0x1d8c], R6 ;  /* 0x001d8c0601007387 */ /* 0x0003e80000100800 */
[----:B-1----:R-:W4:Y:S01]  /*442a0*/  LDL.LU.64 R16, [R1+0x11a0] ;  /* 0x0011a00001107983 */ /* 0x002f220000300a00 */
[----:B------:R-:W-:-:S03]  /*442b0*/  IMAD.MOV.U32 R6, RZ, RZ, R7 ;  /* 0x000000ffff067224 */ /* 0x000fc600078e0007 */
        /* <DEDUP_REMOVED lines=8> */
[----:B------:R-:W-:Y:S01]  /*44340*/  STL [R1+0x1da4], R18 ;  /* 0x001da41201007387 */ /* 0x000fe20000100800 */
[----:B------:R-:W-:-:S03]  /*44350*/  IMAD.MOV.U32 R28, RZ, RZ, R19 ;  /* 0x000000ffff1c7224 */ /* 0x000fc600078e0013 */
[----:B------:R1:W-:Y:S04]  /*44360*/  STL [R1+0x1d98], R22 ;  /* 0x001d981601007387 */ /* 0x0003e80000100800 */
[----:B-1----:R-:W4:Y:S04]  /*44370*/  LDL.LU.64 R22, [R1+0xe48] ;  /* 0x000e480001167983 */ /* 0x002f280000300a00 */
[----:B------:R-:W4:Y:S04]  /*44380*/  LDL.LU.64 R18, [R1+0x11b0] ;  /* 0x0011b00001127983 */ /* 0x000f280000300a00 */
[----:B------:R1:W-:Y:S04]  /*44390*/  STL [R1+0x1da0], R28 ;  /* 0x001da01c01007387 */ /* 0x0003e80000100800 */
[----:B---3--:R3:W-:Y:S01]  /*443a0*/  STL [R1+0x1dac], R12 ;  /* 0x001dac0c01007387 */ /* 0x0087e20000100800 */
[----:B-1----:R-:W-:-:S03]  /*443b0*/  IMAD.MOV.U32 R28, RZ, RZ, R13 ;  /* 0x000000ffff1c7224 */ /* 0x002fc600078e000d */
[----:B---3--:R-:W3:Y:S04]  /*443c0*/  LDL.LU.64 R12, [R1+0x1168] ;  /* 0x00116800010c7983 */ /* 0x008ee80000300a00 */
[----:B------:R2:W-:Y:S02]  /*443d0*/  STL [R1+0x1da8], R28 ;  /* 0x001da81c01007387 */ /* 0x0005e40000100800 */
[----:B--2---:R-:W-:Y:S02]  /*443e0*/  IMAD.MOV.U32 R28, RZ, RZ, R15 ;  /* 0x000000ffff1c7224 */ /* 0x004fe400078e000f */
[----:B------:R1:W-:Y:S04]  /*443f0*/  STL [R1+0x1db4], R14 ;  /* 0x001db40e01007387 */ /* 0x0003e80000100800 */
[----:B-1----:R-:W2:Y:S04]  /*44400*/  LDL.LU.64 R14, [R1+0xea8] ;  /* 0x000ea800010e7983 */ /* 0x002ea80000300a00 */
[----:B------:R-:W-:Y:S04]  /*44410*/  STL [R1+0x1db0], R28 ;  /* 0x001db01c01007387 */ /* 0x000fe80000100800 */
[----:B----4-:R1:W-:Y:S04]  /*44420*/  STL [R1+0x1dbc], R24 ;  /* 0x001dbc1801007387 */ /* 0x0103e80000100800 */
[----:B------:R-:W-:Y:S01]  /*44430*/  STL [R1+0x1dc4], R8 ;  /* 0x001dc40801007387 */ /* 0x000fe20000100800 */
[----:B-1----:R-:W-:-:S05]  /*44440*/  IMAD.MOV.U32 R24, RZ, RZ, R25 ;  /* 0x000000ffff187224 */ /* 0x002fca00078e0019 */
        /* <DEDUP_REMOVED lines=12> */
[----:B------:R-:W-:Y:S01]  /*44510*/  STL [R1+0x1ddc], R26 ;  /* 0x001ddc1a01007387 */ /* 0x000fe20000100800 */
[----:B-1----:R-:W-:-:S03]  /*44520*/  IMAD.MOV.U32 R24, RZ, RZ, R27 ;  /* 0x000000ffff187224 */ /* 0x002fc600078e001b */
[----:B------:R-:W-:Y:S04]  /*44530*/  STL [R1+0x1de4], R16 ;  /* 0x001de41001007387 */ /* 0x000fe80000100800 */
        /* <DEDUP_REMOVED lines=11> */
[----:B------:R-:W-:Y:S04]  /*445f0*/  STL [R1+0x1df0], R24 ;  /* 0x001df01801007387 */ /* 0x000fe80000100800 */
[----:B------:R1:W-:Y:S04]  /*44600*/  STL [R1+0x1dfc], R22 ;  /* 0x001dfc1601007387 */ /* 0x0003e80000100800 */
[----:B------:R1:W-:Y:S02]  /*44610*/  STL [R1+0x1e04], R18 ;  /* 0x001e041201007387 */ /* 0x0003e40000100800 */
[----:B-1----:R-:W-:-:S02]  /*44620*/  IMAD.MOV.U32 R22, RZ, RZ, R23 ;  /* 0x000000ffff167224 */ /* 0x002fc400078e0017 */
[----:B------:R-:W-:-:S03]  /*44630*/  IMAD.MOV.U32 R18, RZ, RZ, R19 ;  /* 0x000000ffff127224 */ /* 0x000fc600078e0013 */
[----:B------:R1:W-:Y:S04]  /*44640*/  STL [R1+0x1df8], R22 ;  /* 0x001df81601007387 */ /* 0x0003e80000100800 */
[----:B-1----:R-:W4:Y:S04]  /*44650*/  LDL.LU.64 R22, [R1+0x11d8] ;  /* 0x0011d80001167983 */ /* 0x002f280000300a00 */
[----:B------:R1:W-:Y:S04]  /*44660*/  STL [R1+0x1e00], R18 ;  /* 0x001e001201007387 */ /* 0x0003e80000100800 */
[----:B---3--:R3:W-:Y:S04]  /*44670*/  STL [R1+0x1e0c], R12 ;  /* 0x001e0c0c01007387 */ /* 0x0087e80000100800 */
[----:B-1----:R-:W4:Y:S01]  /*44680*/  LDL.LU.64 R18, [R1+0x1198] ;  /* 0x0011980001127983 */ /* 0x002f220000300a00 */
[----:B---3--:R-:W-:-:S03]  /*44690*/  IMAD.MOV.U32 R12, RZ, RZ, R13 ;  /* 0x000000ffff0c7224 */ /* 0x008fc600078e000d */
[----:B--2---:R-:W-:Y:S04]  /*446a0*/  STL [R1+0x1e14], R14 ;  /* 0x001e140e01007387 */ /* 0x004fe80000100800 */
[----:B------:R1:W-:Y:S04]  /*446b0*/  STL [R1+0x1e08], R12 ;  /* 0x001e080c01007387 */ /* 0x0003e80000100800 */
[----:B-1----:R-:W2:Y:S01]  /*446c0*/  LDL.LU.64 R12, [R1+0xed8] ;  /* 0x000ed800010c7983 */ /* 0x002ea20000300a00 */
[----:B------:R-:W-:-:S03]  /*446d0*/  IMAD.MOV.U32 R14, RZ, RZ, R15 ;  /* 0x000000ffff0e7224 */ /* 0x000fc600078e000f */
[----:B------:R-:W-:Y:S04]  /*446e0*/  STL [R1+0x1e18], R186 ;  /* 0x001e18ba01007387 */ /* 0x000fe80000100800 */
[----:B------:R1:W-:Y:S04]  /*446f0*/  STL [R1+0x1e10], R14 ;  /* 0x001e100e01007387 */ /* 0x0003e80000100800 */
[----:B------:R-:W-:Y:S04]  /*44700*/  STL [R1+0x1ac0], R187 ;  /* 0x001ac0bb01007387 */ /* 0x000fe80000100800 */
[----:B----4-:R3:W-:Y:S04]  /*44710*/  STL [R1+0x1ac8], R8 ;  /* 0x001ac80801007387 */ /* 0x0107e80000100800 */
[----:B-1----:R-:W4:Y:S01]  /*44720*/  LDL.LU.64 R14, [R1+0x11e0] ;  /* 0x0011e000010e7983 */ /* 0x002f220000300a00 */
[----:B---3--:R-:W-:-:S05]  /*44730*/  IMAD.MOV.U32 R8, RZ, RZ, R9 ;  /* 0x000000ffff087224 */ /* 0x008fca00078e0009 */
[----:B------:R1:W-:Y:S04]  /*44740*/  STL [R1+0x1ac4], R8 ;  /* 0x001ac40801007387 */ /* 0x0003e80000100800 */
[----:B------:R3:W-:Y:S04]  /*44750*/  STL [R1+0x1ad0], R10 ;  /* 0x001ad00a01007387 */ /* 0x0007e80000100800 */
[----:B-1----:R-:W4:Y:S01]  /*44760*/  LDL.LU.64 R8, [R1+0x11a8] ;  /* 0x0011a80001087983 */ /* 0x002f220000300a00 */
[----:B---3--:R-:W-:-:S03]  /*44770*/  IMAD.MOV.U32 R10, RZ, RZ, R11 ;  /* 0x000000ffff0a7224 */ /* 0x008fc600078e000b */
[----:B------:R-:W-:Y:S04]  /*44780*/  STL [R1+0x1ad8], R20 ;  /* 0x001ad81401007387 */ /* 0x000fe80000100800 */
[----:B------:R1:W-:Y:S04]  /*44790*/  STL [R1+0x1acc], R10 ;  /* 0x001acc0a01007387 */ /* 0x0003e80000100800 */
[----:B-1----:R-:W4:Y:S01]  /*447a0*/  LDL.LU.64 R10, [R1+0xee8] ;  /* 0x000ee800010a7983 */ /* 0x002f220000300a00 */
[----:B------:R-:W-:-:S03]  /*447b0*/  IMAD.MOV.U32 R20, RZ, RZ, R21 ;  /* 0x000000ffff147224 */ /* 0x000fc600078e0015 */
[----:B------:R-:W-:Y:S04]  /*447c0*/  STL [R1+0x1adc], R184 ;  /* 0x001adcb801007387 */ /* 0x000fe80000100800 */
[----:B------:R1:W-:Y:S04]  /*447d0*/  STL [R1+0x1ad4], R20 ;  /* 0x001ad41401007387 */ /* 0x0003e80000100800 */
[----:B------:R-:W-:Y:S04]  /*447e0*/  STL [R1+0x1aa0], R185 ;  /* 0x001aa0b901007387 */ /* 0x000fe80000100800 */
        /* <DEDUP_REMOVED lines=12> */
[----:B------:R-:W-:Y:S04]  /*448b0*/  STL [R1+0x1abc], R182 ;  /* 0x001abcb601007387 */ /* 0x000fe80000100800 */
[----:B------:R-:W-:Y:S01]  /*448c0*/  STL [R1+0x1a80], R183 ;  /* 0x001a80b701007387 */ /* 0x000fe20000100800 */
[----:B-1----:R-:W-:-:S03]  /*448d0*/  IMAD.MOV.U32 R20, RZ, RZ, R23 ;  /* 0x000000ffff147224 */ /* 0x002fc600078e0017 */
[----:B------:R-:W-:Y:S04]  /*448e0*/  STL [R1+0x1a88], R22 ;  /* 0x001a881601007387 */ /* 0x000fe80000100800 */
[----:B------:R-:W-:Y:S04]  /*448f0*/  STL [R1+0x1a90], R18 ;  /* 0x001a901201007387 */ /* 0x000fe80000100800 */
[----:B------:R1:W-:Y:S04]  /*44900*/  STL [R1+0x1a84], R20 ;  /* 0x001a841401007387 */ /* 0x0003e80000100800 */
[----:B-1----:R-:W3:Y:S01]  /*44910*/  LDL.LU.64 R20, [R1+0x11f0] ;  /* 0x0011f00001147983 */ /* 0x002ee20000300a00 */
[----:B------:R-:W-:-:S03]  /*44920*/  IMAD.MOV.U32 R18, RZ, RZ, R19 ;  /* 0x000000ffff127224 */ /* 0x000fc600078e0013 */
[----:B--2---:R1:W-:Y:S04]  /*44930*/  STL [R1+0x1a98], R12 ;  /* 0x001a980c01007387 */ /* 0x0043e80000100800 */
[----:B------:R2:W-:Y:S01]  /*44940*/  STL [R1+0x1a8c], R18 ;  /* 0x001a8c1201007387 */ /* 0x0005e20000100800 */
[----:B-1----:R-:W-:-:S03]  /*44950*/  IMAD.MOV.U32 R12, RZ, RZ, R13 ;  /* 0x000000ffff0c7224 */ /* 0x002fc600078e000d */
[----:B--2---:R-:W2:Y:S04]  /*44960*/  LDL.LU.64 R18, [R1+0x11c8] ;  /* 0x0011c80001127983 */ /* 0x004ea80000300a00 */
[----:B------:R-:W-:Y:S04]  /*44970*/  STL [R1+0x1a9c], R180 ;  /* 0x001a9cb401007387 */ /* 0x000fe80000100800 */
[----:B------:R1:W-:Y:S04]  /*44980*/  STL [R1+0x1a94], R12 ;  /* 0x001a940c01007387 */ /* 0x0003e80000100800 */
[----:B-1----:R-:W2:Y:S04]  /*44990*/  LDL.LU.64 R12, [R1+0xef8] ;  /* 0x000ef800010c7983 */ /* 0x002ea80000300a00 */
[----:B------:R-:W-:Y:S04]  /*449a0*/  STL [R1+0x1a60], R181 ;  /* 0x001a60b501007387 */ /* 0x000fe80000100800 */
[----:B----4-:R1:W-:Y:S04]  /*449b0*/  STL [R1+0x1a68], R14 ;  /* 0x001a680e01007387 */ /* 0x0103e80000100800 */
[----:B------:R4:W-:Y:S01]  /*449c0*/  STL [R1+0x1a70], R8 ;  /* 0x001a700801007387 */ /* 0x0009e20000100800 */
[----:B-1----:R-:W-:-:S05]  /*449d0*/  IMAD.MOV.U32 R14, RZ, RZ, R15 ;  /* 0x000000ffff0e7224 */ /* 0x002fca00078e000f */
[----:B------:R1:W-:Y:S01]  /*449e0*/  STL [R1+0x1a64], R14 ;  /* 0x001a640e01007387 */ /* 0x0003e20000100800 */
[----:B----4-:R-:W-:-:S03]  /*449f0*/  IMAD.MOV.U32 R8, RZ, RZ, R9 ;  /* 0x000000ffff087224 */ /* 0x010fc600078e0009 */
[----:B-1----:R-:W4:Y:S04]  /*44a00*/  LDL.LU.64 R14, [R1+0xe20] ;  /* 0x000e2000010e7983 */ /* 0x002f280000300a00 */
[----:B------:R1:W-:Y:S04]  /*44a10*/  STL [R1+0x1a6c], R8 ;  /* 0x001a6c0801007387 */ /* 0x0003e80000100800 */
[----:B------:R1:W-:Y:S04]  /*44a20*/  STL [R1+0x1a78], R10 ;  /* 0x001a780a01007387 */ /* 0x0003e80000100800 */
[----:B-1----:R-:W4:Y:S01]  /*44a30*/  LDL.LU.64 R8, [R1+0xc80] ;  /* 0x000c800001087983 */ /* 0x002f220000300a00 */
[----:B------:R-:W-:-:S05]  /*44a40*/  IMAD.MOV.U32 R10, RZ, RZ, R11 ;  /* 0x000000ffff0a7224 */ /* 0x000fca00078e000b */
[----:B------:R1:W-:Y:S04]  /*44a50*/  STL [R1+0x1a74], R10 ;  /* 0x001a740a01007387 */ /* 0x0003e80000100800 */
[----:B------:R-:W-:Y:S04]  /*44a60*/  STL [R1+0x1a7c], R178 ;  /* 0x001a7cb201007387 */ /* 0x000fe80000100800 */
[----:B------:R-:W-:Y:S04]  /*44a70*/  STL [R1+0x1a40], R179 ;  /* 0x001a40b301007387 */ /* 0x000fe80000100800 */
[----:B-1----:R-:W4:Y:S04]  /*44a80*/  LDL.LU.64 R10, [R1+0xc78] ;  /* 0x000c7800010a7983 */ /* 0x002f280000300a00 */
[----:B------:R1:W-:Y:S04]  /*44a90*/  STL [R1+0x1a48], R16 ;  /* 0x001a481001007387 */ /* 0x0003e80000100800 */
[----:B------:R-:W4:Y:S01]  /*44aa0*/  LDL.LU.64 R22, [R1+0xc70] ;  /* 0x000c700001167983 */ /* 0x000f220000300a00 */
[----:B-1----:R-:W-:-:S05]  /*44ab0*/  IMAD.MOV.U32 R16, RZ, RZ, R17 ;  /* 0x000000ffff107224 */ /* 0x002fca00078e0011 */
        /* <DEDUP_REMOVED lines=9> */
[----:B------:R-:W-:Y:S04]  /*44b50*/  STL [R1+0x1a5c], R176 ;  /* 0x001a5cb001007387 */ /* 0x000fe80000100800 */
[----:B------:R-:W-:Y:S04]  /*44b60*/  STL [R1+0x1a20], R177 ;  /* 0x001a20b101007387 */ /* 0x000fe80000100800 */
[----:B-1----:R-:W4:Y:S04]  /*44b70*/  LDL.LU.64 R16, [R1+0xc58] ;  /* 0x000c580001107983 */ /* 0x002f280000300a00 */
[----:B---3--:R1:W-:Y:S04]  /*44b80*/  STL [R1+0x1a28], R20 ;  /* 0x001a281401007387 */ /* 0x0083e80000100800 */
[----:B------:R-:W3:Y:S01]  /*44b90*/  LDL.LU.64 R26, [R1+0xc50] ;  /* 0x000c5000011a7983 */ /* 0x000ee20000300a00 */
[----:B-1----:R-:W-:-:S05]  /*44ba0*/  IMAD.MOV.U32 R20, RZ, RZ, R21 ;  /* 0x000000ffff147224 */ /* 0x002fca00078e0015 */
[----:B------:R1:W-:Y:S04]  /*44bb0*/  STL [R1+0x1a24], R20 ;  /* 0x001a241401007387 */ /* 0x0003e80000100800 */
[----:B--2---:R2:W-:Y:S01]  /*44bc0*/  STL [R1+0x1a30], R18 ;  /* 0x001a301201007387 */ /* 0x0045e20000100800 */
[----:B-1----:R-:W-:-:S03]  /*44bd0*/  IMAD.MOV.U32 R20, RZ, RZ, R19 ;  /* 0x000000ffff147224 */ /* 0x002fc600078e0013 */
[----:B--2---:R-:W2:Y:S04]  /*44be0*/  LDL.LU.64 R18, [R1+0xe38] ;  /* 0x000e380001127983 */ /* 0x004ea80000300a00 */
[----:B------:R1:W-:Y:S04]  /*44bf0*/  STL [R1+0x1a2c], R20 ;  /* 0x001a2c1401007387 */ /* 0x0003e80000100800 */
[----:B------:R1:W-:Y:S04]  /*44c00*/  STL [R1+0x1a38], R12 ;  /* 0x001a380c01007387 */ /* 0x0003e80000100800 */
[----:B-1----:R-:W2:Y:S01]  /*44c10*/  LDL.LU.64 R20, [R1+0xc48] ;  /* 0x000c480001147983 */ /* 0x002ea20000300a00 */
[----:B------:R-:W-:-:S05]  /*44c20*/  IMAD.MOV.U32 R12, RZ, RZ, R13 ;  /* 0x000000ffff0c7224 */ /* 0x000fca00078e000d */
[----:B------:R1:W-:Y:S04]  /*44c30*/  STL [R1+0x1a34], R12 ;  /* 0x001a340c01007387 */ /* 0x0003e80000100800 */
[----:B-----5:R4:W-:Y:S04]  /*44c40*/  STL [R1+0x1a3c], R2 ;  /* 0x001a3c0201007387 */ /* 0x0209e80000100800 */
[----:B------:R-:W-:Y:S04]  /*44c50*/  STL [R1+0xa1c], R3 ;  /* 0x000a1c0301007387 */ /* 0x000fe80000100800 */
[----:B-1----:R-:W2:Y:S04]  /*44c60*/  LDL.LU.64 R12, [R1+0xc40] ;  /* 0x000c4000010c7983 */ /* 0x002ea80000300a00 */
[----:B----4-:R1:W-:Y:S01]  /*44c70*/  STL [R1+0xef4], R14 ;  /* 0x000ef40e01007387 */ /* 0x0103e20000100800 */
[----:B------:R-:W-:-:S03]  /*44c80*/  IMAD.MOV.U32 R2, RZ, RZ, R15 ;  /* 0x000000ffff027224 */ /* 0x000fc600078e000f */
[----:B-1----:R-:W4:Y:S04]  /*44c90*/  LDL.LU.64 R14, [R1+0xc38] ;  /* 0x000c3800010e7983 */ /* 0x002f280000300a00 */
        /* <DEDUP_REMOVED lines=25> */
[----:B---3--:R3:W-:Y:S01]  /*44e30*/  STL [R1+0xf2c], R26 ;  /* 0x000f2c1a01007387 */ /* 0x0087e20000100800 */
[----:B-1----:R-:W-:-:S03]  /*44e40*/  IMAD.MOV.U32 R2, RZ, RZ, R27 ;  /* 0x000000ffff027224 */ /* 0x002fc600078e001b */
[----:B---3--:R-:W3:Y:S04]  /*44e50*/  LDL.LU.64 R26, [R1+0xc08] ;  /* 0x000c0800011a7983 */ /* 0x008ee80000300a00 */
[----:B------:R1:W-:Y:S04]  /*44e60*/  STL [R1+0xf28], R2 ;  /* 0x000f280201007387 */ /* 0x0003e80000100800 */
[----:B--2---:R2:W-:Y:S01]  /*44e70*/  STL [R1+0xf34], R18 ;  /* 0x000f341201007387 */ /* 0x0045e20000100800 */
[----:B-1----:R-:W-:-:S03]  /*44e80*/  IMAD.MOV.U32 R2, RZ, RZ, R19 ;  /* 0x000000ffff027224 */ /* 0x002fc600078e0013 */
[----:B--2---:R-:W2:Y:S04]  /*44e90*/  LDL.LU.64 R18, [R1+0xc00] ;  /* 0x000c000001127983 */ /* 0x004ea80000300a00 */
        /* <DEDUP_REMOVED lines=971> */
[----:B------:R-:W2:Y:S04]  /*48b50*/  LDL.64 R20, [R1+0x540] ;  /* 0x0005400001147983 */ /* 0x000ea80000100a00 */
        /* <DEDUP_REMOVED lines=121> */
[----:B---3--:R-:W-:Y:S04]  /*492f0*/  STL [R1+0x17c4], R26 ;  /* 0x0017c41a01007387 */ /* 0x008fe80000100800 */
[----:B------:R-:W3:Y:S01]  /*49300*/  LDL.LU.64 R24, [R1+0x1820] ;  /* 0x0018200001187983 */ /* 0x000ee20000300a00 */
[----:B-1----:R-:W-:-:S05]  /*49310*/  IMAD.MOV.U32 R2, RZ, RZ, R27 ;  /* 0x000000ffff027224 */ /* 0x002fca00078e001b */
[----:B------:R1:W-:Y:S04]  /*49320*/  STL [R1+0x17c0], R2 ;  /* 0x0017c00201007387 */ /* 0x0003e80000100800 */
[----:B--2---:R2:W-:Y:S01]  /*49330*/  STL [R1+0x17cc], R18 ;  /* 0x0017cc1201007387 */ /* 0x0045e20000100800 */
[----:B-1----:R-:W-:-:S03]  /*49340*/  IMAD.MOV.U32 R2, RZ, RZ, R19 ;  /* 0x000000ffff027224 */ /* 0x002fc600078e0013 */
[----:B--2---:R-:W2:Y:S04]  /*49350*/  LDL.LU.64 R18, [R1+0x1828] ;  /* 0x0018280001127983 */ /* 0x004ea80000300a00 */
[----:B------:R1:W-:Y:S04]  /*49360*/  STL [R1+0x17c8], R2 ;  /* 0x0017c80201007387 */ /* 0x0003e80000100800 */
[----:B------:R-:W-:Y:S04]  /*49370*/  STL [R1+0x17d4], R20 ;  /* 0x0017d41401007387 */ /* 0x000fe80000100800 */
[----:B------:R-:W2:Y:S01]  /*49380*/  LDL.LU.64 R26, [R1+0x438] ;  /* 0x00043800011a7983 */ /* 0x000ea20000300a00 */
[----:B-1----:R-:W-:-:S05]  /*49390*/  IMAD.MOV.U32 R2, RZ, RZ, R21 ;  /* 0x000000ffff027224 */ /* 0x002fca00078e0015 */
[----:B------:R1:W-:Y:S04]  /*493a0*/  STL [R1+0x17d0], R2 ;  /* 0x0017d00201007387 */ /* 0x0003e80000100800 */
[----:B------:R4:W-:Y:S01]  /*493b0*/  STL [R1+0x17dc], R12 ;  /* 0x0017dc0c01007387 */ /* 0x0009e20000100800 */
        /* <DEDUP_REMOVED lines=16> */
[----:B------:R-:W4:Y:S01]  /*494c0*/  LDL.LU.64 R20, [R1+0x1858] ;  /* 0x0018580001147983 */ /* 0x000f220000300a00 */
[----:B-1----:R-:W-:-:S05]  /*494d0*/  IMAD.MOV.U32 R2, RZ, RZ, R23 ;  /* 0x000000ffff027224 */ /* 0x002fca00078e0017 */
[----:B------:R1:W-:Y:S02]  /*494e0*/  STL [R1+0x17f8], R2 ;  /* 0x0017f80201007387 */ /* 0x0003e40000100800 */
[----:B-1----:R-:W-:Y:S02]  /*494f0*/  IMAD.MOV.U32 R2, RZ, RZ, R7 ;  /* 0x000000ffff027224 */ /* 0x002fe400078e0007 */
[----:B------:R-:W-:Y:S04]  /*49500*/  STL [R1+0x1804], R6 ;  /* 0x0018040601007387 */ /* 0x000fe80000100800 */
[----:B------:R-:W4:Y:S04]  /*49510*/  LDL.LU.64 R22, [R1+0x1860] ;  /* 0x0018600001167983 */ /* 0x000f280000300a00 */
[----:B------:R1:W-:Y:S04]  /*49520*/  STL [R1+0x1800], R2 ;  /* 0x0018000201007387 */ /* 0x0003e80000100800 */
[----:B------:R1:W-:Y:S02]  /*49530*/  STL [R1+0x180c], R4 ;  /* 0x00180c0401007387 */ /* 0x0003e40000100800 */
[----:B-1----:R-:W-:-:S02]  /*49540*/  IMAD.MOV.U32 R2, RZ, RZ, R5 ;  /* 0x000000ffff027224 */ /* 0x002fc400078e0005 */
[----:B------:R-:W4:Y:S04]  /*49550*/  LDL.LU.64 R6, [R1+0x1868] ;  /* 0x0018680001067983 */ /* 0x000f280000300a00 */
[----:B------:R-:W-:Y:S04]  /*49560*/  STL [R1+0x1814], R16 ;  /* 0x0018141001007387 */ /* 0x000fe80000100800 */
[----:B------:R1:W-:Y:S04]  /*49570*/  STL [R1+0x1808], R2 ;  /* 0x0018080201007387 */ /* 0x0003e80000100800 */
[----:B------:R-:W4:Y:S01]  /*49580*/  LDL.LU.64 R4, [R1+0x1870] ;  /* 0x0018700001047983 */ /* 0x000f220000300a00 */
[----:B-1----:R-:W-:-:S03]  /*49590*/  IMAD.MOV.U32 R2, RZ, RZ, R17 ;  /* 0x000000ffff027224 */ /* 0x002fc600078e0011 */
[----:B---3--:R-:W-:Y:S04]  /*495a0*/  STL [R1+0x181c], R24 ;  /* 0x00181c1801007387 */ /* 0x008fe80000100800 */
[----:B------:R1:W-:Y:S04]  /*495b0*/  STL [R1+0x1810], R2 ;  /* 0x0018100201007387 */ /* 0x0003e80000100800 */
[----:B------:R-:W3:Y:S01]  /*495c0*/  LDL.LU.64 R16, [R1+0x1878] ;  /* 0x0018780001107983 */ /* 0x000ee20000300a00 */
[----:B-1----:R-:W-:-:S03]  /*495d0*/  IMAD.MOV.U32 R2, RZ, RZ, R25 ;  /* 0x000000ffff027224 */ /* 0x002fc600078e0019 */
[----:B--2---:R-:W-:Y:S04]  /*495e0*/  STL [R1+0x1824], R18 ;  /* 0x0018241201007387 */ /* 0x004fe80000100800 */
        /* <DEDUP_REMOVED lines=30> */
[----:B------:R-:W-:Y:S04]  /*497d0*/  STL [R1+0x1864], R6 ;  /* 0x0018640601007387 */ /* 0x000fe80000100800 */
[----:B------:R1:W-:Y:S04]  /*497e0*/  STL [R1+0x1858], R2 ;  /* 0x0018580201007387 */ /* 0x0003e80000100800 */
[----:B------:R-:W4:Y:S01]  /*497f0*/  LDL.LU.64 R22, [R1+0x3b0] ;  /* 0x0003b00001167983 */ /* 0x000f220000300a00 */
[----:B-1----:R-:W-:-:S03]  /*49800*/  IMAD.MOV.U32 R2, RZ, RZ, R7 ;  /* 0x000000ffff027224 */ /* 0x002fc600078e0007 */
        /* <DEDUP_REMOVED lines=8> */
[----:B------:R-:W3:Y:S04]  /*49890*/  LDL.LU.64 R16, [R1+0x398] ;  /* 0x0003980001107983 */ /* 0x000ee80000300a00 */
        /* <DEDUP_REMOVED lines=18> */
[----:B------:R-:W4:Y:S01]  /*499c0*/  LDL.LU.64 R26, [R1+0x370] ;  /* 0x00037000011a7983 */ /* 0x000f220000300a00 */
[----:B-1----:R-:W-:-:S03]  /*499d0*/  IMAD.MOV.U32 R2, RZ, RZ, R9 ;  /* 0x000000ffff027224 */ /* 0x002fc600078e0009 */
        /* <DEDUP_REMOVED lines=17> */
[----:B------:R3:W-:Y:S02]  /*49af0*/  STL [R1+0x18b8], R2 ;  /* 0x0018b80201007387 */ /* 0x0007e40000100800 */
[----:B---3--:R-:W-:Y:S02]  /*49b00*/  IMAD.MOV.U32 R2, RZ, RZ, R5 ;  /* 0x000000ffff027224 */ /* 0x008fe400078e0005 */
[----:B------:R1:W-:Y:S04]  /*49b10*/  STL [R1+0x18c4], R4 ;  /* 0x0018c40401007387 */ /* 0x0003e80000100800 */
[----:B------:R-:W-:Y:S04]  /*49b20*/  STL [R1+0x18cc], R16 ;  /* 0x0018cc1001007387 */ /* 0x000fe80000100800 */
[----:B------:R3:W-:Y:S04]  /*49b30*/  STL [R1+0x18c0], R2 ;  /* 0x0018c00201007387 */ /* 0x0007e80000100800 */
[----:B-1----:R-:W4:Y:S01]  /*49b40*/  LDL.LU.64 R4, [R1+0x340] ;  /* 0x0003400001047983 */ /* 0x002f220000300a00 */
[----:B---3--:R-:W-:-:S03]  /*49b50*/  IMAD.MOV.U32 R2, RZ, RZ, R17 ;  /* 0x000000ffff027224 */ /* 0x008fc600078e0011 */
[----:B--2---:R-:W-:Y:S04]  /*49b60*/  STL [R1+0x18d4], R18 ;  /* 0x0018d41201007387 */ /* 0x004fe80000100800 */
[----:B------:R1:W-:Y:S04]  /*49b70*/  STL [R1+0x18c8], R2 ;  /* 0x0018c80201007387 */ /* 0x0003e80000100800 */
[----:B------:R-:W2:Y:S01]  /*49b80*/  LDL.LU.64 R16, [R1+0x338] ;  /* 0x0003380001107983 */ /* 0x000ea20000300a00 */
[----:B-1----:R-:W-:-:S05]  /*49b90*/  IMAD.MOV.U32 R2, RZ, RZ, R19 ;  /* 0x000000ffff027224 */ /* 0x002fca00078e0013 */
[----:B------:R1:W-:Y:S04]  /*49ba0*/  STL [R1+0x18d0], R2 ;  /* 0x0018d00201007387 */ /* 0x0003e80000100800 */
[----:B------:R-:W-:Y:S04]  /*49bb0*/  STL [R1+0x18dc], R24 ;  /* 0x0018dc1801007387 */ /* 0x000fe80000100800 */
[----:B------:R-:W3:Y:S01]  /*49bc0*/  LDL.LU.64 R18, [R1+0x330] ;  /* 0x0003300001127983 */ /* 0x000ee20000300a00 */
[----:B-1----:R-:W-:-:S03]  /*49bd0*/  IMAD.MOV.U32 R2, RZ, RZ, R25 ;  /* 0x000000ffff027224 */ /* 0x002fc600078e0019 */
[----:B----4-:R-:W-:Y:S04]  /*49be0*/  STL [R1+0x18e4], R12 ;  /* 0x0018e40c01007387 */ /* 0x010fe80000100800 */
[----:B------:R1:W-:Y:S02]  /*49bf0*/  STL [R1+0x18d8], R2 ;  /* 0x0018d80201007387 */ /* 0x0003e40000100800 */
[----:B-1----:R-:W-:Y:S02]  /*49c00*/  IMAD.MOV.U32 R2, RZ, RZ, R13 ;  /* 0x000000ffff027224 */ /* 0x002fe400078e000d */
        /* <DEDUP_REMOVED lines=22> */
[----:B-1----:R-:W-:-:S05]  /*49d70*/  IMAD.MOV.U32 R2, RZ, RZ, R23 ;  /* 0x000000ffff027224 */ /* 0x002fca00078e0017 */
[----:B------:R1:W-:Y:S04]  /*49d80*/  STL [R1+0x1910], R2 ;  /* 0x0019100201007387 */ /* 0x0003e80000100800 */
[----:B------:R1:W-:Y:S04]  /*49d90*/  STL [R1+0x191c], R6 ;  /* 0x00191c0601007387 */ /* 0x0003e80000100800 */
[----:B------:R-:W4:Y:S01]  /*49da0*/  LDL.LU.64 R64, [R1+0x300] ;  /* 0x0003000001407983 */ /* 0x000f220000300a00 */
[----:B-1----:R-:W-:-:S03]  /*49db0*/  IMAD.MOV.U32 R2, RZ, RZ, R7 ;  /* 0x000000ffff027224 */ /* 0x002fc600078e0007 */
[----:B------:R-:W4:Y:S04]  /*49dc0*/  LDL.LU.64 R66, [R1+0x1970] ;  /* 0x0019700001427983 */ /* 0x000f280000300a00 */
[----:B------:R1:W-:Y:S04]  /*49dd0*/  STL [R1+0x1918], R2 ;  /* 0x0019180201007387 */ /* 0x0003e80000100800 */
[----:B------:R1:W-:Y:S04]  /*49de0*/  STL [R1+0x1924], R4 ;  /* 0x0019240401007387 */ /* 0x0003e80000100800 */
[----:B------:R-:W4:Y:S01]  /*49df0*/  LDL.LU.64 R6, [R1+0x1978] ;  /* 0x0019780001067983 */ /* 0x000f220000300a00 */
[----:B-1----:R-:W-:-:S03]  /*49e00*/  IMAD.MOV.U32 R2, RZ, RZ, R5 ;  /* 0x000000ffff027224 */ /* 0x002fc600078e0005 */
[----:B------:R-:W4:Y:S04]  /*49e10*/  LDL.LU.64 R4, [R1+0x2e8] ;  /* 0x0002e80001047983 */ /* 0x000f280000300a00 */
[----:B------:R2:W-:Y:S02]  /*49e20*/  STL [R1+0x1920], R2 ;  /* 0x0019200201007387 */ /* 0x0005e40000100800 */
[----:B--2---:R-:W-:Y:S02]  /*49e30*/  IMAD.MOV.U32 R2, RZ, RZ, R17 ;  /* 0x000000ffff027224 */ /* 0x004fe400078e0011 */
[----:B------:R-:W-:Y:S04]  /*49e40*/  STL [R1+0x192c], R16 ;  /* 0x00192c1001007387 */ /* 0x000fe80000100800 */
[----:B---3--:R-:W-:Y:S04]  /*49e50*/  STL [R1+0x1934], R18 ;  /* 0x0019341201007387 */ /* 0x008fe80000100800 */
[----:B------:R1:W-:Y:S04]  /*49e60*/  STL [R1+0x1928], R2 ;  /* 0x0019280201007387 */ /* 0x0003e80000100800 */
[----:B------:R-:W2:Y:S04]  /*49e70*/  LDL.LU.64 R24, [R1+0x2e0] ;  /* 0x0002e00001187983 */ /* 0x000ea80000300a00 */
[----:B------:R-:W3:Y:S01]  /*49e80*/  LDL.LU.64 R26, [R1+0x2b0] ;  /* 0x0002b000011a7983 */ /* 0x000ee20000300a00 */
[----:B-1----:R-:W-:-:S05]  /*49e90*/  IMAD.MOV.U32 R2, RZ, RZ, R19 ;  /* 0x000000ffff027224 */ /* 0x002fca00078e0013 */
[----:B------:R1:W-:Y:S04]  /*49ea0*/  STL [R1+0x1930], R2 ;  /* 0x0019300201007387 */ /* 0x0003e80000100800 */
[----:B----4-:R-:W-:Y:S04]  /*49eb0*/  STL [R1+0x193c], R12 ;  /* 0x00193c0c01007387 */ /* 0x010fe80000100800 */
[----:B------:R-:W3:Y:S01]  /*49ec0*/  LDL.LU.64 R20, [R1+0x1998] ;  /* 0x0019980001147983 */ /* 0x000ee20000300a00 */
[----:B-1----:R-:W-:-:S03]  /*49ed0*/  IMAD.MOV.U32 R2, RZ, RZ, R13 ;  /* 0x000000ffff027224 */ /* 0x002fc600078e000d */
[----:B------:R-:W3:Y:S04]  /*49ee0*/  LDL.LU.64 R22, [R1+0x130] ;  /* 0x0001300001167983 */ /* 0x000ee80000300a00 */
[----:B------:R1:W-:Y:S04]  /*49ef0*/  STL [R1+0x1938], R2 ;  /* 0x0019380201007387 */ /* 0x0003e80000100800 */
[----:B------:R-:W-:Y:S01]  /*49f00*/  STL [R1+0x1944], R14 ;  /* 0x0019440e01007387 */ /* 0x000fe20000100800 */
[----:B-1----:R-:W-:-:S03]  /*49f10*/  IMAD.MOV.U32 R2, RZ, RZ, R15 ;  /* 0x000000ffff027224 */ /* 0x002fc600078e000f */
[----:B------:R-:W3:Y:S04]  /*49f20*/  LDL.LU.64 R16, [R1+0x1b0] ;  /* 0x0001b00001107983 */ /* 0x000ee80000300a00 */
[----:B------:R-:W3:Y:S04]  /*49f30*/  LDL.LU.64 R18, [R1+0xe8] ;  /* 0x0000e80001127983 */ /* 0x000ee80000300a00 */
[----:B------:R1:W-:Y:S02]  /*49f40*/  STL [R1+0x1940], R2 ;  /* 0x0019400201007387 */ /* 0x0003e40000100800 */
[----:B-1----:R-:W-:-:S02]  /*49f50*/  IMAD.MOV.U32 R2, RZ, RZ, R9 ;  /* 0x000000ffff027224 */ /* 0x002fc400078e0009 */
[----:B------:R-:W-:Y:S04]  /*49f60*/  STL [R1+0x194c], R8 ;  /* 0x00194c0801007387 */ /* 0x000fe80000100800 */
[----:B------:R-:W3:Y:S04]  /*49f70*/  LDL.LU.64 R12, [R1+0xf0] ;  /* 0x0000f000010c7983 */ /* 0x000ee80000300a00 */
[----:B------:R-:W3:Y:S04]  /*49f80*/  LDL.LU.64 R14, [R1+0x68] ;  /* 0x00006800010e7983 */ /* 0x000ee80000300a00 */
[----:B------:R1:W-:Y:S02]  /*49f90*/  STL [R1+0x1948], R2 ;  /* 0x0019480201007387 */ /* 0x0003e40000100800 */
[----:B-1----:R-:W-:-:S02]  /*49fa0*/  IMAD.MOV.U32 R2, RZ, RZ, R11 ;  /* 0x000000ffff027224 */ /* 0x002fc400078e000b */
[----:B------:R1:W-:Y:S04]  /*49fb0*/  STL [R1+0x1954], R10 ;  /* 0x0019540a01007387 */ /* 0x0003e80000100800 */
[----:B------:R-:W3:Y:S04]  /*49fc0*/  LDL.LU.64 R8, [R1+0xb0] ;  /* 0x0000b00001087983 */ /* 0x000ee80000300a00 */
[----:B-1----:R-:W3:Y:S04]  /*49fd0*/  LDL.LU.64 R10, [R1+0xe0] ;  /* 0x0000e000010a7983 */ /* 0x002ee80000300a00 */
[----:B------:R1:W-:Y:S04]  /*49fe0*/  STL [R1+0x1950], R2 ;  /* 0x0019500201007387 */ /* 0x0003e80000100800 */
[----:B------:R-:W-:Y:S01]  /*49ff0*/  STL [R1+0x195c], R70 ;  /* 0x00195c4601007387 */ /* 0x000fe20000100800 */
[----:B-1----:R-:W-:-:S03]  /*4a000*/  IMAD.MOV.U32 R2, RZ, RZ, R71 ;  /* 0x000000ffff027224 */ /* 0x002fc600078e0047 */
[----:B------:R-:W-:Y:S04]  /*4a010*/  STL [R1+0x1964], R64 ;  /* 0x0019644001007387 */ /* 0x000fe80000100800 */
[----:B------:R1:W-:Y:S04]  /*4a020*/  STL [R1+0x1958], R2 ;  /* 0x0019580201007387 */ /* 0x0003e80000100800 */
[----:B------:R-:W-:Y:S01]  /*4a030*/  STL [R1+0x196c], R66 ;  /* 0x00196c4201007387 */ /* 0x000fe20000100800 */
[----:B-1----:R-:W-:-:S05]  /*4a040*/  IMAD.MOV.U32 R2, RZ, RZ, R65 ;  /* 0x000000ffff027224 */ /* 0x002fca00078e0041 */
[----:B------:R1:W-:Y:S02]  /*4a050*/  STL [R1+0x1960], R2 ;  /* 0x0019600201007387 */ /* 0x0003e40000100800 */
[----:B-1----:R-:W-:Y:S02]  /*4a060*/  IMAD.MOV.U32 R2, RZ, RZ, R67 ;  /* 0x000000ffff027224 */ /* 0x002fe400078e0043 */
[----:B------:R-:W-:Y:S04]  /*4a070*/  STL [R1+0x1974], R6 ;  /* 0x0019740601007387 */ /* 0x000fe80000100800 */
[----:B------:R1:W-:Y:S04]  /*4a080*/  STL [R1+0x1968], R2 ;  /* 0x0019680201007387 */ /* 0x0003e80000100800 */
[----:B------:R-:W-:Y:S01]  /*4a090*/  STL [R1+0x197c], R4 ;  /* 0x00197c0401007387 */ /* 0x000fe20000100800 */
[----:B-1----:R-:W-:-:S05]  /*4a0a0*/  IMAD.MOV.U32 R2, RZ, RZ, R7 ;  /* 0x000000ffff027224 */ /* 0x002fca00078e0007 */
        /* <DEDUP_REMOVED lines=8> */
[----:B------:R1:W-:Y:S02]  /*4a130*/  STL [R1+0x1980], R2 ;  /* 0x0019800201007387 */ /* 0x0003e40000100800 */
[----:B-1----:R-:W-:-:S02]  /*4a140*/  IMAD.MOV.U32 R2, RZ, RZ, R27 ;  /* 0x000000ffff027224 */ /* 0x002fc400078e001b */
[----:B------:R-:W-:Y:S04]  /*4a150*/  STL [R1+0x1994], R20 ;  /* 0x0019941401007387 */ /* 0x000fe80000100800 */
[----:B------:R1:W-:Y:S04]  /*4a160*/  STL [R1+0x1988], R2 ;  /* 0x0019880201007387 */ /* 0x0003e80000100800 */
[----:B------:R-:W-:Y:S01]  /*4a170*/  STL [R1+0x199c], R22 ;  /* 0x00199c1601007387 */ /* 0x000fe20000100800 */
[----:B-1----:R-:W-:-:S05]  /*4a180*/  IMAD.MOV.U32 R2, RZ, RZ, R21 ;  /* 0x000000ffff027224 */ /* 0x002fca00078e0015 */
[----:B------:R1:W-:Y:S04]  /*4a190*/  STL [R1+0x1990], R2 ;  /* 0x0019900201007387 */ /* 0x0003e80000100800 */
[----:B------:R-:W-:Y:S01]  /*4a1a0*/  STL [R1+0x19a4], R16 ;  /* 0x0019a41001007387 */ /* 0x000fe20000100800 */
[----:B-1----:R-:W-:-:S05]  /*4a1b0*/  IMAD.MOV.U32 R2, RZ, RZ, R23 ;  /* 0x000000ffff027224 */ /* 0x002fca00078e0017 */
        /* <DEDUP_REMOVED lines=19> */
[----:B------:R-:W-:Y:S04]  /*4a2f0*/  STL [R1+0x19d0], R209 ;  /* 0x0019d0d101007387 */ /* 0x000fe80000100800 */
[----:B------:R-:W-:Y:S04]  /*4a300*/  STL [R1+0x19dc], R210 ;  /* 0x0019dcd201007387 */ /* 0x000fe80000100800 */
[----:B------:R-:W-:Y:S04]  /*4a310*/  STL [R1+0x19d8], R211 ;  /* 0x0019d8d301007387 */ /* 0x000fe80000100800 */
[----:B------:R-:W-:Y:S04]  /*4a320*/  STL [R1+0x19e4], R212 ;  /* 0x0019e4d401007387 */ /* 0x000fe80000100800 */
[----:B------:R-:W-:Y:S04]  /*4a330*/  STL [R1+0x19e0], R213 ;  /* 0x0019e0d501007387 */ /* 0x000fe80000100800 */
[----:B------:R-:W-:Y:S04]  /*4a340*/  STL [R1+0x19ec], R214 ;  /* 0x0019ecd601007387 */ /* 0x000fe80000100800 */
[----:B------:R-:W-:Y:S04]  /*4a350*/  STL [R1+0x19e8], R215 ;  /* 0x0019e8d701007387 */ /* 0x000fe80000100800 */
[----:B----4-:R2:W-:Y:S01]  /*4a360*/  STL [R1+0x19f4], R6 ;  /* 0x0019f40601007387 */ /* 0x0105e20000100800 */
[----:B-1----:R-:W-:-:S03]  /*4a370*/  IMAD.MOV.U32 R2, RZ, RZ, R7 ;  /* 0x000000ffff027224 */ /* 0x002fc600078e0007 */
[----:B--2---:R-:W1:Y:S04]  /*4a380*/  S2R R6, SR_TID.X ;  /* 0x0000000000067919 */ /* 0x004e680000002100 */
[----:B------:R-:W-:Y:S04]  /*4a390*/  STL [R1+0x19fc], R4 ;  /* 0x0019fc0401007387 */ /* 0x000fe80000100800 */
[----:B------:R2:W-:Y:S04]  /*4a3a0*/  STL [R1+0x19f0], R2 ;  /* 0x0019f00201007387 */ /* 0x0005e80000100800 */
[----:B------:R-:W-:Y:S01]  /*4a3b0*/  STL [R1+0x1a04], R192 ;  /* 0x001a04c001007387 */ /* 0x000fe20000100800 */
[----:B--2---:R-:W-:-:S05]  /*4a3c0*/  IMAD.MOV.U32 R2, RZ, RZ, R5 ;  /* 0x000000ffff027224 */ /* 0x004fca00078e0005 */
[----:B------:R2:W-:Y:S01]  /*4a3d0*/  STL [R1+0x19f8], R2 ;  /* 0x0019f80201007387 */ /* 0x0005e20000100800 */
[C---:B-1----:R-:W-:Y:S01]  /*4a3e0*/  IMAD.SHL.U32 R3, R6.reuse, 0x80, RZ ;  /* 0x0000008006037824 */ /* 0x042fe200078e00ff */
[C---:B------:R-:W-:Y:S02]  /*4a3f0*/  LOP3.LUT R7, R6.reuse, 0x3, RZ, 0xc0, !PT ;  /* 0x0000000306077812 */ /* 0x040fe400078ec0ff */
[----:B------:R-:W-:Y:S01]  /*4a400*/  STL [R1+0x1a00], R193 ;  /* 0x001a00c101007387 */ /* 0x000fe20000100800 */
[----:B------:R-:W-:-:S03]  /*4a410*/  IMAD.SHL.U32 R5, R6, 0x2, RZ ;  /* 0x0000000206057824 */ /* 0x000fc600078e00ff */
[----:B------:R-:W-:Y:S01]  /*4a420*/  STL [R1+0x1a0c], R194 ;  /* 0x001a0cc201007387 */ /* 0x000fe20000100800 */
[----:B--2---:R-:W-:-:S03]  /*4a430*/  LOP3.LUT R2, R6, 0x7, RZ, 0xc0, !PT ;  /* 0x0000000706027812 */ /* 0x004fc600078ec0ff */
[----:B------:R-:W-:Y:S01]  /*4a440*/  STL [R1+0x1a08], R195 ;  /* 0x001a08c301007387 */ /* 0x000fe20000100800 */
[----:B------:R-:W-:-:S03]  /*4a450*/  LOP3.LUT R6, R6, 0x1c, RZ, 0xc0, !PT ;  /* 0x0000001c06067812 */ /* 0x000fc600078ec0ff */
[----:B------:R-:W-:Y:S04]  /*4a460*/  STL [R1+0x1a14], R196 ;  /* 0x001a14c401007387 */ /* 0x000fe80000100800 */
[----:B------:R-:W-:Y:S01]  /*4a470*/  STL [R1+0x1a10], R197 ;  /* 0x001a10c501007387 */ /* 0x000fe20000100800 */
[----:B------:R-:W-:-:S03]  /*4a480*/  IMAD R176, R7, 0x220, R6 ;  /* 0x0000022007b07824 */ /* 0x000fc600078e0206 */
[----:B------:R-:W-:Y:S04]  /*4a490*/  STL [R1+0x1a1c], R198 ;  /* 0x001a1cc601007387 */ /* 0x000fe80000100800 */
[----:B------:R-:W-:Y:S04]  /*4a4a0*/  STL [R1+0x1a18], R199 ;  /* 0x001a18c701007387 */ /* 0x000fe80000100800 */
[----:B------:R-:W2:Y:S04]  /*4a4b0*/  LDL.LU.64 R8, [R1+0x2190] ;  /* 0x0021900001087983 */ /* 0x000ea80000300a00 */
[----:B------:R-:W3:Y:S01]  /*4a4c0*/  LDL.LU.64 R6, [R1+0x2188] ;  /* 0x0021880001067983 */ /* 0x000ee20000300a00 */
[----:B------:R-:W-:-:S05]  /*4a4d0*/  LOP3.LUT R3, R3, 0x3000, RZ, 0xc0, !PT ;  /* 0x0000300003037812 */ /* 0x000fca00078ec0ff */
[C---:B------:R-:W-:Y:S02]  /*4a4e0*/  IMAD R3, R2.reuse, 0x200, R3 ;  /* 0x0000020002037824 */ /* 0x040fe400078e0203 */
[----:B------:R-:W-:-:S05]  /*4a4f0*/  IMAD.SHL.U32 R2, R2, 0x10, RZ ;  /* 0x0000001002027824 */ /* 0x000fca00078e00ff */
[----:B------:R-:W-:-:S05]  /*4a500*/  LOP3.LUT R2, R2, 0x30, R5, 0x78, !PT ;  /* 0x0000003002027812 */ /* 0x000fca00078e7805 */
[----:B------:R-:W-:Y:S01]  /*4a510*/  IMAD.IADD R3, R3, 0x1, R2 ;  /* 0x0000000103037824 */ /* 0x000fe200078e0202 */
[----:B--2---:R1:W-:Y:S04]  /*4a520*/  STL.64 [R1+0xee8], R8 ;  /* 0x000ee80801007387 */ /* 0x0043e80000100a00 */
[----:B-1----:R-:W2:Y:S04]  /*4a530*/  LDL.LU.64 R8, [R1+0x2180] ;  /* 0x0021800001087983 */ /* 0x002ea80000300a00 */
[----:B---3--:R1:W-:Y:S04]  /*4a540*/  STL.64 [R1+0xee0], R6 ;  /* 0x000ee00601007387 */ /* 0x0083e80000100a00 */
[----:B------:R-:W-:Y:S04]  /*4a550*/  STL [R1+0x1e24], R3 ;  /* 0x001e240301007387 */ /* 0x000fe80000100800 */
[----:B-1----:R-:W3:Y:S04]  /*4a560*/  LDL.LU.64 R6, [R1+0x2178] ;  /* 0x0021780001067983 */ /* 0x002ee80000300a00 */
[----:B--2---:R1:W-:Y:S04]  /*4a570*/  STL.64 [R1+0xed8], R8 ;  /* 0x000ed80801007387 */ /* 0x0043e80000100a00 */
[----:B-1----:R-:W2:Y:S04]  /*4a580*/  LDL.LU.64 R8, [R1+0x2170] ;  /* 0x0021700001087983 */ /* 0x002ea80000300a00 */
[----:B---3--:R1:W-:Y:S04]  /*4a590*/  STL.64 [R1+0xed0], R6 ;  /* 0x000ed00601007387 */ /* 0x0083e80000100a00 */
        /* <DEDUP_REMOVED lines=204> */
[----:B-1----:R-:W3:Y:S04]  /*4b260*/  LDL.64 R6, [R1+0x1e38] ;  /* 0x001e380001067983 */ /* 0x002ee80000100a00 */
[----:B--2---:R1:W-:Y:S04]  /*4b270*/  STL.64 [R1+0xb98], R8 ;  /* 0x000b980801007387 */ /* 0x0043e80000100a00 */
[----:B-1----:R-:W2:Y:S04]  /*4b280*/  LDL.64 R8, [R1+0x1e30] ;  /* 0x001e300001087983 */ /* 0x002ea80000100a00 */
[----:B---3--:R1:W-:Y:S04]  /*4b290*/  STL.64 [R1+0xb90], R6 ;  /* 0x000b900601007387 */ /* 0x0083e80000100a00 */
[----:B-1----:R-:W3:Y:S04]  /*4b2a0*/  LDL.64 R6, [R1+0x1e28] ;  /* 0x001e280001067983 */ /* 0x002ee80000100a00 */
        /* <DEDUP_REMOVED lines=77> */
[----:B------:R-:W-:Y:S04]  /*4b780*/  STL.64 [R1+0xa48], R204 ;  /* 0x000a48cc01007387 */ /* 0x000fe80000100a00 */
[----:B---3--:R2:W-:Y:S04]  /*4b790*/  STL.64 [R1+0xa50], R6 ;  /* 0x000a500601007387 */ /* 0x0085e80000100a00 */
        /* <DEDUP_REMOVED lines=288> */
[----:B------:R3:W-:Y:S01]  /*4c9a0*/  STL [R1+0x218], RZ ;  /* 0x000218ff01007387 */ /* 0x0007e20000100800 */
[----:B------:R-:W-:-:S03]  /*4c9b0*/  SHF.R.S32.HI R4, RZ, 0x1f, R252 ;  /* 0x0000001fff047819 */ /* 0x000fc600000114fc */
[----:B------:R3:W-:Y:S04]  /*4c9c0*/  STL [R1+0x21c], RZ ;  /* 0x00021cff01007387 */ /* 0x0007e80000100800 */
[----:B------:R3:W-:Y:S04]  /*4c9d0*/  STL [R1+0x200], RZ ;  /* 0x000200ff01007387 */ /* 0x0007e80000100800 */
[----:B------:R3:W-:Y:S01]  /*4c9e0*/  STL [R1+0x204], RZ ;  /* 0x000204ff01007387 */ /* 0x0007e20000100800 */
[----:B------:R-:W-:-:S03]  /*4c9f0*/  SHF.R.S32.HI R2, RZ, 0x1f, R0 ;  /* 0x0000001fff027819 */ /* 0x000fc60000011400 */
[----:B------:R3:W-:Y:S01]  /*4ca00*/  STL [R1+0x208], RZ ;  /* 0x000208ff01007387 */ /* 0x0007e20000100800 */
[----:B------:R-:W-:-:S03]  /*4ca10*/  LEA.HI R4, R4, R252, RZ, 0x7 ;  /* 0x000000fc04047211 */ /* 0x000fc600078f38ff */
[----:B------:R3:W-:Y:S04]  /*4ca20*/  STL [R1+0x20c], RZ ;  /* 0x00020cff01007387 */ /* 0x0007e80000100800 */
[----:B------:R3:W-:Y:S04]  /*4ca30*/  STL [R1+0x1f0], RZ ;  /* 0x0001f0ff01007387 */ /* 0x0007e80000100800 */
[----:B------:R3:W-:Y:S01]  /*4ca40*/  STL [R1+0x1f4], RZ ;  /* 0x0001f4ff01007387 */ /* 0x0007e20000100800 */
[----:B------:R-:W-:-:S03]  /*4ca50*/  SHF.L.U64.HI R0, R0, 0x2, R2 ;  /* 0x0000000200007819 */ /* 0x000fc60000010202 */
[----:B------:R3:W-:Y:S01]  /*4ca60*/  STL [R1+0x1f8], RZ ;  /* 0x0001f8ff01007387 */ /* 0x0007e20000100800 */
[----:B------:R-:W-:-:S03]  /*4ca70*/  SHF.R.S32.HI R0, RZ, 0x7, R4 ;  /* 0x00000007ff007819 */ /* 0x000fc60000011404 */
[----:B------:R3:W-:Y:S04]  /*4ca80*/  STL [R1+0x1fc], RZ ;  /* 0x0001fcff01007387 */ /* 0x0007e80000100800 */
[----:B------:R3:W-:Y:S04]  /*4ca90*/  STL [R1+0x1d0], RZ ;  /* 0x0001d0ff01007387 */ /* 0x0007e80000100800 */
[----:B------:R3:W-:Y:S01]  /*4caa0*/  STL [R1+0x1d4], RZ ;  /* 0x0001d4ff01007387 */ /* 0x0007e20000100800 */
[----:B------:R-:W-:-:S03]  /*4cab0*/  LOP3.LUT R2, R176, 0x20, RZ, 0x3c, !PT ;  /* 0x00000020b0027812 */ /* 0x000fc600078e3cff */
[----:B------:R3:W-:Y:S01]  /*4cac0*/  STL [R1+0x1d8], RZ ;  /* 0x0001d8ff01007387 */ /* 0x0007e20000100800 */
[----:B------:R-:W-:-:S03]  /*4cad0*/  IADD3 R2, R0, -0x2, RZ ;  /* 0xfffffffe00027810 */ /* 0x000fc60007ffe0ff */
[----:B------:R3:W-:Y:S01]  /*4cae0*/  STL [R1+0x1dc], RZ ;  /* 0x0001dcff01007387 */ /* 0x0007e20000100800 */
[----:B------:R-:W-:-:S03]  /*4caf0*/  LOP3.LUT R0, R3, 0x40, RZ, 0x3c, !PT ;  /* 0x0000004003007812 */ /* 0x000fc600078e3cff */
        /* <DEDUP_REMOVED lines=8> */
[----:B------:R3:W-:Y:S01]  /*4cb80*/  STL [R1+0x1e2c], R0 ;  /* 0x001e2c0001007387 */ /* 0x0007e20000100800 */
[----:B------:R-:W-:Y:S01]  /*4cb90*/  USHF.R.S32.HI UR6, URZ, 0x1f, UR4 ;  /* 0x0000001f3f067899 */ /* 0x000fe20008011404 */
[C---:B------:R-:W-:Y:S01]  /*4cba0*/  LOP3.LUT R177, R176.reuse, 0x40, RZ, 0x3c, !PT ;  /* 0x00000040b0b17812 */ /* 0x040fe200078e3cff */
        /* <DEDUP_REMOVED lines=100> */
[----:B-1----:R-:W-:Y:S01]  /*4d1f0*/  CS2R R8, SRZ ;  /* 0x0000000000087805 */ /* 0x002fe2000001ff00 */
[----:B------:R-:W-:Y:S01]  /*4d200*/  CS2R R10, SRZ ;  /* 0x00000000000a7805 */ /* 0x000fe2000001ff00 */
[----:B------:R-:W-:Y:S01]  /*4d210*/  CS2R R4, SRZ ;  /* 0x0000000000047805 */ /* 0x000fe2000001ff00 */
[----:B--2---:R-:W-:Y:S01]  /*4d220*/  CS2R R6, SRZ ;  /* 0x0000000000067805 */ /* 0x004fe2000001ff00 */
[----:B------:R-:W-:Y:S01]  /*4d230*/  LOP3.LUT R176, R176, 0x60, RZ, 0x3c, !PT ;  /* 0x00000060b0b07812 */ /* 0x000fe200078e3cff */
[----:B------:R-:W-:-:S02]  /*4d240*/  USHF.L.U32 UR7, UR4, 0x2, URZ ;  /* 0x0000000204077899 */ /* 0x000fc4000800063f */
[----:B------:R-:W-:Y:S02]  /*4d250*/  USHF.L.U64.HI UR6, UR4, 0x2, UR6 ;  /* 0x0000000204067899 */ /* 0x000fe40008010206 */
[----:B------:R-:W-:Y:S02]  /*4d260*/  UMOV UR5, 0x1 ;  /* 0x0000000100057882 */ /* 0x000fe40000000000 */
[----:B---3--:R-:W-:Y:S02]  /*4d270*/  UMOV UR4, 0xffffffff ;  /* 0xffffffff00047882 */ /* 0x008fe40000000000 */
.L_x_1:
[----:B------:R-:W2:Y:S01]  /*4d280*/  LDL R178, [R1+0x1e24] ;  /* 0x001e240001b27983 */ /* 0x000ea20000100800 */
[----:B------:R-:W-:Y:S01]  /*4d290*/  UIADD3 UR4, UR4, 0x1, URZ ;  /* 0x0000000104047890 */ /* 0x000fe2000fffe03f */
[----:B------:R-:W-:-:S04]  /*4d2a0*/  DEPBAR.LE SB0, 0x2 ;  /* 0x000080800000791a */ /* 0x000fc80000000000 */
[----:B------:R-:W-:Y:S01]  /*4d2b0*/  STL.64 [R1+0x4198], R238 ;  /* 0x004198ee01007387 */ /* 0x000fe20000100a00 */
[----:B------:R-:W-:-:S03]  /*4d2c0*/  UISETP.GT.AND UP0, UPT, UR4, 0x1, UPT ;  /* 0x000000010400788c */ /* 0x000fc6000bf04270 */
[----:B------:R1:W-:Y:S01]  /*4d2d0*/  STL.64 [R1+0x4190], R236 ;  /* 0x004190ec01007387 */ /* 0x0003e20000100a00 */
[----:B------:R-:W-:-:S03]  /*4d2e0*/  USEL UR4, UR4, URZ, !UP0 ;  /* 0x0000003f04047287 */ /* 0x000fc6000c000000 */
[----:B------:R-:W-:Y:S03]  /*4d2f0*/  STL.64 [R1+0x4188], R242 ;  /* 0x004188f201007387 */ /* 0x000fe60000100a00 */
[----:B------:R-:W-:Y:S01]  /*4d300*/  IMAD.U32 R0, RZ, RZ, UR4 ;  /* 0x00000004ff007e24 */ /* 0x000fe2000f8e00ff */
[----:B------:R3:W-:Y:S01]  /*4d310*/  STL.64 [R1+0x4180], R240 ;  /* 0x004180f001007387 */ /* 0x0007e20000100a00 */
[----:B------:R-:W-:-:S03]  /*4d320*/  IMAD.U32 R2, RZ, RZ, UR4 ;  /* 0x00000004ff027e24 */ /* 0x000fc6000f8e00ff */
[----:B------:R-:W-:Y:S04]  /*4d330*/  STL.64 [R1+0x4178], R246 ;  /* 0x004178f601007387 */ /* 0x000fe80000100a00 */
[----:B------:R4:W-:Y:S04]  /*4d340*/  STL.64 [R1+0x4170], R244 ;  /* 0x004170f401007387 */ /* 0x0009e80000100a00 */
[----:B------:R2:W-:Y:S04]  /*4d350*/  STL [R1+0x416c], R251 ;  /* 0x00416cfb01007387 */ /* 0x0005e80000100800 */
[----:B-1----:R-:W2:Y:S04]  /*4d360*/  LDL.LU.64 R236, [R1+0x2d0] ;  /* 0x0002d00001ec7983 */ /* 0x002ea80000300a00 */
[----:B------:R-:W2:Y:S04]  /*4d370*/  LDL.LU.64 R238, [R1+0x2d8] ;  /* 0x0002d80001ee7983 */ /* 0x000ea80000300a00 */
[----:B---3--:R-:W3:Y:S04]  /*4d380*/  LDL.LU.64 R240, [R1+0x180] ;  /* 0x0001800001f07983 */ /* 0x008ee80000300a00 */
[----:B------:R-:W3:Y:S04]  /*4d390*/  LDL.LU.64 R242, [R1+0x188] ;  /* 0x0001880001f27983 */ /* 0x000ee80000300a00 */
[----:B----4-:R-:W4:Y:S04]  /*4d3a0*/  LDL.LU.64 R244, [R1+0x70] ;  /* 0x0000700001f47983 */ /* 0x010f280000300a00 */
[----:B------:R-:W4:Y:S04]  /*4d3b0*/  LDL.LU.64 R246, [R1+0x78] ;  /* 0x0000780001f67983 */ /* 0x000f280000300a00 */
[----:B------:R-:W1:Y:S02]  /*4d3c0*/  S2R R176, SR_TID.X ;  /* 0x0000000000b07919 */ /* 0x000e640000002100 */
[----:B-1----:R-:W-:-:S02]  /*4d3d0*/  LOP3.LUT R180, R176, 0x1c, RZ, 0xc0, !PT ;  /* 0x0000001cb0b47812 */ /* 0x002fc400078ec0ff */
[C---:B------:R-:W-:Y:S02]  /*4d3e0*/  LOP3.LUT R179, R176.reuse, 0x3, RZ, 0xc0, !PT ;  /* 0x00000003b0b37812 */ /* 0x040fe400078ec0ff */
[C---:B------:R-:W-:Y:S02]  /*4d3f0*/  LOP3.LUT R177, R176.reuse, 0x1c, RZ, 0xc0, !PT ;  /* 0x0000001cb0b17812 */ /* 0x040fe400078ec0ff */
[C---:B------:R-:W-:Y:S01]  /*4d400*/  LOP3.LUT R3, R176.reuse, 0x3, RZ, 0xc0, !PT ;  /* 0x00000003b0037812 */ /* 0x040fe200078ec0ff */
[----:B------:R-:W-:Y:S01]  /*4d410*/  IMAD R179, R179, 0x220, R180 ;  /* 0x00000220b3b37824 */ /* 0x000fe200078e02b4 */
[C---:B------:R-:W-:Y:S02]  /*4d420*/  LOP3.LUT R182, R176.reuse, 0x1c, RZ, 0xc0, !PT ;  /* 0x0000001cb0b67812 */ /* 0x040fe400078ec0ff */
[----:B------:R-:W-:Y:S01]  /*4d430*/  LOP3.LUT R181, R176, 0x3, RZ, 0xc0, !PT ;  /* 0x00000003b0b57812 */ /* 0x000fe200078ec0ff */
[----:B------:R-:W-:Y:S01]  /*4d440*/  IMAD R0, R0, 0x10000, R179 ;  /* 0x0001000000007824 */ /* 0x000fe200078e02b3 */
[----:B------:R-:W-:Y:S01]  /*4d450*/  BAR.SYNC.DEFER_BLOCKING 0x0 ;  /* 0x0000000000007b1d */ /* 0x000fe20000010000 */
[----:B------:R-:W-:Y:S01]  /*4d460*/  IMAD R3, R3, 0x220, R177 ;  /* 0x0000022003037824 */ /* 0x000fe200078e02b1 */
[----:B------:R-:W-:Y:S01]  /*4d470*/  LOP3.LUT R179, R176, 0x3, RZ, 0xc0, !PT ;  /* 0x00000003b0b37812 */ /* 0x000fe200078ec0ff */
[----:B------:R-:W-:-:S02]  /*4d480*/  IMAD R181, R181, 0x220, R182 ;  /* 0x00000220b5b57824 */ /* 0x000fc400078e02b6 */
[----:B------:R-:W-:Y:S01]  /*4d490*/  IMAD.U32 R176, RZ, RZ, UR4 ;  /* 0x00000004ffb07e24 */ /* 0x000fe2000f8e00ff */
[----:B------:R-:W-:Y:S01]  /*4d4a0*/  LOP3.LUT R3, R3, 0x20, RZ, 0x3c, !PT ;  /* 0x0000002003037812 */ /* 0x000fe200078e3cff */
[----:B------:R-:W-:Y:S01]  /*4d4b0*/  IMAD R179, R179, 0x220, R180 ;  /* 0x00000220b3b37824 */ /* 0x000fe200078e02b4 */
[----:B------:R-:W-:Y:S01]  /*4d4c0*/  LOP3.LUT R181, R181, 0x40, RZ, 0x3c, !PT ;  /* 0x00000040b5b57812 */ /* 0x000fe200078e3cff */
[----:B------:R-:W-:Y:S02]  /*4d4d0*/  IMAD.U32 R177, RZ, RZ, UR4 ;  /* 0x00000004ffb17e24 */ /* 0x000fe4000f8e00ff */
[----:B------:R-:W-:Y:S01]  /*4d4e0*/  IMAD R2, R2, 0x10000, R3 ;  /* 0x0001000002027824 */ /* 0x000fe200078e0203 */
[----:B------:R-:W-:Y:S01]  /*4d4f0*/  LOP3.LUT R179, R179, 0x60, RZ, 0x3c, !PT ;  /* 0x00000060b3b37812 */ /* 0x000fe200078e3cff */
[----:B------:R-:W-:-:S04]  /*4d500*/  IMAD.U32 R3, RZ, RZ, UR4 ;  /* 0x00000004ff037e24 */ /* 0x000fc8000f8e00ff */
[----:B------:R-:W-:Y:S02]  /*4d510*/  IMAD R3, R3, 0x10000, R181 ;  /* 0x0001000003037824 */ /* 0x000fe400078e02b5 */
[----:B------:R-:W-:Y:S01]  /*4d520*/  IMAD R252, R177, 0x10000, R179 ;  /* 0x00010000b1fc7824 */ /* 0x000fe200078e02b3 */
[----:B------:R-:W-:Y:S04]  /*4d530*/  LDS R192, [R0+0x80000] ;  /* 0x0800000000c07984 */ /* 0x000fe80000000800 */
        /* <DEDUP_REMOVED lines=30> */
[----:B------:R-:W-:Y:S01]  /*4d720*/  LDS R215, [R252+0x80980] ;  /* 0x08098000fcd77984 */ /* 0x000fe20000000800 */
[----:B--2---:R-:W-:-:S05]  /*4d730*/  IMAD R251, R176, 0x40000, R178 ;  /* 0x00040000b0fb7824 */ /* 0x004fca00078e02b2 */
[----:B------:R-:W1:Y:S04]  /*4d740*/  LDSM.16.M88.4 R180, [R251] ;  /* 0x00000000fbb4783b */ /* 0x000e680000000200 */
[----:B------:R-:W2:Y:S04]  /*4d750*/  LDSM.16.M88.4 R176, [R251+0x4000] ;  /* 0x00400000fbb0783b */ /* 0x000ea80000000200 */
[----:B------:R-:W-:Y:S04]  /*4d760*/  STL [R1+0x544], R251 ;  /* 0x000544fb01007387 */ /* 0x000fe80000100800 */
[----:B------:R-:W-:Y:S01]  /*4d770*/  STL [R1+0x4130], R3 ;  /* 0x0041300301007387 */ /* 0x000fe20000100800 */
[-C--:B-1----:R-:W-:Y:S08]  /*4d780*/  HMMA.1688.F32.TF32 R236, R192, R180.reuse, R236 ;  /* 0x000000b4c0ec723c */ /* 0x082ff000000810ec */
[-C--:B---3--:R-:W-:Y:S08]  /*4d790*/  HMMA.1688.F32.TF32 R240, R196, R180.reuse, R240 ;  /* 0x000000b4c4f0723c */ /* 0x088ff000000810f0 */
[-C--:B----4-:R-:W-:Y:S01]  /*4d7a0*/  HMMA.1688.F32.TF32 R244, R200, R180.reuse, R244 ;  /* 0x000000b4c8f4723c */ /* 0x090fe200000810f4 */
[----:B------:R-:W-:Y:S07]  /*4d7b0*/  STL [R1+0x4134], R182 ;  /* 0x004134b601007387 */ /* 0x000fee0000100800 */
[-C--:B-----5:R-:W-:Y:S01]  /*4d7c0*/  HMMA.1688.F32.TF32 R60, R204, R180.reuse, R60 ;  /* 0x000000b4cc3c723c */ /* 0x0a0fe2000008103c */
[----:B------:R-:W-:Y:S07]  /*4d7d0*/  STL [R1+0x4124], R183 ;  /* 0x004124b701007387 */ /* 0x000fee0000100800 */
[-C--:B------:R-:W-:Y:S01]  /*4d7e0*/  HMMA.1688.F32.TF32 R84, R208, R180.reuse, R84 ;  /* 0x000000b4d054723c */ /* 0x080fe20000081054 */
[----:B------:R-:W-:Y:S04]  /*4d7f0*/  STL [R1+0x4138], R252 ;  /* 0x004138fc01007387 */ /* 0x000fe80000100800 */
[----:B--2---:R-:W-:Y:S03]  /*4d800*/  STL [R1+0x411c], R178 ;  /* 0x00411cb201007387 */ /* 0x004fe60000100800 */
[-C--:B------:R-:W-:Y:S01]  /*4d810*/  HMMA.1688.F32.TF32 R120, R188, R180.reuse, R120 ;  /* 0x000000b4bc78723c */ /* 0x080fe20000081078 */
[----:B------:R-:W-:Y:S04]  /*4d820*/  STL [R1+0x4118], R179 ;  /* 0x004118b301007387 */ /* 0x000fe80000100800 */
[----:B------:R-:W-:Y:S04]  /*4d830*/  STL.64 [R1+0x330], R236 ;  /* 0x000330ec01007387 */ /* 0x000fe80000100a00 */
[----:B------:R1:W-:Y:S04]  /*4d840*/  STL.64 [R1+0x338], R238 ;  /* 0x000338ee01007387 */ /* 0x0003e80000100a00 */
[----:B-1----:R-:W2:Y:S04]  /*4d850*/  LDL.LU.64 R238, [R1+0x4198] ;  /* 0x0041980001ee7983 */ /* 0x002ea80000300a00 */
[----:B------:R-:W2:Y:S04]  /*4d860*/  LDL.LU.64 R236, [R1+0x4190] ;  /* 0x0041900001ec7983 */ /* 0x000ea80000300a00 */
[----:B------:R-:W-:Y:S04]  /*4d870*/  STL.64 [R1+0x320], R240 ;  /* 0x000320f001007387 */ /* 0x000fe80000100a00 */
[----:B------:R1:W-:Y:S04]  /*4d880*/  STL.64 [R1+0x328], R242 ;  /* 0x000328f201007387 */ /* 0x0003e80000100a00 */
[----:B-1----:R-:W3:Y:S04]  /*4d890*/  LDL.LU.64 R242, [R1+0x4188] ;  /* 0x0041880001f27983 */ /* 0x002ee80000300a00 */
[----:B------:R-:W3:Y:S04]  /*4d8a0*/  LDL.LU.64 R240, [R1+0x4180] ;  /* 0x0041800001f07983 */ /* 0x000ee80000300a00 */
[----:B------:R-:W-:Y:S04]  /*4d8b0*/  STL.64 [R1+0x310], R244 ;  /* 0x000310f401007387 */ /* 0x000fe80000100a00 */
[----:B------:R1:W-:Y:S04]  /*4d8c0*/  STL.64 [R1+0x318], R246 ;  /* 0x000318f601007387 */ /* 0x0003e80000100a00 */
[----:B-1----:R-:W4:Y:S04]  /*4d8d0*/  LDL.LU.64 R246, [R1+0x4178] ;  /* 0x0041780001f67983 */ /* 0x002f280000300a00 */
[----:B------:R-:W4:Y:S04]  /*4d8e0*/  LDL.LU.64 R244, [R1+0x4170] ;  /* 0x0041700001f47983 */ /* 0x000f280000300a00 */
[----:B------:R1:W-:Y:S04]  /*4d8f0*/  STL.64 [R1+0x390], R60 ;  /* 0x0003903c01007387 */ /* 0x0003e80000100a00 */
[----:B------:R1:W-:Y:S04]  /*4d900*/  STL.64 [R1+0x398], R62 ;  /* 0x0003983e01007387 */ /* 0x0003e80000100a00 */
[----:B-1----:R-:W2:Y:S04]  /*4d910*/  LDL.LU.64 R60, [R1] ;  /* 0x00000000013c7983 */ /* 0x002ea80000300a00 */
[----:B------:R-:W2:Y:S04]  /*4d920*/  LDL.LU.64 R62, [R1+0x8] ;  /* 0x00000800013e7983 */ /* 0x000ea80000300a00 */
[----:B------:R1:W-:Y:S04]  /*4d930*/  STL.64 [R1+0x460], R84 ;  /* 0x0004605401007387 */ /* 0x0003e80000100a00 */
[----:B------:R1:W-:Y:S04]  /*4d940*/  STL.64 [R1+0x468], R86 ;  /* 0x0004685601007387 */ /* 0x0003e80000100a00 */
[----:B-1----:R-:W3:Y:S04]  /*4d950*/  LDL.LU.64 R84, [R1+0x170] ;  /* 0x0001700001547983 */ /* 0x002ee80000300a00 */
[----:B------:R-:W3:Y:S04]  /*4d960*/  LDL.LU.64 R86, [R1+0x178] ;  /* 0x0001780001567983 */ /* 0x000ee80000300a00 */
[----:B------:R1:W-:Y:S04]  /*4d970*/  STL.64 [R1+0x520], R120 ;  /* 0x0005207801007387 */ /* 0x0003e80000100a00 */
[----:B------:R1:W-:Y:S04]  /*4d980*/  STL.64 [R1+0x528], R122 ;  /* 0x0005287a01007387 */ /* 0x0003e80000100a00 */
[----:B-1----:R-:W4:Y:S04]  /*4d990*/  LDL.LU.64 R120, [R1+0x3c0] ;  /* 0x0003c00001787983 */ /* 0x002f280000300a00 */
[----:B------:R-:W4:Y:S01]  /*4d9a0*/  LDL.LU.64 R122, [R1+0x3c8] ;  /* 0x0003c800017a7983 */ /* 0x000f220000300a00 */
[-C--:B------:R-:W-:Y:S08]  /*4d9b0*/  HMMA.1688.F32.TF32 R116, R184, R180.reuse, R116 ;  /* 0x000000b4b874723c */ /* 0x080ff00000081074 */
[----:B------:R-:W-:Y:S11]  /*4d9c0*/  HMMA.1688.F32.TF32 R32, R212, R180, R32 ;  /* 0x000000b4d420723c */ /* 0x000ff60000081020 */
[----:B------:R-:W-:Y:S04]  /*4d9d0*/  @!UPT UIADD3 URZ, URZ, URZ, URZ ;  /* 0x0000003f3f3ff290 */ /* 0x000fe8000fffe03f */
[----:B------:R-:W-:Y:S04]  /*4d9e0*/  STL.64 [R1+0x630], R116 ;  /* 0x0006307401007387 */ /* 0x000fe80000100a00 */
[----:B------:R-:W-:Y:S04]  /*4d9f0*/  STL.64 [R1+0x638], R118 ;  /* 0x0006387601007387 */ /* 0x000fe80000100a00 */
[----:B------:R3:W-:Y:S01]  /*4da00*/  STL.64 [R1+0x6a0], R32 ;  /* 0x0006a02001007387 */ /* 0x0007e20000100a00 */
[----:B------:R-:W-:Y:S02]  /*4da10*/  IMAD.MOV.U32 R181, RZ, RZ, R34 ;  /* 0x000000ffffb57224 */ /* 0x000fe400078e0022 */
[----:B------:R-:W-:Y:S01]  /*4da20*/  IMAD.MOV.U32 R180, RZ, RZ, R35 ;  /* 0x000000ffffb47224 */ /* 0x000fe200078e0023 */
[-C--:B------:R-:W-:Y:S04]  /*4da30*/  HMMA.1688.F32.TF32 R52, R204, R176.reuse, R52 ;  /* 0x000000b0cc34723c */ /* 0x080fe80000081034 */
[----:B------:R-:W-:Y:S04]  /*4da40*/  STL [R1+0x4014], R180 ;  /* 0x004014b401007387 */ /* 0x000fe80000100800 */
[----:B------:R-:W-:Y:S01]  /*4da50*/  STL [R1+0x4010], R181 ;  /* 0x004010b501007387 */ /* 0x000fe20000100800 */
[-C--:B--2---:R-:W-:Y:S08]  /*4da60*/  HMMA.1688.F32.TF32 R60, R200, R176.reuse, R60 ;  /* 0x000000b0c83c723c */ /* 0x084ff0000008103c */
[-C--:B---3--:R-:W-:Y:S08]  /*4da70*/  HMMA.1688.F32.TF32 R32, R196, R176.reuse, R84 ;  /* 0x000000b0c420723c */ /* 0x088ff00000081054 */
[-C--:B----4-:R-:W-:Y:S11]  /*4da80*/  HMMA.1688.F32.TF32 R116, R192, R176.reuse, R120 ;  /* 0x000000b0c074723c */ /* 0x090ff60000081078 */
[----:B------:R-:W-:Y:S11]  /*4da90*/  @!UPT UIADD3 URZ, URZ, URZ, URZ ;  /* 0x0000003f3f3ff290 */ /* 0x000ff6000fffe03f */
[----:B------:R-:W-:Y:S01]  /*4daa0*/  @!UPT UIADD3 URZ, URZ, URZ, URZ ;  /* 0x0000003f3f3ff290 */ /* 0x000fe2000fffe03f */
[----:B------:R-:W-:Y:S04]  /*4dab0*/  STL.64 [R1+0x250], R116 ;  /* 0x0002507401007387 */ /* 0x000fe80000100a00 */
[----:B------:R-:W-:Y:S04]  /*4dac0*/  STL.64 [R1+0x258], R118 ;  /* 0x0002587601007387 */ /* 0x000fe80000100a00 */
[----:B------:R-:W-:Y:S04]  /*4dad0*/  STL.64 [R1+0x240], R32 ;  /* 0x0002402001007387 */ /* 0x000fe80000100a00 */
[----:B------:R1:W-:Y:S02]  /*4dae0*/  STL.64 [R1+0x248], R34 ;  /* 0x0002482201007387 */ /* 0x0003e40000100a00 */
[-C--:B-1----:R-:W-:Y:S02]  /*4daf0*/  HMMA.1688.F32.TF32 R32, R208, R176.reuse, R56 ;  /* 0x000000b0d020723c */ /* 0x082fe40000081038 */
[----:B------:R-:W-:Y:S04]  /*4db00*/  STL.64 [R1+0x260], R60 ;  /* 0x0002603c01007387 */ /* 0x000fe80000100a00 */
[----:B------:R-:W-:Y:S04]  /*4db10*/  STL.64 [R1+0x268], R62 ;  /* 0x0002683e01007387 */ /* 0x000fe80000100a00 */
[----:B------:R-:W2:Y:S04]  /*4db20*/  LDL.LU.64 R84, [R1+0x510] ;  /* 0x0005100001547983 */ /* 0x000ea80000300a00 */
[----:B------:R-:W-:Y:S04]  /*4db30*/  STL.64 [R1+0x350], R52 ;  /* 0x0003503401007387 */ /* 0x000fe80000100a00 */
[----:B------:R1:W-:Y:S04]  /*4db40*/  STL.64 [R1+0x358], R54 ;  /* 0x0003583601007387 */ /* 0x0003e80000100a00 */
[----:B------:R-:W2:Y:S04]  /*4db50*/  LDL.LU.64 R86, [R1+0x518] ;  /* 0x0005180001567983 */ /* 0x000ea80000300a00 */
[----:B------:R-:W-:Y:S01]  /*4db60*/  STL.64 [R1+0x3d0], R32 ;  /* 0x0003d02001007387 */ /* 0x000fe20000100a00 */
[-C--:B-1----:R-:W-:Y:S03]  /*4db70*/  HMMA.1688.F32.TF32 R52, R188, R176.reuse, R92 ;  /* 0x000000b0bc34723c */ /* 0x082fe6000008105c */
[----:B------:R1:W-:Y:S04]  /*4db80*/  STL.64 [R1+0x3d8], R34 ;  /* 0x0003d82201007387 */ /* 0x0003e80000100a00 */
[----:B------:R-:W3:Y:S04]  /*4db90*/  LDL.LU.64 R92, [R1+0x2c0] ;  /* 0x0002c000015c7983 */ /* 0x000ee80000300a00 */
[----:B------:R-:W4:Y:S01]  /*4dba0*/  LDSM.16.M88.4 R56, [R251+0x8000] ;  /* 0x00800000fb38783b */ /* 0x000f220000000200 */
[-C--:B-1----:R-:W-:Y:S11]  /*4dbb0*/  HMMA.1688.F32.TF32 R32, R184, R176.reuse, R172 ;  /* 0x000000b0b820723c */ /* 0x082ff600000810ac */
[----:B------:R-:W-:Y:S04]  /*4dbc0*/  STL.64 [R1+0x4b0], R52 ;  /* 0x0004b03401007387 */ /* 0x000fe80000100a00 */
[----:B------:R-:W-:Y:S04]  /*4dbd0*/  STL.64 [R1+0x4b8], R54 ;  /* 0x0004b83601007387 */ /* 0x000fe80000100a00 */
[----:B------:R-:W3:Y:S04]  /*4dbe0*/  LDL.LU.64 R94, [R1+0x2c8] ;  /* 0x0002c800015e7983 */ /* 0x000ee80000300a00 */
[----:B------:R-:W1:Y:S04]  /*4dbf0*/  LDSM.16.M88.4 R52, [R251+0xc000] ;  /* 0x00c00000fb34783b */ /* 0x000e680000000200 */
[----:B------:R-:W-:Y:S04]  /*4dc00*/  STL.64 [R1+0x5c0], R32 ;  /* 0x0005c02001007387 */ /* 0x000fe80000100a00 */
[----:B------:R-:W-:Y:S04]  /*4dc10*/  STL.64 [R1+0x5c8], R34 ;  /* 0x0005c82201007387 */ /* 0x000fe80000100a00 */
[----:B------:R-:W3:Y:S04]  /*4dc20*/  LDL.LU.64 R60, [R1+0xa0] ;  /* 0x0000a000013c7983 */ /* 0x000ee80000300a00 */
[----:B------:R-:W3:Y:S04]  /*4dc30*/  LDL.LU.64 R62, [R1+0xa8] ;  /* 0x0000a800013e7983 */ /* 0x000ee80000300a00 */
[----:B------:R-:W1:Y:S01]  /*4dc40*/  LDSM.16.M88.4 R32, [R251+0x10000] ;  /* 0x01000000fb20783b */ /* 0x000e620000000200 */
[----:B------:R-:W-:Y:S03]  /*4dc50*/  HMMA.1688.F32.TF32 R28, R212, R176, R28 ;  /* 0x000000b0d41c723c */ /* 0x000fe6000008101c */
[----:B----4-:R-:W-:Y:S11]  /*4dc60*/  STL [R1+0x413c], R58 ;  /* 0x00413c3a01007387 */ /* 0x010ff60000100800 */
[----:B------:R-:W-:Y:S09]  /*4dc70*/  @!UPT UIADD3 URZ, URZ, URZ, URZ ;  /* 0x0000003f3f3ff290 */ /* 0x000ff2000fffe03f */
[----:B------:R-:W-:Y:S04]  /*4dc80*/  STL.64 [R1+0x690], R28 ;  /* 0x0006901c01007387 */ /* 0x000fe80000100a00 */
[----:B------:R-:W-:Y:S04]  /*4dc90*/  STL.64 [R1+0x698], R30 ;  /* 0x0006981e01007387 */ /* 0x000fe80000100a00 */
[----:B------:R-:W-:Y:S04]  /*4dca0*/  STL [R1+0x4120], R59 ;  /* 0x0041203b01007387 */ /* 0x000fe80000100800 */
[----:B-1----:R-:W-:Y:S04]  /*4dcb0*/  STL [R1+0x4144], R54 ;  /* 0x0041443601007387 */ /* 0x002fe80000100800 */
[----:B------:R-:W-:Y:S04]  /*4dcc0*/  STL [R1+0x4140], R55 ;  /* 0x0041403701007387 */ /* 0x000fe80000100800 */
[----:B------:R-:W-:Y:S04]  /*4dcd0*/  STL [R1+0x414c], R34 ;  /* 0x00414c2201007387 */ /* 0x000fe80000100800 */
[----:B------:R-:W-:Y:S01]  /*4dce0*/  STL [R1+0x4148], R35 ;  /* 0x0041482301007387 */ /* 0x000fe20000100800 */
[-C--:B------:R-:W-:Y:S03]  /*4dcf0*/  HMMA.1688.F32.TF32 R48, R204, R56.reuse, R48 ;  /* 0x00000038cc30723c */ /* 0x080fe60000081030 */
[----:B------:R-:W1:Y:S05]  /*4dd00*/  LDSM.16.M88.4 R28, [R251+0x14000] ;  /* 0x01400000fb1c783b */ /* 0x000e6a0000000200 */
[----:B--2---:R-:W-:Y:S11]  /*4dd10*/  HMMA.1688.F32.TF32 R84, R192, R56, R84 ;  /* 0x00000038c054723c */ /* 0x004ff60000081054 */
[----:B------:R-:W-:Y:S11]  /*4dd20*/  @!UPT UIADD3 URZ, URZ, URZ, URZ ;  /* 0x0000003f3f3ff290 */ /* 0x000ff6000fffe03f */
[----:B------:R-:W-:Y:S01]  /*4dd30*/  @!UPT UIADD3 URZ, URZ, URZ, URZ ;  /* 0x0000003f3f3ff290 */ /* 0x000fe2000fffe03f */
[----:B------:R2:W-:Y:S01]  /*4dd40*/  STL.64 [R1+0x180], R84 ;  /* 0x0001805401007387 */ /* 0x0005e20000100a00 */
[----:B------:R-:W-:-:S03]  /*4dd50*/  IMAD.MOV.U32 R252, RZ, RZ, R87 ;  /* 0x000000fffffc7224 */ /* 0x000fc600078e0057 */
[----:B------:R4:W-:Y:S04]  /*4dd60*/  STL [R1+0x188], R86 ;  /* 0x0001885601007387 */ /* 0x0009e80000100800 */
[----:B--2---:R-:W2:Y:S04]  /*4dd70*/  LDL.LU.64 R84, [R1+0x590] ;  /* 0x0005900001547983 */ /* 0x004ea80000300a00 */
[----:B----4-:R-:W2:Y:S01]  /*4dd80*/  LDL.LU.64 R86, [R1+0x598] ;  /* 0x0005980001567983 */ /* 0x010ea20000300a00 */
[-C--:B---3--:R-:W-:Y:S08]  /*4dd90*/  HMMA.1688.F32.TF32 R116, R196, R56.reuse, R92 ;  /* 0x00000038c474723c */ /* 0x088ff0000008105c */
[-C--:B------:R-:W-:Y:S01]  /*4dda0*/  HMMA.1688.F32.TF32 R92, R200, R56.reuse, R60 ;  /* 0x00000038c85c723c */ /* 0x080fe2000008103c */
[----:B------:R-:W-:Y:S11]  /*4ddb0*/  STL [R1+0x4150], R252 ;  /* 0x004150fc01007387 */ /* 0x000ff60000100800 */
[----:B------:R-:W-:Y:S03]  /*4ddc0*/  @!UPT UIADD3 URZ, URZ, URZ, URZ ;  /* 0x0000003f3f3ff290 */ /* 0x000fe6000fffe03f */
[----:B------:R-:W-:Y:S04]  /*4ddd0*/  STL.64 [R1+0x1b0], R116 ;  /* 0x0001b07401007387 */ /* 0x000fe80000100a00 */
[----:B------:R-:W-:Y:S04]  /*4dde0*/  STL.64 [R1+0x1b8], R118 ;  /* 0x0001b87601007387 */ /* 0x000fe80000100a00 */
[----:B------:R-:W3:Y:S01]  /*4ddf0*/  LDL.LU.64 R60, [R1+0x3f0] ;  /* 0x0003f000013c7983 */ /* 0x000ee20000300a00 */
[-C--:B------:R-:W-:Y:S03]  /*4de00*/  HMMA.1688.F32.TF32 R80, R208, R56.reuse, R80 ;  /* 0x00000038d050723c */ /* 0x080fe60000081050 */
[----:B------:R-:W-:Y:S04]  /*4de10*/  LDSM.16.M88.4 R116, [R251+0x28000] ;  /* 0x02800000fb74783b */ /* 0x000fe80000000200 */
[----:B------:R-:W-:Y:S04]  /*4de20*/  STL.64 [R1+0x1e0], R92 ;  /* 0x0001e05c01007387 */ /* 0x000fe80000100a00 */
[----:B------:R-:W-:Y:S04]  /*4de30*/  STL.64 [R1+0x1e8], R94 ;  /* 0x0001e85e01007387 */ /* 0x000fe80000100a00 */
[----:B------:R-:W3:Y:S04]  /*4de40*/  LDL.LU.64 R62, [R1+0x3f8] ;  /* 0x0003f800013e7983 */ /* 0x000ee80000300a00 */
[----:B------:R4:W-:Y:S04]  /*4de50*/  STL.64 [R1+0x280], R48 ;  /* 0x0002803001007387 */ /* 0x0009e80000100a00 */
[----:B------:R1:W-:Y:S04]  /*4de60*/  STL.64 [R1+0x288], R50 ;  /* 0x0002883201007387 */ /* 0x0003e80000100a00 */
[----:B----4-:R-:W4:Y:S04]  /*4de70*/  LDL.LU.64 R48, [R1+0x90] ;  /* 0x0000900001307983 */ /* 0x010f280000300a00 */
[----:B-1----:R-:W4:Y:S01]  /*4de80*/  LDL.LU.64 R50, [R1+0x98] ;  /* 0x0000980001327983 */ /* 0x002f220000300a00 */
[-C--:B------:R-:W-:Y:S03]  /*4de90*/  HMMA.1688.F32.TF32 R68, R212, R56.reuse, R68 ;  /* 0x00000038d444723c */ /* 0x080fe60000081044 */
[----:B------:R-:W-:Y:S04]  /*4dea0*/  STL.64 [R1+0x380], R80 ;  /* 0x0003805001007387 */ /* 0x000fe80000100a00 */
[----:B------:R1:W-:Y:S02]  /*4deb0*/  STL.64 [R1+0x388], R82 ;  /* 0x0003885201007387 */ /* 0x0003e40000100a00 */
[-C--:B-1----:R-:W-:Y:S08]  /*4dec0*/  HMMA.1688.F32.TF32 R80, R188, R56.reuse, R72 ;  /* 0x00000038bc50723c */ /* 0x082ff00000081048 */
[----:B------:R-:W-:Y:S07]  /*4ded0*/  HMMA.1688.F32.TF32 R72, R184, R56, R140 ;  /* 0x00000038b848723c */ /* 0x000fee000008108c */
[----:B------:R-:W-:-:S02]  /*4dee0*/  IMAD.MOV.U32 R180, RZ, RZ, R70 ;  /* 0x000000ffffb47224 */ /* 0x000fc400078e0046 */
[----:B------:R-:W-:-:S06]  /*4def0*/  IMAD.MOV.U32 R181, RZ, RZ, R71 ;  /* 0x000000ffffb57224 */ /* 0x000fcc00078e0047 */
[----:B------:R-:W-:Y:S04]  /*4df00*/  STL.64 [R1+0x470], R80 ;  /* 0x0004705001007387 */ /* 0x000fe80000100a00 */
[----:B------:R-:W-:Y:S04]  /*4df10*/  STL.64 [R1+0x478], R82 ;  /* 0x0004785201007387 */ /* 0x000fe80000100a00 */
[----:B------:R-:W-:Y:S04]  /*4df20*/  STL.64 [R1+0x580], R72 ;  /* 0x0005804801007387 */ /* 0x000fe80000100a00 */
[----:B------:R-:W-:Y:S04]  /*4df30*/  STL.64 [R1+0x588], R74 ;  /* 0x0005884a01007387 */ /* 0x000fe80000100a00 */
[----:B------:R-:W-:Y:S04]  /*4df40*/  STL.64 [R1+0x650], R68 ;  /* 0x0006504401007387 */ /* 0x000fe80000100a00 */
[----:B------:R-:W-:Y:S04]  /*4df50*/  STL [R1+0x4024], R180 ;  /* 0x004024b401007387 */ /* 0x000fe80000100800 */
[----:B------:R-:W-:Y:S01]  /*4df60*/  STL [R1+0x4020], R181 ;  /* 0x004020b501007387 */ /* 0x000fe20000100800 */
[-C--:B--2---:R-:W-:Y:S11]  /*4df70*/  HMMA.1688.F32.TF32 R56, R192, R52.reuse, R84 ;  /* 0x00000034c038723c */ /* 0x084ff60000081054 */
[----:B------:R-:W-:Y:S11]  /*4df80*/  @!UPT UIADD3 URZ, URZ, URZ, URZ ;  /* 0x0000003f3f3ff290 */ /* 0x000ff6000fffe03f */
[----:B------:R-:W-:Y:S02]  /*4df90*/  @!UPT UIADD3 URZ, URZ, URZ, URZ ;  /* 0x0000003f3f3ff290 */ /* 0x000fe4000fffe03f */
[----:B------:R-:W-:Y:S02]  /*4dfa0*/  IMAD.MOV.U32 R55, RZ, RZ, R58 ;  /* 0x000000ffff377224 */ /* 0x000fe400078e003a */
[----:B------:R-:W-:Y:S02]  /*4dfb0*/  IMAD.MOV.U32 R58, RZ, RZ, R59 ;  /* 0x000000ffff3a7224 */ /* 0x000fe400078e003b */
[----:B------:R-:W-:Y:S02]  /*4dfc0*/  IMAD.MOV.U32 R35, RZ, RZ, R56 ;  /* 0x000000ffff237224 */ /* 0x000fe400078e0038 */
[----:B------:R-:W-:Y:S01]  /*4dfd0*/  IMAD.MOV.U32 R54, RZ, RZ, R57 ;  /* 0x000000ffff367224 */ /* 0x000fe200078e0039 */
[----:B------:R3:W-:Y:S02]  /*4dfe0*/  STL [R1+0x4160], R58 ;  /* 0x0041603a01007387 */ /* 0x0007e40000100800 */
[-C--:B---3--:R-:W-:Y:S02]  /*4dff0*/  HMMA.1688.F32.TF32 R56, R196, R52.reuse, R60 ;  /* 0x00000034c438723c */ /* 0x088fe4000008103c */
[----:B------:R-:W-:Y:S04]  /*4e000*/  STL [R1+0x415c], R55 ;  /* 0x00415c3701007387 */ /* 0x000fe80000100800 */
[----:B------:R-:W-:Y:S04]  /*4e010*/  STL [R1+0x4158], R54 ;  /* 0x0041583601007387 */ /* 0x000fe80000100800 */
[----:B------:R-:W-:Y:S04]  /*4e020*/  STL [R1+0x4154], R35 ;  /* 0x0041542301007387 */ /* 0x000fe80000100800 */
[----:B------:R-:W2:Y:S01]  /*4e030*/  LDL.LU.64 R80, [R1+0x5b0] ;  /* 0x0005b00001507983 */ /* 0x000ea20000300a00 */
[-C--:B----4-:R-:W-:Y:S08]  /*4e040*/  HMMA.1688.F32.TF32 R48, R200, R52.reuse, R48 ;  /* 0x00000034c830723c */ /* 0x090ff00000081030 */
[----:B------:R-:W-:Y:S04]  /*4e050*/  STL.64 [R1+0x160], R56 ;  /* 0x0001603801007387 */ /* 0x000fe80000100a00 */
[----:B------:R1:W-:Y:S04]  /*4e060*/  STL.64 [R1+0x168], R58 ;  /* 0x0001683a01007387 */ /* 0x0003e80000100a00 */
[----:B------:R-:W2:Y:S07]  /*4e070*/  LDL.LU.64 R82, [R1+0x5b8] ;  /* 0x0005b80001527983 */ /* 0x000eae0000300a00 */
[----:B------:R-:W-:Y:S04]  /*4e080*/  STL.64 [R1+0x170], R48 ;  /* 0x0001703001007387 */ /* 0x000fe80000100a00 */
[----:B------:R3:W-:Y:S04]  /*4e090*/  STL.64 [R1+0x178], R50 ;  /* 0x0001783201007387 */ /* 0x0007e80000100a00 */
[----:B------:R-:W4:Y:S04]  /*4e0a0*/  LDL.LU.64 R72, [R1+0x500] ;  /* 0x0005000001487983 */ /* 0x000f280000300a00 */
[----:B------:R-:W4:Y:S04]  /*4e0b0*/  LDL.LU.64 R74, [R1+0x508] ;  /* 0x00050800014a7983 */ /* 0x000f280000300a00 */
[----:B------:R-:W4:Y:S04]  /*4e0c0*/  LDL.LU.64 R68, [R1+0x80] ;  /* 0x0000800001447983 */ /* 0x000f280000300a00 */
[----:B------:R-:W4:Y:S01]  /*4e0d0*/  LDL.LU.64 R70, [R1+0x88] ;  /* 0x0000880001467983 */ /* 0x000f220000300a00 */
[-C--:B-1----:R-:W-:Y:S08]  /*4e0e0*/  HMMA.1688.F32.TF32 R56, R204, R52.reuse, R44 ;  /* 0x00000034cc38723c */ /* 0x082ff0000008102c */
[-C--:B---3--:R-:W-:Y:S08]  /*4e0f0*/  HMMA.1688.F32.TF32 R48, R208, R52.reuse, R76 ;  /* 0x00000034d030723c */ /* 0x088ff0000008104c */
[-C--:B------:R-:W-:Y:S01]  /*4e100*/  HMMA.1688.F32.TF32 R44, R188, R52.reuse, R100 ;  /* 0x00000034bc2c723c */ /* 0x080fe20000081064 */
[----:B------:R-:W-:Y:S06]  /*4e110*/  LDSM.16.M88.4 R100, [R251+0x38000] ;  /* 0x03800000fb64783b */ /* 0x000fec0000000200 */
[----:B------:R-:W-:Y:S04]  /*4e120*/  STL.64 [R1+0x1a0], R56 ;  /* 0x0001a03801007387 */ /* 0x000fe80000100a00 */
[----:B------:R-:W-:Y:S04]  /*4e130*/  STL.64 [R1+0x1a8], R58 ;  /* 0x0001a83a01007387 */ /* 0x000fe80000100a00 */
[----:B------:R-:W3:Y:S04]  /*4e140*/  LDL.LU.64 R60, [R1+0x670] ;  /* 0x00067000013c7983 */ /* 0x000ee80000300a00 */
[----:B------:R1:W-:Y:S04]  /*4e150*/  STL.64 [R1+0x360], R48 ;  /* 0x0003603001007387 */ /* 0x0003e80000100a00 */
[----:B------:R1:W-:Y:S04]  /*4e160*/  STL.64 [R1+0x368], R50 ;  /* 0x0003683201007387 */ /* 0x0003e80000100a00 */
[----:B------:R-:W3:Y:S04]  /*4e170*/  LDL.LU.64 R62, [R1+0x678] ;  /* 0x00067800013e7983 */ /* 0x000ee80000300a00 */
[----:B------:R-:W-:Y:S04]  /*4e180*/  STL.64 [R1+0x3f0], R44 ;  /* 0x0003f02c01007387 */ /* 0x000fe80000100a00 */
[----:B------:R1:W-:Y:S04]  /*4e190*/  STL.64 [R1+0x3f8], R46 ;  /* 0x0003f82e01007387 */ /* 0x0003e80000100a00 */
[----:B-1----:R-:W3:Y:S04]  /*4e1a0*/  LDL.LU.64 R48, [R1+0x550] ;  /* 0x0005500001307983 */ /* 0x002ee80000300a00 */
[----:B------:R-:W3:Y:S01]  /*4e1b0*/  LDL.LU.64 R50, [R1+0x558] ;  /* 0x0005580001327983 */ /* 0x000ee20000300a00 */
[-C--:B------:R-:W-:Y:S11]  /*4e1c0*/  HMMA.1688.F32.TF32 R44, R184, R52.reuse, R156 ;  /* 0x00000034b82c723c */ /* 0x080ff6000008109c */
[----:B------:R-:W-:Y:S11]  /*4e1d0*/  @!UPT UIADD3 URZ, URZ, URZ, URZ ;  /* 0x0000003f3f3ff290 */ /* 0x000ff6000fffe03f */
[----:B------:R-:W-:Y:S01]  /*4e1e0*/  @!UPT UIADD3 URZ, URZ, URZ, URZ ;  /* 0x0000003f3f3ff290 */ /* 0x000fe2000fffe03f */
[----:B------:R1:W-:Y:S04]  /*4e1f0*/  STL.64 [R1+0x510], R44 ;  /* 0x0005102c01007387 */ /* 0x0003e80000100a00 */
[----:B------:R1:W-:Y:S04]  /*4e200*/  STL.64 [R1+0x518], R46 ;  /* 0x0005182e01007387 */ /* 0x0003e80000100a00 */
[----:B-1----:R-:W3:Y:S04]  /*4e210*/  LDL.LU.64 R44, [R1+0x100] ;  /* 0x00010000012c7983 */ /* 0x002ee80000300a00 */
[----:B------:R-:W3:Y:S01]  /*4e220*/  LDL.LU.64 R46, [R1+0x108] ;  /* 0x00010800012e7983 */ /* 0x000ee20000300a00 */
[----:B------:R-:W-:Y:S11]  /*4e230*/  HMMA.1688.F32.TF32 R64, R212, R52, R64 ;  /* 0x00000034d440723c */ /* 0x000ff60000081040 */
[----:B------:R-:W-:Y:S11]  /*4e240*/  @!UPT UIADD3 URZ, URZ, URZ, URZ ;  /* 0x0000003f3f3ff290 */ /* 0x000ff6000fffe03f */
[----:B------:R-:W-:Y:S02]  /*4e250*/  @!UPT UIADD3 URZ, URZ, URZ, URZ ;  /* 0x0000003f3f3ff290 */ /* 0x000fe4000fffe03f */
[----:B------:R-:W-:Y:S02]  /*4e260*/  IMAD.MOV.U32 R57, RZ, RZ, R64 ;  /* 0x000000ffff397224 */ /* 0x000fe400078e0040 */
[----:B------:R-:W-:Y:S02]  /*4e270*/  IMAD.MOV.U32 R56, RZ, RZ, R65 ;  /* 0x000000ffff387224 */ /* 0x000fe400078e0041 */
[----:B------:R-:W-:Y:S02]  /*4e280*/  IMAD.MOV.U32 R53, RZ, RZ, R66 ;  /* 0x000000ffff357224 */ /* 0x000fe400078e0042 */
[----:B------:R-:W-:-:S05]  /*4e290*/  IMAD.MOV.U32 R52, RZ, RZ, R67 ;  /* 0x000000ffff347224 */ /* 0x000fca00078e0043 */
[----:B------:R-:W-:Y:S04]  /*4e2a0*/  STL [R1+0x402c], R52 ;  /* 0x00402c3401007387 */ /* 0x000fe80000100800 */
[----:B------:R-:W-:Y:S04]  /*4e2b0*/  STL [R1+0x4028], R53 ;  /* 0x0040283501007387 */ /* 0x000fe80000100800 */
[----:B------:R-:W-:Y:S04]  /*4e2c0*/  STL [R1+0x401c], R56 ;  /* 0x00401c3801007387 */ /* 0x000fe80000100800 */
[----:B------:R1:W-:Y:S02]  /*4e2d0*/  STL [R1+0x4018], R57 ;  /* 0x0040183901007387 */ /* 0x0003e40000100800 */
[-C--:B-1----:R-:W-:Y:S08]  /*4e2e0*/  HMMA.1688.F32.TF32 R56, R204, R32.reuse, R40 ;  /* 0x00000020cc38723c */ /* 0x082ff00000081028 */
[-C--:B------:R-:W-:Y:S01]  /*4e2f0*/  HMMA.1688.F32.TF32 R40, R188, R32.reuse, R108 ;  /* 0x00000020bc28723c */ /* 0x080fe2000008106c */
[----:B------:R-:W-:Y:S07]  /*4e300*/  LDSM.16.M88.4 R108, [R251+0x30000] ;  /* 0x03000000fb6c783b */ /* 0x000fee0000000200 */
[-C--:B------:R-:W-:Y:S08]  /*4e310*/  HMMA.1688.F32.TF32 R24, R212, R32.reuse, R24 ;  /* 0x00000020d418723c */ /* 0x080ff00000081018 */
[-C--:B--2---:R-:W-:Y:S11]  /*4e320*/  HMMA.1688.F32.TF32 R64, R192, R32.reuse, R80 ;  /* 0x00000020c040723c */ /* 0x084ff60000081050 */
[----:B------:R-:W-:Y:S11]  /*4e330*/  @!UPT UIADD3 URZ, URZ, URZ, URZ ;  /* 0x0000003f3f3ff290 */ /* 0x000ff6000fffe03f */
[----:B------:R-:W-:Y:S02]  /*4e340*/  @!UPT UIADD3 URZ, URZ, URZ, URZ ;  /* 0x0000003f3f3ff290 */ /* 0x000fe4000fffe03f */
[----:B------:R-:W-:Y:S02]  /*4e350*/  IMAD.MOV.U32 R54, RZ, RZ, R64 ;  /* 0x000000ffff367224 */ /* 0x000fe400078e0040 */
[----:B------:R-:W-:Y:S02]  /*4e360*/  IMAD.MOV.U32 R35, RZ, RZ, R65 ;  /* 0x000000ffff237224 */ /* 0x000fe400078e0041 */
[----:B------:R-:W-:Y:S02]  /*4e370*/  IMAD.MOV.U32 R252, RZ, RZ, R66 ;  /* 0x000000fffffc7224 */ /* 0x000fe400078e0042 */
[----:B------:R-:W-:Y:S02]  /*4e380*/  IMAD.MOV.U32 R34, RZ, RZ, R67 ;  /* 0x000000ffff227224 */ /* 0x000fe400078e0043 */
[-C--:B----4-:R-:W-:Y:S08]  /*4e390*/  HMMA.1688.F32.TF32 R64, R196, R32.reuse, R72 ;  /* 0x00000020c440723c */ /* 0x090ff00000081048 */
[-C--:B------:R-:W-:Y:S01]  /*4e3a0*/  HMMA.1688.F32.TF32 R68, R200, R32.reuse, R68 ;  /* 0x00000020c844723c */ /* 0x080fe20000081044 */
[----:B------:R-:W-:Y:S04]  /*4e3b0*/  STL [R1+0x4168], R252 ;  /* 0x004168fc01007387 */ /* 0x000fe80000100800 */
[----:B------:R-:W-:Y:S10]  /*4e3c0*/  STL [R1+0x4164], R34 ;  /* 0x0041642201007387 */ /* 0x000ff40000100800 */
[----:B------:R-:W-:Y:S04]  /*4e3d0*/  STL.64 [R1+0x120], R64 ;  /* 0x0001204001007387 */ /* 0x000fe80000100a00 */
[----:B------:R1:W-:Y:S04]  /*4e3e0*/  STL.64 [R1+0x128], R66 ;  /* 0x0001284201007387 */ /* 0x0003e80000100a00 */
[----:B------:R-:W-:Y:S04]  /*4e3f0*/  STL.64 [R1+0x130], R68 ;  /* 0x0001304401007387 */ /* 0x000fe80000100a00 */
[----:B------:R-:W-:Y:S01]  /*4e400*/  STL.64 [R1+0x138], R70 ;  /* 0x0001384601007387 */ /* 0x000fe20000100a00 */
[-C--:B-1----:R-:W-:Y:S03]  /*4e410*/  HMMA.1688.F32.TF32 R64, R208, R32.reuse, R88 ;  /* 0x00000020d040723c */ /* 0x082fe60000081058 */
[----:B------:R-:W-:Y:S04]  /*4e420*/  STL.64 [R1+0x140], R56 ;  /* 0x0001403801007387 */ /* 0x000fe80000100a00 */
[----:B------:R1:W-:Y:S02]  /*4e430*/  STL.64 [R1+0x148], R58 ;  /* 0x0001483a01007387 */ /* 0x0003e40000100a00 */
[----:B-1----:R-:W-:Y:S11]  /*4e440*/  HMMA.1688.F32.TF32 R56, R184, R32, R144 ;  /* 0x00000020b838723c */ /* 0x002ff60000081090 */
[----:B------:R-:W-:Y:S03]  /*4e450*/  @!UPT UIADD3 URZ, URZ, URZ, URZ ;  /* 0x0000003f3f3ff290 */ /* 0x000fe6000fffe03f */
[----:B------:R1:W-:Y:S04]  /*4e460*/  STL.64 [R1+0x2b0], R64 ;  /* 0x0002b04001007387 */ /* 0x0003e80000100a00 */
[----:B------:R2:W-:Y:S04]  /*4e470*/  STL.64 [R1+0x2b8], R66 ;  /* 0x0002b84201007387 */ /* 0x0005e80000100a00 */
[----:B------:R-:W-:Y:S04]  /*4e480*/  STL.64 [R1+0x3b0], R40 ;  /* 0x0003b02801007387 */ /* 0x000fe80000100a00 */
[----:B------:R-:W-:Y:S04]  /*4e490*/  STL.64 [R1+0x3b8], R42 ;  /* 0x0003b82a01007387 */ /* 0x000fe80000100a00 */
[----:B------:R-:W-:Y:S04]  /*4e4a0*/  STL.64 [R1+0x4a0], R56 ;  /* 0x0004a03801007387 */ /* 0x000fe80000100a00 */
[----:B------:R-:W-:Y:S04]  /*4e4b0*/  STL.64 [R1+0x4a8], R58 ;  /* 0x0004a83a01007387 */ /* 0x000fe80000100a00 */
[----:B------:R-:W-:Y:S04]  /*4e4c0*/  STL.64 [R1+0x5b0], R24 ;  /* 0x0005b01801007387 */ /* 0x000fe80000100a00 */
[----:B------:R3:W-:Y:S04]  /*4e4d0*/  STL.64 [R1+0x5b8], R26 ;  /* 0x0005b81a01007387 */ /* 0x0007e80000100a00 */
[----:B-1----:R-:W4:Y:S04]  /*4e4e0*/  LDL.LU.64 R64, [R1+0x710] ;  /* 0x0007100001407983 */ /* 0x002f280000300a00 */
[----:B--2---:R-:W4:Y:S01]  /*4e4f0*/  LDL.LU.64 R66, [R1+0x718] ;  /* 0x0007180001427983 */ /* 0x004f220000300a00 */
[-C--:B---3--:R-:W-:Y:S11]  /*4e500*/  HMMA.1688.F32.TF32 R24, R196, R28.reuse, R48 ;  /* 0x0000001cc418723c */ /* 0x088ff60000081030 */
[----:B------:R-:W-:Y:S11]  /*4e510*/  @!UPT UIADD3 URZ, URZ, URZ, URZ ;  /* 0x0000003f3f3ff290 */ /* 0x000ff6000fffe03f */
[----:B------:R-:W-:Y:S01]  /*4e520*/  @!UPT UIADD3 URZ, URZ, URZ, URZ ;  /* 0x0000003f3f3ff290 */ /* 0x000fe2000fffe03f */
[----:B------:R-:W-:Y:S04]  /*4e530*/  STL.64 [R1+0xd0], R24 ;  /* 0x0000d01801007387 */ /* 0x000fe80000100a00 */
[----:B------:R1:W-:Y:S02]  /*4e540*/  STL.64 [R1+0xd8], R26 ;  /* 0x0000d81a01007387 */ /* 0x0003e40000100a00 */
[-C--:B-1----:R-:W-:Y:S08]  /*4e550*/  HMMA.1688.F32.TF32 R24, R200, R28.reuse, R44 ;  /* 0x0000001cc818723c */ /* 0x082ff0000008102c */
[----:B------:R-:W-:Y:S01]  /*4e560*/  HMMA.1688.F32.TF32 R40, R192, R28, R60 ;  /* 0x0000001cc028723c */ /* 0x000fe2000008103c */
[----:B------:R-:W2:Y:S04]  /*4e570*/  LDL.LU.64 R60, [R1+0x600] ;  /* 0x00060000013c7983 */ /* 0x000ea80000300a00 */
[----:B------:R-:W2:Y:S10]  /*4e580*/  LDL.LU.64 R62, [R1+0x608] ;  /* 0x00060800013e7983 */ /* 0x000eb40000300a00 */
[----:B------:R-:W-:Y:S04]  /*4e590*/  STL.64 [R1+0xc0], R24 ;  /* 0x0000c01801007387 */ /* 0x000fe80000100a00 */
[----:B------:R1:W-:Y:S04]  /*4e5a0*/  STL.64 [R1+0xc8], R26 ;  /* 0x0000c81a01007387 */ /* 0x0003e80000100a00 */
[----:B------:R-:W3:Y:S04]  /*4e5b0*/  LDL.LU.64 R44, [R1+0x420] ;  /* 0x00042000012c7983 */ /* 0x000ee80000300a00 */
[----:B------:R-:W3:Y:S01]  /*4e5c0*/  LDL.LU.64 R46, [R1+0x428] ;  /* 0x00042800012e7983 */ /* 0x000ee20000300a00 */
[----:B------:R-:W-:-:S02]  /*4e5d0*/  IMAD.MOV.U32 R252, RZ, RZ, R40 ;  /* 0x000000fffffc7224 */ /* 0x000fc400078e0028 */
[----:B------:R-:W-:Y:S01]  /*4e5e0*/  IMAD.MOV.U32 R34, RZ, RZ, R41 ;  /* 0x000000ffff227224 */ /* 0x000fe200078e0029 */
[----:B-1----:R-:W-:Y:S01]  /*4e5f0*/  HMMA.1688.F32.TF32 R24, R204, R28, R36 ;  /* 0x0000001ccc18723c */ /* 0x002fe20000081024 */
[----:B------:R-:W-:Y:S02]  /*4e600*/  IMAD.MOV.U32 R58, RZ, RZ, R42 ;  /* 0x000000ffff3a7224 */ /* 0x000fe400078e002a */
[----:B------:R-:W-:-:S05]  /*4e610*/  IMAD.MOV.U32 R55, RZ, RZ, R43 ;  /* 0x000000ffff377224 */ /* 0x000fca00078e002b */
[-C--:B------:R-:W-:Y:S01]  /*4e620*/  HMMA.1688.F32.TF32 R40, R208, R28.reuse, R104 ;  /* 0x0000001cd028723c */ /* 0x080fe20000081068 */
[----:B------:R-:W-:Y:S11]  /*4e630*/  LDSM.16.M88.4 R104, [R251+0x34000] ;  /* 0x03400000fb68783b */ /* 0x000ff60000000200 */
[----:B------:R-:W-:Y:S03]  /*4e640*/  @!UPT UIADD3 URZ, URZ, URZ, URZ ;  /* 0x0000003f3f3ff290 */ /* 0x000fe6000fffe03f */
[----:B------:R-:W-:Y:S04]  /*4e650*/  STL.64 [R1+0x100], R24 ;  /* 0x0001001801007387 */ /* 0x000fe80000100a00 */
[----:B------:R1:W-:Y:S04]  /*4e660*/  STL.64 [R1+0x108], R26 ;  /* 0x0001081a01007387 */ /* 0x0003e80000100a00 */
[----:B------:R-:W-:Y:S04]  /*4e670*/  STL.64 [R1+0x230], R40 ;  /* 0x0002302801007387 */ /* 0x000fe80000100a00 */
[----:B------:R-:W-:Y:S04]  /*4e680*/  STL.64 [R1+0x238], R42 ;  /* 0x0002382a01007387 */ /* 0x000fe80000100a00 */
[----:B------:R-:W1:Y:S01]  /*4e690*/  LDSM.16.M88.4 R40, [R251+0x18000] ;  /* 0x01800000fb28783b */ /* 0x000e620000000200 */
[-C--:B------:R-:W-:Y:S08]  /*4e6a0*/  HMMA.1688.F32.TF32 R36, R188, R28.reuse, R124 ;  /* 0x0000001cbc24723c */ /* 0x080ff0000008107c */
[-C--:B-1----:R-:W-:Y:S08]  /*4e6b0*/  HMMA.1688.F32.TF32 R24, R184, R28.reuse, R160 ;  /* 0x0000001cb818723c */ /* 0x082ff000000810a0 */
[C---:B------:R-:W-:Y:S07]  /*4e6c0*/  HMMA.1688.F32.TF32 R20, R212.reuse, R28, R20 ;  /* 0x0000001cd414723c */ /* 0x040fee0000081014 */
[----:B------:R-:W-:Y:S04]  /*4e6d0*/  STL.64 [R1+0x370], R36 ;  /* 0x0003702401007387 */ /* 0x000fe80000100a00 */
[----:B------:R-:W-:Y:S04]  /*4e6e0*/  STL.64 [R1+0x378], R38 ;  /* 0x0003782601007387 */ /* 0x000fe80000100a00 */
[----:B------:R-:W4:Y:S04]  /*4e6f0*/  LDL.LU.64 R48, [R1+0x780] ;  /* 0x0007800001307983 */ /* 0x000f280000300a00 */
[----:B------:R-:W-:Y:S04]  /*4e700*/  STL.64 [R1+0x480], R24 ;  /* 0x0004801801007387 */ /* 0x000fe80000100a00 */
[----:B------:R-:W-:Y:S04]  /*4e710*/  STL.64 [R1+0x488], R26 ;  /* 0x0004881a01007387 */ /* 0x000fe80000100a00 */
[----:B------:R-:W4:Y:S04]  /*4e720*/  LDL.LU.64 R50, [R1+0x788] ;  /* 0x0007880001327983 */ /* 0x000f280000300a00 */
[----:B------:R-:W-:Y:S04]  /*4e730*/  STL.64 [R1+0x590], R20 ;  /* 0x0005901401007387 */ /* 0x000fe80000100a00 */
[----:B------:R-:W-:Y:S04]  /*4e740*/  STL.64 [R1+0x598], R22 ;  /* 0x0005981601007387 */ /* 0x000fe80000100a00 */
[----:B------:R-:W1:Y:S01]  /*4e750*/  LDSM.16.M88.4 R36, [R251+0x1c000] ;  /* 0x01c00000fb24783b */ /* 0x000e620000000200 */
[-C--:B------:R-:W-:Y:S03]  /*4e760*/  HMMA.1688.F32.TF32 R16, R212, R40.reuse, R16 ;  /* 0x00000028d410723c */ /* 0x080fe60000081010 */
[----:B------:R-:W1:Y:S04]  /*4e770*/  LDSM.16.M88.4 R24, [R251+0x20000] ;  /* 0x02000000fb18783b */ /* 0x000e680000000200 */
[----:B------:R-:W1:Y:S01]  /*4e780*/  LDSM.16.M88.4 R20, [R251+0x24000] ;  /* 0x02400000fb14783b */ /* 0x000e620000000200 */
[-C--:B--2---:R-:W-:Y:S08]  /*4e790*/  HMMA.1688.F32.TF32 R60, R196, R40.reuse, R60 ;  /* 0x00000028c43c723c */ /* 0x084ff0000008103c */
[-C--:B---3--:R-:W-:Y:S11]  /*4e7a0*/  HMMA.1688.F32.TF32 R44, R200, R40.reuse, R44 ;  /* 0x00000028c82c723c */ /* 0x088ff6000008102c */
[----:B------:R-:W-:Y:S04]  /*4e7b0*/  @!UPT UIADD3 URZ, URZ, URZ, URZ ;  /* 0x0000003f3f3ff290 */ /* 0x000fe8000fffe03f */
[----:B------:R-:W-:Y:S04]  /*4e7c0*/  STL.64 [R1+0x80], R60 ;  /* 0x0000803c01007387 */ /* 0x000fe80000100a00 */
[----:B------:R-:W-:Y:S04]  /*4e7d0*/  STL.64 [R1+0x88], R62 ;  /* 0x0000883e01007387 */ /* 0x000fe80000100a00 */
[----:B------:R2:W-:Y:S01]  /*4e7e0*/  STL.64 [R1+0x70], R44 ;  /* 0x0000702c01007387 */ /* 0x0005e20000100a00 */
[----:B------:R-:W-:Y:S02]  /*4e7f0*/  IMAD.MOV.U32 R29, RZ, RZ, R46 ;  /* 0x000000ffff1d7224 */ /* 0x000fe400078e002e */
[----:B------:R-:W-:Y:S01]  /*4e800*/  IMAD.MOV.U32 R28, RZ, RZ, R47 ;  /* 0x000000ffff1c7224 */ /* 0x000fe200078e002f */
[----:B------:R-:W3:Y:S04]  /*4e810*/  LDL.LU.64 R68, [R1+0x6d0] ;  /* 0x0006d00001447983 */ /* 0x000ee80000300a00 */
[----:B------:R-:W3:Y:S04]  /*4e820*/  LDL.LU.64 R70, [R1+0x6d8] ;  /* 0x0006d80001467983 */ /* 0x000ee80000300a00 */
[----:B------:R-:W-:Y:S04]  /*4e830*/  STL.64 [R1+0x40d8], R30 ;  /* 0x0040d81e01007387 */ /* 0x000fe80000100a00 */
[----:B------:R1:W-:Y:S04]  /*4e840*/  STL.64 [R1+0x40d0], R28 ;  /* 0x0040d01c01007387 */ /* 0x0003e80000100a00 */
[----:B--2---:R-:W2:Y:S04]  /*4e850*/  LDL.LU.64 R44, [R1+0x5d0] ;  /* 0x0005d000012c7983 */ /* 0x004ea80000300a00 */
[----:B------:R-:W2:Y:S01]  /*4e860*/  LDL.LU.64 R46, [R1+0x5d8] ;  /* 0x0005d800012e7983 */ /* 0x000ea20000300a00 */
[-C--:B-1----:R-:W-:Y:S11]  /*4e870*/  HMMA.1688.F32.TF32 R28, R204, R40.reuse, R224 ;  /* 0x00000028cc1c723c */ /* 0x082ff600000810e0 */
[----:B------:R-:W-:Y:S11]  /*4e880*/  @!UPT UIADD3 URZ, URZ, URZ, URZ ;  /* 0x0000003f3f3ff290 */ /* 0x000ff6000fffe03f */
[----:B------:R-:W-:Y:S01]  /*4e890*/  @!UPT UIADD3 URZ, URZ, URZ, URZ ;  /* 0x0000003f3f3ff290 */ /* 0x000fe2000fffe03f */
[----:B------:R1:W-:Y:S04]  /*4e8a0*/  STL.64 [R1+0xa0], R28 ;  /* 0x0000a01c01007387 */ /* 0x0003e80000100a00 */
[----:B------:R4:W-:Y:S04]  /*4e8b0*/  STL.64 [R1+0xa8], R30 ;  /* 0x0000a81e01007387 */ /* 0x0009e80000100a00 */
[----:B-1----:R-:W2:Y:S04]  /*4e8c0*/  LDL.LU.64 R28, [R1+0x270] ;  /* 0x00027000011c7983 */ /* 0x002ea80000300a00 */
[----:B----4-:R-:W4:Y:S01]  /*4e8d0*/  LDL.LU.64 R30, [R1+0x278] ;  /* 0x00027800011e7983 */ /* 0x010f220000300a00 */
[-C--:B------:R-:W-:Y:S08]  /*4e8e0*/  HMMA.1688.F32.TF32 R64, R192, R40.reuse, R64 ;  /* 0x00000028c040723c */ /* 0x080ff00000081040 */
[-C--:B------:R-:W-:Y:S01]  /*4e8f0*/  HMMA.1688.F32.TF32 R60, R208, R40.reuse, R96 ;  /* 0x00000028d03c723c */ /* 0x080fe20000081060 */
[----:B------:R-:W-:Y:S01]  /*4e900*/  IMAD.MOV.U32 R180, RZ, RZ, R16 ;  /* 0x000000ffffb47224 */ /* 0x000fe200078e0010 */
[----:B------:R-:W-:Y:S11]  /*4e910*/  LDSM.16.M88.4 R96, [R251+0x3c000] ;  /* 0x03c00000fb60783b */ /* 0x000ff60000000200 */
[----:B------:R-:W-:Y:S03]  /*4e920*/  @!UPT UIADD3 URZ, URZ, URZ, URZ ;  /* 0x0000003f3f3ff290 */ /* 0x000fe6000fffe03f */
[----:B------:R-:W-:Y:S02]  /*4e930*/  IMAD.MOV.U32 R182, RZ, RZ, R64 ;  /* 0x000000ffffb67224 */ /* 0x000fe400078e0040 */
[----:B------:R-:W-:Y:S02]  /*4e940*/  IMAD.MOV.U32 R3, RZ, RZ, R65 ;  /* 0x000000ffff037224 */ /* 0x000fe400078e0041 */
[----:B------:R-:W-:Y:S02]  /*4e950*/  IMAD.MOV.U32 R33, RZ, RZ, R66 ;  /* 0x000000ffff217224 */ /* 0x000fe400078e0042 */
[----:B------:R-:W-:Y:S01]  /*4e960*/  IMAD.MOV.U32 R32, RZ, RZ, R67 ;  /* 0x000000ffff207224 */ /* 0x000fe200078e0043 */
[----:B------:R-:W-:Y:S01]  /*4e970*/  STL.64 [R1+0xf0], R60 ;  /* 0x0000f03c01007387 */ /* 0x000fe20000100a00 */
[----:B------:R-:W-:Y:S03]  /*4e980*/  HMMA.1688.F32.TF32 R64, R188, R40, R112 ;  /* 0x00000028bc40723c */ /* 0x000fe60000081070 */
[----:B------:R1:W-:Y:S01]  /*4e990*/  STL.64 [R1+0xf8], R62 ;  /* 0x0000f83e01007387 */ /* 0x0003e20000100a00 */
[----:B------:R-:W-:-:S02]  /*4e9a0*/  IMAD.MOV.U32 R181, RZ, RZ, R17 ;  /* 0x000000ffffb57224 */ /* 0x000fc400078e0011 */
[----:B------:R-:W-:Y:S01]  /*4e9b0*/  IMAD.MOV.U32 R56, RZ, RZ, R18 ;  /* 0x000000ffff387224 */ /* 0x000fe200078e0012 */
[----:B------:R-:W2:Y:S01]  /*4e9c0*/  LDSM.16.M88.4 R112, [R251+0x2c000] ;  /* 0x02c00000fb70783b */ /* 0x000ea20000000200 */
[----:B-1----:R-:W-:Y:S01]  /*4e9d0*/  HMMA.1688.F32.TF32 R60, R184, R40, R148 ;  /* 0x00000028b83c723c */ /* 0x002fe20000081094 */
[----:B------:R-:W-:Y:S11]  /*4e9e0*/  IMAD.MOV.U32 R57, RZ, RZ, R19 ;  /* 0x000000ffff397224 */ /* 0x000ff600078e0013 */
[----:B------:R-:W-:Y:S03]  /*4e9f0*/  @!UPT UIADD3 URZ, URZ, URZ, URZ ;  /* 0x0000003f3f3ff290 */ /* 0x000fe6000fffe03f */
[----:B------:R1:W-:Y:S04]  /*4ea00*/  STL.64 [R1+0x340], R64 ;  /* 0x0003404001007387 */ /* 0x0003e80000100a00 */
[----:B------:R1:W-:Y:S01]  /*4ea10*/  STL.64 [R1+0x348], R66 ;  /* 0x0003484201007387 */ /* 0x0003e20000100a00 */
[----:B------:R-:W-:Y:S03]  /*4ea20*/  HMMA.1688.F32.TF32 R16, R192, R36, R48 ;  /* 0x00000024c010723c */ /* 0x000fe60000081030 */
[----:B------:R1:W-:Y:S04]  /*4ea30*/  STL.64 [R1+0x450], R60 ;  /* 0x0004503c01007387 */ /* 0x0003e80000100a00 */
[----:B------:R1:W-:Y:S04]  /*4ea40*/  STL.64 [R1+0x458], R62 ;  /* 0x0004583e01007387 */ /* 0x0003e80000100a00 */
[----:B------:R-:W-:Y:S04]  /*4ea50*/  STL [R1+0x403c], R180 ;  /* 0x00403cb401007387 */ /* 0x000fe80000100800 */
[----:B------:R-:W-:Y:S04]  /*4ea60*/  STL [R1+0x4038], R181 ;  /* 0x004038b501007387 */ /* 0x000fe80000100800 */
[----:B------:R-:W-:Y:S04]  /*4ea70*/  STL [R1+0x4034], R56 ;  /* 0x0040343801007387 */ /* 0x000fe80000100800 */
[----:B------:R-:W-:Y:S04]  /*4ea80*/  STL [R1+0x4030], R57 ;  /* 0x0040303901007387 */ /* 0x000fe80000100800 */
[----:B-1----:R-:W4:Y:S04]  /*4ea90*/  LDL.LU.64 R64, [R1+0x7f0] ;  /* 0x0007f00001407983 */ /* 0x002f280000300a00 */
[----:B------:R-:W4:Y:S04]  /*4eaa0*/  LDL.LU.64 R66, [R1+0x7f8] ;  /* 0x0007f80001427983 */ /* 0x000f280000300a00 */
[----:B------:R-:W4:Y:S04]  /*4eab0*/  LDL.LU.64 R60, [R1+0x6f0] ;  /* 0x0006f000013c7983 */ /* 0x000f280000300a00 */
[----:B------:R-:W4:Y:S04]  /*4eac0*/  LDL.LU.64 R62, [R1+0x6f8] ;  /* 0x0006f800013e7983 */ /* 0x000f280000300a00 */
[----:B------:R-:W4:Y:S04]  /*4ead0*/  LDL.LU.64 R72, [R1+0x5e0] ;  /* 0x0005e00001487983 */ /* 0x000f280000300a00 */
[----:B------:R-:W4:Y:S01]  /*4eae0*/  LDL.LU.64 R74, [R1+0x5e8] ;  /* 0x0005e800014a7983 */ /* 0x000f220000300a00 */
[----:B------:R-:W-:-:S02]  /*4eaf0*/  IMAD.MOV.U32 R183, RZ, RZ, R16 ;  /* 0x000000ffffb77224 */ /* 0x000fc400078e0010 */
[----:B------:R-:W-:Y:S01]  /*4eb00*/  IMAD.MOV.U32 R59, RZ, RZ, R17 ;  /* 0x000000ffff3b7224 */ /* 0x000fe200078e0011 */
[----:B------:R-:W4:Y:S01]  /*4eb10*/  LDL.LU.64 R48, [R1+0x290] ;  /* 0x0002900001307983 */ /* 0x000f220000300a00 */
[----:B------:R-:W-:Y:S02]  /*4eb20*/  IMAD.MOV.U32 R178, RZ, RZ, R18 ;  /* 0x000000ffffb27224 */ /* 0x000fe400078e0012 */
[----:B------:R-:W-:Y:S01]  /*4eb30*/  IMAD.MOV.U32 R179, RZ, RZ, R19 ;  /* 0x000000ffffb37224 */ /* 0x000fe200078e0013 */
[----:B------:R-:W4:Y:S01]  /*4eb40*/  LDL.LU.64 R50, [R1+0x298] ;  /* 0x0002980001327983 */ /* 0x000f220000300a00 */
[-C--:B---3--:R-:W-:Y:S08]  /*4eb50*/  HMMA.1688.F32.TF32 R16, R196, R36.reuse, R68 ;  /* 0x00000024c410723c */ /* 0x088ff00000081044 */
[-C--:B--2---:R-:W-:Y:S11]  /*4eb60*/  HMMA.1688.F32.TF32 R44, R200, R36.reuse, R44 ;  /* 0x00000024c82c723c */ /* 0x084ff6000008102c */
[----:B------:R-:W-:Y:S04]  /*4eb70*/  @!UPT UIADD3 URZ, URZ, URZ, URZ ;  /* 0x0000003f3f3ff290 */ /* 0x000fe8000fffe03f */
[----:B------:R-:W-:Y:S04]  /*4eb80*/  STL.64 [R1+0x40b8], R18 ;  /* 0x0040b81201007387 */ /* 0x000fe80000100a00 */
[----:B------:R4:W-:Y:S04]  /*4eb90*/  STL.64 [R1+0x40b0], R16 ;  /* 0x0040b01001007387 */ /* 0x0009e80000100a00 */
[----:B------:R-:W-:Y:S01]  /*4eba0*/  STL.64 [R1+0x40c8], R46 ;  /* 0x0040c82e01007387 */ /* 0x000fe20000100a00 */
[-C--:B----4-:R-:W-:Y:S03]  /*4ebb0*/  HMMA.1688.F32.TF32 R16, R204, R36.reuse, R28 ;  /* 0x00000024cc10723c */ /* 0x090fe6000008101c */
[----:B------:R1:W-:Y:S04]  /*4ebc0*/  STL.64 [R1+0x40c0], R44 ;  /* 0x0040c02c01007387 */ /* 0x0003e80000100a00 */
[----:B------:R-:W2:Y:S04]  /*4ebd0*/  LDL.LU.64 R68, [R1+0x800] ;  /* 0x0008000001447983 */ /* 0x000ea80000300a00 */
[----:B------:R-:W2:Y:S11]  /*4ebe0*/  LDL.LU.64 R70, [R1+0x808] ;  /* 0x0008080001467983 */ /* 0x000eb60000300a00 */
[----:B------:R-:W-:Y:S01]  /*4ebf0*/  @!UPT UIADD3 URZ, URZ, URZ, URZ ;  /* 0x0000003f3f3ff290 */ /* 0x000fe2000fffe03f */
[----:B------:R3:W-:Y:S04]  /*4ec00*/  STL.64 [R1+0x50], R16 ;  /* 0x0000501001007387 */ /* 0x0007e80000100a00 */
[----:B------:R4:W-:Y:S04]  /*4ec10*/  STL.64 [R1+0x58], R18 ;  /* 0x0000581201007387 */ /* 0x0009e80000100a00 */
[----:B-1----:R-:W2:Y:S04]  /*4ec20*/  LDL.LU.64 R44, [R1+0x770] ;  /* 0x00077000012c7983 */ /* 0x002ea80000300a00 */
[----:B------:R-:W2:Y:S04]  /*4ec30*/  LDL.LU.64 R46, [R1+0x778] ;  /* 0x00077800012e7983 */ /* 0x000ea80000300a00 */
[----:B------:R-:W2:Y:S04]  /*4ec40*/  LDL.LU.64 R28, [R1+0x660] ;  /* 0x00066000011c7983 */ /* 0x000ea80000300a00 */
[----:B------:R-:W2:Y:S04]  /*4ec50*/  LDL.LU.64 R30, [R1+0x668] ;  /* 0x00066800011e7983 */ /* 0x000ea80000300a00 */
[----:B---3--:R-:W3:Y:S04]  /*4ec60*/  LDL.LU.64 R16, [R1+0x530] ;  /* 0x0005300001107983 */ /* 0x008ee80000300a00 */
[----:B----4-:R-:W3:Y:S01]  /*4ec70*/  LDL.LU.64 R18, [R1+0x538] ;  /* 0x0005380001127983 */ /* 0x010ee20000300a00 */
[-C--:B------:R-:W-:Y:S08]  /*4ec80*/  HMMA.1688.F32.TF32 R84, R208, R36.reuse, R128 ;  /* 0x00000024d054723c */ /* 0x080ff00000081080 */
[-C--:B------:R-:W-:Y:S08]  /*4ec90*/  HMMA.1688.F32.TF32 R80, R188, R36.reuse, R152 ;  /* 0x00000024bc50723c */ /* 0x080ff00000081098 */
[-C--:B------:R-:W-:Y:S08]  /*4eca0*/  HMMA.1688.F32.TF32 R76, R184, R36.reuse, R164 ;  /* 0x00000024b84c723c */ /* 0x080ff000000810a4 */
[----:B------:R-:W-:Y:S01]  /*4ecb0*/  HMMA.1688.F32.TF32 R12, R212, R36, R12 ;  /* 0x00000024d40c723c */ /* 0x000fe2000008100c */
[----:B------:R-:W-:Y:S04]  /*4ecc0*/  STL.64 [R1+0xe0], R84 ;  /* 0x0000e05401007387 */ /* 0x000fe80000100a00 */
[----:B------:R-:W-:Y:S04]  /*4ecd0*/  STL.64 [R1+0xe8], R86 ;  /* 0x0000e85601007387 */ /* 0x000fe80000100a00 */
[----:B------:R-:W-:Y:S04]  /*4ece0*/  STL.64 [R1+0x300], R80 ;  /* 0x0003005001007387 */ /* 0x000fe80000100a00 */
[----:B------:R-:W-:Y:S04]  /*4ecf0*/  STL.64 [R1+0x308], R82 ;  /* 0x0003085201007387 */ /* 0x000fe80000100a00 */
[----:B------:R-:W-:Y:S01]  /*4ed00*/  STL.64 [R1+0x40e0], R38 ;  /* 0x0040e02601007387 */ /* 0x000fe20000100a00 */
[-C--:B------:R-:W-:Y:S03]  /*4ed10*/  HMMA.1688.F32.TF32 R64, R192, R24.reuse, R64 ;  /* 0x00000018c040723c */ /* 0x080fe60000081040 */
[----:B------:R-:W-:Y:S04]  /*4ed20*/  STL.64 [R1+0x3e0], R76 ;  /* 0x0003e04c01007387 */ /* 0x000fe80000100a00 */
[----:B------:R-:W-:Y:S01]  /*4ed30*/  STL.64 [R1+0x3e8], R78 ;  /* 0x0003e84e01007387 */ /* 0x000fe20000100a00 */
[-C--:B------:R-:W-:Y:S03]  /*4ed40*/  HMMA.1688.F32.TF32 R60, R196, R24.reuse, R60 ;  /* 0x00000018c43c723c */ /* 0x080fe6000008103c */
[----:B------:R-:W-:Y:S04]  /*4ed50*/  STL.64 [R1+0x500], R12 ;  /* 0x0005000c01007387 */ /* 0x000fe80000100a00 */
[----:B------:R1:W-:Y:S02]  /*4ed60*/  STL.64 [R1+0x508], R14 ;  /* 0x0005080e01007387 */ /* 0x0003e40000100a00 */
[-C--:B-1----:R-:W-:Y:S06]  /*4ed70*/  HMMA.1688.F32.TF32 R12, R200, R24.reuse, R72 ;  /* 0x00000018c80c723c */ /* 0x082fec0000081048 */
[----:B------:R-:W-:Y:S04]  /*4ed80*/  STL.64 [R1+0x40f0], R66 ;  /* 0x0040f04201007387 */ /* 0x000fe80000100a00 */
[----:B------:R-:W-:Y:S01]  /*4ed90*/  STL.64 [R1+0x40e8], R64 ;  /* 0x0040e84001007387 */ /* 0x000fe20000100a00 */
[-C--:B------:R-:W-:Y:S03]  /*4eda0*/  HMMA.1688.F32.TF32 R48, R204, R24.reuse, R48 ;  /* 0x00000018cc30723c */ /* 0x080fe60000081030 */
[----:B------:R-:W-:Y:S04]  /*4edb0*/  STL.64 [R1+0x4100], R62 ;  /* 0x0041003e01007387 */ /* 0x000fe80000100a00 */
[----:B------:R1:W-:Y:S01]  /*4edc0*/  STL.64 [R1+0x40f8], R60 ;  /* 0x0040f83c01007387 */ /* 0x0003e20000100a00 */
[-C--:B------:R-:W-:Y:S08]  /*4edd0*/  HMMA.1688.F32.TF32 R36, R188, R24.reuse, R132 ;  /* 0x00000018bc24723c */ /* 0x080ff00000081084 */
[-C--:B-1----:R-:W-:Y:S01]  /*4ede0*/  HMMA.1688.F32.TF32 R60, R208, R24.reuse, R136 ;  /* 0x00000018d03c723c */ /* 0x082fe20000081088 */
[----:B------:R-:W-:Y:S04]  /*4edf0*/  STL.64 [R1+0x4110], R14 ;  /* 0x0041100e01007387 */ /* 0x000fe80000100a00 */
[----:B------:R1:W-:Y:S03]  /*4ee00*/  STL.64 [R1+0x4108], R12 ;  /* 0x0041080c01007387 */ /* 0x0003e60000100a00 */
[-C--:B-1----:R-:W-:Y:S01]  /*4ee10*/  HMMA.1688.F32.TF32 R12, R184, R24.reuse, R168 ;  /* 0x00000018b80c723c */ /* 0x082fe200000810a8 */
[----:B------:R-:W-:Y:S11]  /*4ee20*/  STL [R1+0x40a8], R51 ;  /* 0x0040a83301007387 */ /* 0x000ff60000100800 */
[----:B------:R-:W-:Y:S03]  /*4ee30*/  @!UPT UIADD3 URZ, URZ, URZ, URZ ;  /* 0x0000003f3f3ff290 */ /* 0x000fe6000fffe03f */
[----:B------:R-:W-:Y:S04]  /*4ee40*/  STL.64 [R1+0x60], R60 ;  /* 0x0000603c01007387 */ /* 0x000fe80000100a00 */
[----:B------:R-:W-:Y:S01]  /*4ee50*/  STL.64 [R1+0x68], R62 ;  /* 0x0000683e01007387 */ /* 0x000fe20000100a00 */
[----:B------:R-:W-:Y:S03]  /*4ee60*/  HMMA.1688.F32.TF32 R8, R212, R24, R8 ;  /* 0x00000018d408723c */ /* 0x000fe60000081008 */
[----:B------:R-:W-:Y:S04]  /*4ee70*/  STL.64 [R1+0x270], R36 ;  /* 0x0002702401007387 */ /* 0x000fe80000100a00 */
[----:B------:R-:W-:Y:S04]  /*4ee80*/  STL.64 [R1+0x278], R38 ;  /* 0x0002782601007387 */ /* 0x000fe80000100a00 */
[----:B------:R-:W-:Y:S04]  /*4ee90*/  STL.64 [R1+0x4128], R26 ;  /* 0x0041281a01007387 */ /* 0x000fe80000100a00 */
[----:B------:R-:W-:Y:S04]  /*4eea0*/  STL.64 [R1+0x3c0], R12 ;  /* 0x0003c00c01007387 */ /* 0x000fe80000100a00 */
[----:B------:R1:W-:Y:S02]  /*4eeb0*/  STL.64 [R1+0x3c8], R14 ;  /* 0x0003c80e01007387 */ /* 0x0003e40000100a00 */
[-C--:B-1----:R-:W-:Y:S02]  /*4eec0*/  HMMA.1688.F32.TF32 R12, R208, R20.reuse, R228 ;  /* 0x00000014d00c723c */ /* 0x082fe400000810e4 */
[----:B------:R-:W-:Y:S04]  /*4eed0*/  STL.64 [R1+0x4d0], R8 ;  /* 0x0004d00801007387 */ /* 0x000fe80000100a00 */
[----:B------:R-:W-:Y:S02]  /*4eee0*/  STL.64 [R1+0x4d8], R10 ;  /* 0x0004d80a01007387 */ /* 0x000fe40000100a00 */
[----:B------:R-:W-:Y:S11]  /*4eef0*/  HMMA.1688.F32.TF32 R4, R212, R20, R4 ;  /* 0x00000014d404723c */ /* 0x000ff60000081004 */
[----:B------:R-:W-:Y:S04]  /*4ef00*/  @!UPT UIADD3 URZ, URZ, URZ, URZ ;  /* 0x0000003f3f3ff290 */ /* 0x000fe8000fffe03f */
[----:B------:R-:W-:Y:S01]  /*4ef10*/  STL [R1+0x44], R13 ;  /* 0x0000440d01007387 */ /* 0x000fe20000100800 */
[----:B------:R-:W-:-:S03]  /*4ef20*/  IMAD.MOV.U32 R51, RZ, RZ, R12 ;  /* 0x000000ffff337224 */ /* 0x000fc600078e000c */
[----:B------:R1:W-:Y:S04]  /*4ef30*/  STL.64 [R1+0x48], R14 ;  /* 0x0000480e01007387 */ /* 0x0003e80000100a00 */
[----:B------:R-:W4:Y:S01]  /*4ef40*/  LDL.LU.64 R88, [R1+0x8c0] ;  /* 0x0008c00001587983 */ /* 0x000f220000300a00 */
[-C--:B-1----:R-:W-:Y:S08]  /*4ef50*/  HMMA.1688.F32.TF32 R12, R184, R20.reuse, R216 ;  /* 0x00000014b80c723c */ /* 0x082ff000000810d8 */
[-C--:B---3--:R-:W-:Y:S08]  /*4ef60*/  HMMA.1688.F32.TF32 R72, R204, R20.reuse, R16 ;  /* 0x00000014cc48723c */ /* 0x088ff00000081010 */
[-C--:B------:R-:W-:Y:S11]  /*4ef70*/  HMMA.1688.F32.TF32 R16, R188, R20.reuse, R220 ;  /* 0x00000014bc10723c */ /* 0x080ff600000810dc */
[----:B------:R-:W-:Y:S11]  /*4ef80*/  @!UPT UIADD3 URZ, URZ, URZ, URZ ;  /* 0x0000003f3f3ff290 */ /* 0x000ff6000fffe03f */
[----:B------:R-:W-:Y:S01]  /*4ef90*/  @!UPT UIADD3 URZ, URZ, URZ, URZ ;  /* 0x0000003f3f3ff290 */ /* 0x000fe2000fffe03f */
[----:B------:R-:W-:Y:S04]  /*4efa0*/  STL.64 [R1+0x220], R16 ;  /* 0x0002201001007387 */ /* 0x000fe80000100a00 */
[----:B------:R-:W-:Y:S04]  /*4efb0*/  STL.64 [R1+0x228], R18 ;  /* 0x0002281201007387 */ /* 0x000fe80000100a00 */
[----:B------:R-:W4:Y:S04]  /*4efc0*/  LDL.LU.64 R90, [R1+0x8c8] ;  /* 0x0008c800015a7983 */ /* 0x000f280000300a00 */
[----:B------:R1:W-:Y:S04]  /*4efd0*/  STL.64 [R1+0x3a0], R12 ;  /* 0x0003a00c01007387 */ /* 0x0003e80000100a00 */
[----:B------:R3:W-:Y:S04]  /*4efe0*/  STL.64 [R1+0x3a8], R14 ;  /* 0x0003a80e01007387 */ /* 0x0007e80000100a00 */
        /* <DEDUP_REMOVED lines=8> */
[----:B------:R-:W-:Y:S04]  /*4f070*/  STL.64 [R1+0x490], R4 ;  /* 0x0004900401007387 */ /* 0x000fe80000100a00 */
[----:B------:R4:W-:Y:S04]  /*4f080*/  STL.64 [R1+0x498], R6 ;  /* 0x0004980601007387 */ /* 0x0009e80000100a00 */
[----:B-1----:R-:W4:Y:S04]  /*4f090*/  LDL.LU.64 R12, [R1+0x870] ;  /* 0x00087000010c7983 */ /* 0x002f280000300a00 */
[----:B---3--:R-:W3:Y:S01]  /*4f0a0*/  LDL.LU.64 R14, [R1+0x878] ;  /* 0x00087800010e7983 */ /* 0x008ee20000300a00 */
[-C--:B--2---:R-:W-:Y:S03]  /*4f0b0*/  HMMA.1688.F32.TF32 R8, R196, R20.reuse, R44 ;  /* 0x00000014c408723c */ /* 0x084fe6000008102c */
[----:B------:R-:W2:Y:S04]  /*4f0c0*/  LDL.LU.64 R120, [R1+0x860] ;  /* 0x0008600001787983 */ /* 0x000ea80000300a00 */
[----:B------:R-:W2:Y:S04]  /*4f0d0*/  LDL.LU.64 R122, [R1+0x868] ;  /* 0x00086800017a7983 */ /* 0x000ea80000300a00 */
[----:B------:R-:W2:Y:S04]  /*4f0e0*/  LDL.LU.64 R44, [R1+0x850] ;  /* 0x00085000012c7983 */ /* 0x000ea80000300a00 */
[----:B------:R-:W2:Y:S04]  /*4f0f0*/  LDL.LU.64 R46, [R1+0x858] ;  /* 0x00085800012e7983 */ /* 0x000ea80000300a00 */
[----:B------:R-:W2:Y:S04]  /*4f100*/  LDL.LU.64 R60, [R1+0x840] ;  /* 0x00084000013c7983 */ /* 0x000ea80000300a00 */
[----:B------:R-:W2:Y:S04]  /*4f110*/  LDL.LU.64 R62, [R1+0x848] ;  /* 0x00084800013e7983 */ /* 0x000ea80000300a00 */
[----:B------:R-:W2:Y:S01]  /*4f120*/  LDL.LU.64 R36, [R1+0x830] ;  /* 0x0008300001247983 */ /* 0x000ea20000300a00 */
[-C--:B------:R-:W-:Y:S03]  /*4f130*/  HMMA.1688.F32.TF32 R76, R192, R20.reuse, R68 ;  /* 0x00000014c04c723c */ /* 0x080fe60000081044 */
[----:B------:R-:W2:Y:S04]  /*4f140*/  LDL.LU.64 R38, [R1+0x838] ;  /* 0x0008380001267983 */ /* 0x000ea80000300a00 */
[----:B------:R-:W2:Y:S01]  /*4f150*/  LDL.LU.64 R16, [R1+0x820] ;  /* 0x0008200001107983 */ /* 0x000ea20000300a00 */
[----:B------:R-:W-:Y:S03]  /*4f160*/  HMMA.1688.F32.TF32 R68, R200, R20, R28 ;  /* 0x00000014c844723c */ /* 0x000fe6000008101c */
[----:B------:R-:W2:Y:S04]  /*4f170*/  LDL.LU.64 R18, [R1+0x828] ;  /* 0x0008280001127983 */ /* 0x000ea80000300a00 */
[----:B------:R-:W2:Y:S04]  /*4f180*/  LDL.LU.64 R144, [R1+0x810] ;  /* 0x0008100001907983 */ /* 0x000ea80000300a00 */
[----:B------:R-:W2:Y:S04]  /*4f190*/  LDL.LU.64 R146, [R1+0x818] ;  /* 0x0008180001927983 */ /* 0x000ea80000300a00 */
[----:B------:R-:W2:Y:S04]  /*4f1a0*/  LDL.LU.64 R28, [R1+0x7e0] ;  /* 0x0007e000011c7983 */ /* 0x000ea80000300a00 */
[----:B------:R-:W2:Y:S04]  /*4f1b0*/  LDL.LU.64 R30, [R1+0x7e8] ;  /* 0x0007e800011e7983 */ /* 0x000ea80000300a00 */
[----:B------:R-:W2:Y:S01]  /*4f1c0*/  LDL.LU R251, [R1+0x416c] ;  /* 0x00416c0001fb7983 */ /* 0x000ea20000300800 */
[C---:B----4-:R-:W-:Y:S08]  /*4f1d0*/  HMMA.1688.F32.TF32 R88, R192.reuse, R116, R88 ;  /* 0x00000074c058723c */ /* 0x050ff00000081058 */
[C---:B------:R-:W-:Y:S01]  /*4f1e0*/  HMMA.1688.F32.TF32 R92, R192.reuse, R112, R24 ;  /* 0x00000070c05c723c */ /* 0x040fe20000081018 */
[----:B------:R-:W4:Y:S04]  /*4f1f0*/  LDL.LU.64 R24, [R1+0x7d0] ;  /* 0x0007d00001187983 */ /* 0x000f280000300a00 */
[----:B------:R-:W4:Y:S03]  /*4f200*/  LDL.LU.64 R26, [R1+0x7d8] ;  /* 0x0007d800011a7983 */ /* 0x000f260000300a00 */
[C---:B------:R-:W-:Y:S01]  /*4f210*/  HMMA.1688.F32.TF32 R4, R192.reuse, R108, R84 ;  /* 0x0000006cc004723c */ /* 0x040fe20000081054 */
[----:B------:R-:W4:Y:S04]  /*4f220*/  LDL.LU.64 R140, [R1+0x7c0] ;  /* 0x0007c000018c7983 */ /* 0x000f280000300a00 */
[----:B------:R-:W4:Y:S03]  /*4f230*/  LDL.LU.64 R142, [R1+0x7c8] ;  /* 0x0007c800018e7983 */ /* 0x000f260000300a00 */
[C---:B------:R-:W-:Y:S08]  /*4f240*/  HMMA.1688.F32.TF32 R80, R192.reuse, R104, R80 ;  /* 0x00000068c050723c */ /* 0x040ff00000081050 */
[C---:B------:R-:W-:Y:S01]  /*4f250*/  HMMA.1688.F32.TF32 R84, R192.reuse, R100, R64 ;  /* 0x00000064c054723c */ /* 0x040fe20000081040 */
[----:B------:R-:W4:Y:S04]  /*4f260*/  LDL.LU.64 R64, [R1+0x7b0] ;  /* 0x0007b00001407983 */ /* 0x000f280000300a00 */
[----:B------:R-:W4:Y:S03]  /*4f270*/  LDL.LU.64 R66, [R1+0x7b8] ;  /* 0x0007b80001427983 */ /* 0x000f260000300a00 */
[----:B---3--:R-:W-:Y:S01]  /*4f280*/  HMMA.1688.F32.TF32 R192, R192, R96, R12 ;  /* 0x00000060c0c0723c */ /* 0x008fe2000008100c */
[----:B------:R-:W3:Y:S04]  /*4f290*/  LDL.LU.64 R12, [R1+0x7a0] ;  /* 0x0007a000010c7983 */ /* 0x000ee80000300a00 */
[----:B------:R-:W3:Y:S03]  /*4f2a0*/  LDL.LU.64 R14, [R1+0x7a8] ;  /* 0x0007a800010e7983 */ /* 0x000ee60000300a00 */
[C---:B--2---:R-:W-:Y:S08]  /*4f2b0*/  HMMA.1688.F32.TF32 R136, R196.reuse, R116, R120 ;  /* 0x00000074c488723c */ /* 0x044ff00000081078 */
[C---:B------:R-:W-:Y:S01]  /*4f2c0*/  HMMA.1688.F32.TF32 R124, R196.reuse, R112, R44 ;  /* 0x00000070c47c723c */ /* 0x040fe2000008102c */
[----:B------:R-:W2:Y:S04]  /*4f2d0*/  LDL.LU.64 R44, [R1+0x790] ;  /* 0x00079000012c7983 */ /* 0x000ea80000300a00 */
[----:B------:R-:W2:Y:S03]  /*4f2e0*/  LDL.LU.64 R46, [R1+0x798] ;  /* 0x00079800012e7983 */ /* 0x000ea60000300a00 */
        /* <DEDUP_REMOVED lines=9> */
[----:B------:R-:W-:Y:S08]  /*4f380*/  HMMA.1688.F32.TF32 R196, R196, R96, R144 ;  /* 0x00000060c4c4723c */ /* 0x000ff00000081090 */
[C---:B------:R-:W-:Y:S01]  /*4f390*/  HMMA.1688.F32.TF32 R148, R200.reuse, R116, R28 ;  /* 0x00000074c894723c */ /* 0x040fe2000008101c */
[----:B------:R-:W2:Y:S04]  /*4f3a0*/  LDL.LU.64 R28, [R1+0x730] ;  /* 0x00073000011c7983 */ /* 0x000ea80000300a00 */
[----:B------:R-:W2:Y:S03]  /*4f3b0*/  LDL.LU.64 R30, [R1+0x738] ;  /* 0x00073800011e7983 */ /* 0x000ea60000300a00 */
[C---:B----4-:R-:W-:Y:S01]  /*4f3c0*/  HMMA.1688.F32.TF32 R156, R200.reuse, R112, R24 ;  /* 0x00000070c89c723c */ /* 0x050fe20000081018 */
[----:B------:R-:W4:Y:S04]  /*4f3d0*/  LDL.LU.64 R24, [R1+0x720] ;  /* 0x0007200001187983 */ /* 0x000f280000300a00 */
[----:B------:R-:W4:Y:S03]  /*4f3e0*/  LDL.LU.64 R26, [R1+0x728] ;  /* 0x00072800011a7983 */ /* 0x000f260000300a00 */
[C---:B---3--:R-:W-:Y:S01]  /*4f3f0*/  HMMA.1688.F32.TF32 R144, R200.reuse, R100, R12 ;  /* 0x00000064c890723c */ /* 0x048fe2000008100c */
[----:B------:R-:W3:Y:S04]  /*4f400*/  LDL.LU.64 R12, [R1+0x700] ;  /* 0x00070000010c7983 */ /* 0x000ee80000300a00 */
[----:B------:R-:W3:Y:S03]  /*4f410*/  LDL.LU.64 R14, [R1+0x708] ;  /* 0x00070800010e7983 */ /* 0x000ee60000300a00 */
[C---:B------:R-:W-:Y:S08]  /*4f420*/  HMMA.1688.F32.TF32 R152, R200.reuse, R108, R140 ;  /* 0x0000006cc898723c */ /* 0x040ff0000008108c */
[C---:B------:R-:W-:Y:S08]  /*4f430*/  HMMA.1688.F32.TF32 R140, R200.reuse, R104, R64 ;  /* 0x00000068c88c723c */ /* 0x040ff00000081040 */
[----:B--2---:R-:W-:Y:S01]  /*4f440*/  HMMA.1688.F32.TF32 R200, R200, R96, R44 ;  /* 0x00000060c8c8723c */ /* 0x004fe2000008102c */
[----:B------:R-:W2:Y:S04]  /*4f450*/  LDL.LU.64 R44, [R1+0x6c0] ;  /* 0x0006c000012c7983 */ /* 0x000ea80000300a00 */
[----:B------:R-:W2:Y:S03]  /*4f460*/  LDL.LU.64 R46, [R1+0x6c8] ;  /* 0x0006c800012e7983 */ /* 0x000ea60000300a00 */
[C---:B------:R-:W-:Y:S08]  /*4f470*/  HMMA.1688.F32.TF32 R164, R204.reuse, R112, R36 ;  /* 0x00000070cca4723c */ /* 0x040ff00000081024 */
[C---:B------:R-:W-:Y:S01]  /*4f480*/  HMMA.1688.F32.TF32 R160, R204.reuse, R108, R16 ;  /* 0x0000006ccca0723c */ /* 0x040fe20000081010 */
[----:B------:R-:W2:Y:S04]  /*4f490*/  LDL.LU.64 R16, [R1+0x6b0] ;  /* 0x0006b00001107983 */ /* 0x000ea80000300a00 */
[----:B------:R-:W2:Y:S04]  /*4f4a0*/  LDL.LU.64 R18, [R1+0x6b8] ;  /* 0x0006b80001127983 */ /* 0x000ea80000300a00 */
[----:B------:R-:W2:Y:S04]  /*4f4b0*/  LDL.LU.64 R36, [R1+0x680] ;  /* 0x0006800001247983 */ /* 0x000ea80000300a00 */
[----:B------:R-:W2:Y:S01]  /*4f4c0*/  LDL.LU.64 R38, [R1+0x688] ;  /* 0x0006880001267983 */ /* 0x000ea20000300a00 */
[C---:B------:R-:W-:Y:S03]  /*4f4d0*/  HMMA.1688.F32.TF32 R168, R204.reuse, R104, R28 ;  /* 0x00000068cca8723c */ /* 0x040fe6000008101c */
[----:B------:R-:W2:Y:S04]  /*4f4e0*/  LDL.LU.64 R28, [R1+0x620] ;  /* 0x00062000011c7983 */ /* 0x000ea80000300a00 */
[----:B------:R-:W2:Y:S01]  /*4f4f0*/  LDL.LU.64 R30, [R1+0x628] ;  /* 0x00062800011e7983 */ /* 0x000ea20000300a00 */
[C---:B----4-:R-:W-:Y:S03]  /*4f500*/  HMMA.1688.F32.TF32 R172, R204.reuse, R100, R24 ;  /* 0x00000064ccac723c */ /* 0x050fe60000081018 */
[----:B------:R-:W4:Y:S04]  /*4f510*/  LDL.LU.64 R24, [R1+0x30] ;  /* 0x0000300001187983 */ /* 0x000f280000300a00 */
[----:B------:R-:W4:Y:S01]  /*4f520*/  LDL.LU.64 R26, [R1+0x38] ;  /* 0x00003800011a7983 */ /* 0x000f220000300a00 */
[C---:B---3--:R-:W-:Y:S03]  /*4f530*/  HMMA.1688.F32.TF32 R228, R204.reuse, R96, R12 ;  /* 0x00000060cce4723c */ /* 0x048fe6000008100c */
[----:B------:R-:W3:Y:S04]  /*4f540*/  LDL.LU.64 R12, [R1+0x20] ;  /* 0x00002000010c7983 */ /* 0x000ee80000300a00 */
[----:B------:R-:W3:Y:S01]  /*4f550*/  LDL.LU.64 R14, [R1+0x28] ;  /* 0x00002800010e7983 */ /* 0x000ee20000300a00 */
[-C--:B------:R-:W-:Y:S08]  /*4f560*/  HMMA.1688.F32.TF32 R216, R204, R116.reuse, R60 ;  /* 0x00000074ccd8723c */ /* 0x080ff0000008103c */
[C---:B--2---:R-:W-:Y:S08]  /*4f570*/  HMMA.1688.F32.TF32 R224, R208.reuse, R116, R44 ;  /* 0x00000074d0e0723c */ /* 0x044ff0000008102c */
[C---:B------:R-:W-:Y:S08]  /*4f580*/  HMMA.1688.F32.TF32 R232, R208.reuse, R108, R232 ;  /* 0x0000006cd0e8723c */ /* 0x040ff000000810e8 */
[C---:B------:R-:W-:Y:S07]  /*4f590*/  HMMA.1688.F32.TF32 R204, R208.reuse, R112, R16 ;  /* 0x00000070d0cc723c */ /* 0x040fee0000081010 */
[----:B------:R-:W-:Y:S04]  /*4f5a0*/  STL [R1+0x4088], R224 ;  /* 0x004088e001007387 */ /* 0x000fe80000100800 */
[----:B------:R-:W-:Y:S04]  /*4f5b0*/  STL [R1+0x4084], R225 ;  /* 0x004084e101007387 */ /* 0x000fe80000100800 */
[----:B------:R-:W-:Y:S04]  /*4f5c0*/  STL [R1+0x4080], R226 ;  /* 0x004080e201007387 */ /* 0x000fe80000100800 */
[----:B------:R-:W-:Y:S04]  /*4f5d0*/  STL [R1+0x407c], R227 ;  /* 0x00407ce301007387 */ /* 0x000fe80000100800 */
[----:B------:R-:W2:Y:S04]  /*4f5e0*/  LDL.LU.64 R16, [R1+0x10] ;  /* 0x0000100001107983 */ /* 0x000ea80000300a00 */
[----:B------:R-:W2:Y:S04]  /*4f5f0*/  LDL.LU.64 R18, [R1+0x18] ;  /* 0x0000180001127983 */ /* 0x000ea80000300a00 */
[----:B------:R-:W-:Y:S04]  /*4f600*/  STL [R1+0x4098], R204 ;  /* 0x004098cc01007387 */ /* 0x000fe80000100800 */
[----:B------:R1:W-:Y:S04]  /*4f610*/  STL [R1+0x4094], R205 ;  /* 0x004094cd01007387 */ /* 0x0003e80000100800 */
[----:B------:R1:W-:Y:S04]  /*4f620*/  STL [R1+0x4090], R206 ;  /* 0x004090ce01007387 */ /* 0x0003e80000100800 */
[----:B------:R1:W-:Y:S01]  /*4f630*/  STL [R1+0x408c], R207 ;  /* 0x00408ccf01007387 */ /* 0x0003e20000100800 */
[C---:B------:R-:W-:Y:S03]  /*4f640*/  HMMA.1688.F32.TF32 R220, R208.reuse, R100, R36 ;  /* 0x00000064d0dc723c */ /* 0x040fe60000081024 */
[----:B------:R1:W-:Y:S04]  /*4f650*/  STL [R1+0x40a4], R232 ;  /* 0x0040a4e801007387 */ /* 0x0003e80000100800 */
[----:B------:R1:W-:Y:S04]  /*4f660*/  STL [R1+0x40a0], R233 ;  /* 0x0040a0e901007387 */ /* 0x0003e80000100800 */
[----:B------:R1:W-:Y:S04]  /*4f670*/  STL [R1+0x409c], R234 ;  /* 0x00409cea01007387 */ /* 0x0003e80000100800 */
[----:B------:R1:W-:Y:S04]  /*4f680*/  STL [R1+0x4078], R235 ;  /* 0x004078eb01007387 */ /* 0x0003e80000100800 */
[----:B------:R-:W2:Y:S04]  /*4f690*/  LDL.LU.64 R36, [R1+0x2a0] ;  /* 0x0002a00001247983 */ /* 0x000ea80000300a00 */
[----:B------:R-:W2:Y:S01]  /*4f6a0*/  LDL.LU.64 R38, [R1+0x2a8] ;  /* 0x0002a80001267983 */ /* 0x000ea20000300a00 */
[C---:B------:R-:W-:Y:S08]  /*4f6b0*/  HMMA.1688.F32.TF32 R236, R208.reuse, R104, R236 ;  /* 0x00000068d0ec723c */ /* 0x040ff000000810ec */
[----:B------:R-:W-:Y:S08]  /*4f6c0*/  HMMA.1688.F32.TF32 R208, R208, R96, R28 ;  /* 0x00000060d0d0723c */ /* 0x000ff0000008101c */
[C---:B----4-:R-:W-:Y:S08]  /*4f6d0*/  HMMA.1688.F32.TF32 R24, R188.reuse, R116, R24 ;  /* 0x00000074bc18723c */ /* 0x050ff00000081018 */
[----:B---3--:R-:W-:Y:S11]  /*4f6e0*/  HMMA.1688.F32.TF32 R12, R188, R112, R12 ;  /* 0x00000070bc0c723c */ /* 0x008ff6000008100c */
[----:B------:R-:W-:Y:S05]  /*4f6f0*/  @!UPT UIADD3 URZ, URZ, URZ, URZ ;  /* 0x0000003f3f3ff290 */ /* 0x000fea000fffe03f */
[----:B-1----:R-:W-:Y:S02]  /*4f700*/  IMAD.MOV.U32 R205, RZ, RZ, R24 ;  /* 0x000000ffffcd7224 */ /* 0x002fe400078e0018 */
[----:B------:R-:W-:Y:S02]  /*4f710*/  IMAD.MOV.U32 R206, RZ, RZ, R25 ;  /* 0x000000ffffce7224 */ /* 0x000fe400078e0019 */
[----:B------:R-:W-:Y:S02]  /*4f720*/  IMAD.MOV.U32 R207, RZ, RZ, R26 ;  /* 0x000000ffffcf7224 */ /* 0x000fe400078e001a */
[----:B------:R-:W-:Y:S02]  /*4f730*/  IMAD.MOV.U32 R224, RZ, RZ, R27 ;  /* 0x000000ffffe07224 */ /* 0x000fe400078e001b */
[----:B------:R-:W-:Y:S02]  /*4f740*/  IMAD.MOV.U32 R232, RZ, RZ, R12 ;  /* 0x000000ffffe87224 */ /* 0x000fe400078e000c */
[----:B------:R-:W-:-:S02]  /*4f750*/  IMAD.MOV.U32 R233, RZ, RZ, R13 ;  /* 0x000000ffffe97224 */ /* 0x000fc400078e000d */
[----:B------:R-:W-:Y:S01]  /*4f760*/  IMAD.MOV.U32 R234, RZ, RZ, R14 ;  /* 0x000000ffffea7224 */ /* 0x000fe200078e000e */
[----:B------:R-:W3:Y:S01]  /*4f770*/  LDL.LU.64 R12, [R1+0x2f0] ;  /* 0x0002f000010c7983 */ /* 0x000ee20000300a00 */
[----:B------:R-:W-:-:S03]  /*4f780*/  IMAD.MOV.U32 R204, RZ, RZ, R15 ;  /* 0x000000ffffcc7224 */ /* 0x000fc600078e000f */
[----:B------:R-:W3:Y:S04]  /*4f790*/  LDL.LU.64 R14, [R1+0x2f8] ;  /* 0x0002f800010e7983 */ /* 0x000ee80000300a00 */
[----:B------:R-:W4:Y:S04]  /*4f7a0*/  LDL.LU.64 R28, [R1+0x4c0] ;  /* 0x0004c000011c7983 */ /* 0x000f280000300a00 */
[----:B------:R-:W4:Y:S04]  /*4f7b0*/  LDL.LU.64 R30, [R1+0x4c8] ;  /* 0x0004c800011e7983 */ /* 0x000f280000300a00 */
[----:B------:R-:W4:Y:S04]  /*4f7c0*/  LDL.LU.64 R24, [R1+0x440] ;  /* 0x0004400001187983 */ /* 0x000f280000300a00 */
[----:B------:R-:W4:Y:S01]  /*4f7d0*/  LDL.LU.64 R26, [R1+0x448] ;  /* 0x00044800011a7983 */ /* 0x000f220000300a00 */
[----:B--2---:R-:W-:Y:S08]  /*4f7e0*/  HMMA.1688.F32.TF32 R16, R188, R108, R16 ;  /* 0x0000006cbc10723c */ /* 0x004ff00000081010 */
[----:B------:R-:W-:Y:S11]  /*4f7f0*/  HMMA.1688.F32.TF32 R36, R184, R116, R36 ;  /* 0x00000074b824723c */ /* 0x000ff60000081024 */
[----:B------:R-:W-:Y:S05]  /*4f800*/  @!UPT UIADD3 URZ, URZ, URZ, URZ ;  /* 0x0000003f3f3ff290 */ /* 0x000fea000fffe03f */
[----:B------:R-:W-:Y:S02]  /*4f810*/  IMAD.MOV.U32 R225, RZ, RZ, R16 ;  /* 0x000000ffffe17224 */ /* 0x000fe400078e0010 */
[----:B------:R-:W-:Y:S02]  /*4f820*/  IMAD.MOV.U32 R226, RZ, RZ, R17 ;  /* 0x000000ffffe27224 */ /* 0x000fe400078e0011 */
[----:B------:R-:W-:Y:S01]  /*4f830*/  IMAD.MOV.U32 R227, RZ, RZ, R18 ;  /* 0x000000ffffe37224 */ /* 0x000fe200078e0012 */
[----:B------:R-:W2:Y:S01]  /*4f840*/  LDL.LU.64 R16, [R1+0x410] ;  /* 0x0004100001107983 */ /* 0x000ea20000300a00 */
[----:B------:R-:W-:-:S03]  /*4f850*/  IMAD.MOV.U32 R235, RZ, RZ, R19 ;  /* 0x000000ffffeb7224 */ /* 0x000fc600078e0013 */
[----:B------:R-:W2:Y:S04]  /*4f860*/  LDL.LU.64 R18, [R1+0x418] ;  /* 0x0004180001127983 */ /* 0x000ea80000300a00 */
[----:B------:R-:W-:Y:S04]  /*4f870*/  STL.64 [R1+0x2a0], R36 ;  /* 0x0002a02401007387 */ /* 0x000fe80000100a00 */
[----:B------:R-:W-:Y:S01]  /*4f880*/  STL.64 [R1+0x2a8], R38 ;  /* 0x0002a82601007387 */ /* 0x000fe20000100a00 */
[C---:B---3--:R-:W-:Y:S08]  /*4f890*/  HMMA.1688.F32.TF32 R12, R184.reuse, R112, R12 ;  /* 0x00000070b80c723c */ /* 0x048ff0000008100c */
[C---:B----4-:R-:W-:Y:S08]  /*4f8a0*/  HMMA.1688.F32.TF32 R28, R184.reuse, R108, R28 ;  /* 0x0000006cb81c723c */ /* 0x050ff0000008101c */
[----:B------:R-:W-:Y:S07]  /*4f8b0*/  HMMA.1688.F32.TF32 R24, R184, R104, R24 ;  /* 0x00000068b818723c */ /* 0x000fee0000081018 */
[----:B------:R1:W-:Y:S01]  /*4f8c0*/  STL.64 [R1+0x2f0], R12 ;  /* 0x0002f00c01007387 */ /* 0x0003e20000100a00 */
[----:B------:R-:W-:-:S02]  /*4f8d0*/  IMAD.MOV.U32 R180, RZ, RZ, R14 ;  /* 0x000000ffffb47224 */ /* 0x000fc400078e000e */
[----:B------:R-:W-:Y:S01]  /*4f8e0*/  IMAD.MOV.U32 R181, RZ, RZ, R15 ;  /* 0x000000ffffb57224 */ /* 0x000fe200078e000f */
[----:B-1----:R-:W3:Y:S04]  /*4f8f0*/  LDL.LU.64 R12, [R1+0x400] ;  /* 0x00040000010c7983 */ /* 0x002ee80000300a00 */
[----:B------:R-:W3:Y:S04]  /*4f900*/  LDL.LU.64 R14, [R1+0x408] ;  /* 0x00040800010e7983 */ /* 0x000ee80000300a00 */
[----:B------:R1:W-:Y:S04]  /*4f910*/  STL [R1+0x4044], R181 ;  /* 0x004044b501007387 */ /* 0x0003e80000100800 */
[----:B------:R4:W-:Y:S04]  /*4f920*/  STL [R1+0x4040], R180 ;  /* 0x004040b401007387 */ /* 0x0009e80000100800 */
[----:B------:R4:W-:Y:S01]  /*4f930*/  STL.64 [R1+0x2e0], R28 ;  /* 0x0002e01c01007387 */ /* 0x0009e20000100a00 */
[----:B-1----:R-:W-:-:S03]  /*4f940*/  IMAD.MOV.U32 R181, RZ, RZ, R26 ;  /* 0x000000ffffb57224 */ /* 0x002fc600078e001a */
[----:B------:R1:W-:Y:S01]  /*4f950*/  STL.64 [R1+0x2e8], R30 ;  /* 0x0002e81e01007387 */ /* 0x0003e20000100a00 */
[----:B----4-:R-:W-:-:S03]  /*4f960*/  IMAD.MOV.U32 R180, RZ, RZ, R27 ;  /* 0x000000ffffb47224 */ /* 0x010fc600078e001b */
[----:B------:R4:W-:Y:S04]  /*4f970*/  STL.64 [R1+0x2d0], R24 ;  /* 0x0002d01801007387 */ /* 0x0009e80000100a00 */
[----:B------:R-:W3:Y:S04]  /*4f980*/  LDL.LU.64 R28, [R1+0x210] ;  /* 0x00021000011c7983 */ /* 0x000ee80000300a00 */
[----:B-1----:R-:W3:Y:S04]  /*4f990*/  LDL.LU.64 R30, [R1+0x218] ;  /* 0x00021800011e7983 */ /* 0x002ee80000300a00 */
[----:B------:R-:W-:Y:S04]  /*4f9a0*/  STL [R1+0x404c], R180 ;  /* 0x00404cb401007387 */ /* 0x000fe80000100800 */
[----:B------:R-:W-:Y:S04]  /*4f9b0*/  STL [R1+0x4048], R181 ;  /* 0x004048b501007387 */ /* 0x000fe80000100800 */
[----:B----4-:R-:W4:Y:S04]  /*4f9c0*/  LDL.LU.64 R24, [R1+0x200] ;  /* 0x0002000001187983 */ /* 0x010f280000300a00 */
[----:B------:R-:W4:Y:S01]  /*4f9d0*/  LDL.LU.64 R26, [R1+0x208] ;  /* 0x00020800011a7983 */ /* 0x000f220000300a00 */
[----:B--2---:R-:W-:Y:S11]  /*4f9e0*/  HMMA.1688.F32.TF32 R16, R184, R100, R16 ;  /* 0x00000064b810723c */ /* 0x004ff60000081010 */
[----:B------:R-:W-:Y:S11]  /*4f9f0*/  @!UPT UIADD3 URZ, URZ, URZ, URZ ;  /* 0x0000003f3f3ff290 */ /* 0x000ff6000fffe03f */
[----:B------:R-:W-:Y:S01]  /*4fa00*/  @!UPT UIADD3 URZ, URZ, URZ, URZ ;  /* 0x0000003f3f3ff290 */ /* 0x000fe2000fffe03f */
[----:B------:R1:W-:Y:S04]  /*4fa10*/  STL.64 [R1+0x2c0], R16 ;  /* 0x0002c01001007387 */ /* 0x0003e80000100a00 */
[----:B------:R2:W-:Y:S04]  /*4fa20*/  STL.64 [R1+0x2c8], R18 ;  /* 0x0002c81201007387 */ /* 0x0005e80000100a00 */
[----:B-1----:R-:W4:Y:S04]  /*4fa30*/  LDL.LU.64 R16, [R1+0x1f0] ;  /* 0x0001f00001107983 */ /* 0x002f280000300a00 */
[----:B--2---:R-:W2:Y:S01]  /*4fa40*/  LDL.LU.64 R18, [R1+0x1f8] ;  /* 0x0001f80001127983 */ /* 0x004ea20000300a00 */
[----:B------:R-:W-:-:S02]  /*4fa50*/  IMAD.MOV.U32 R44, RZ, RZ, R252 ;  /* 0x000000ffff2c7224 */ /* 0x000fc400078e00fc */
[----:B------:R-:W-:Y:S02]  /*4fa60*/  IMAD.MOV.U32 R45, RZ, RZ, R34 ;  /* 0x000000ffff2d7224 */ /* 0x000fe400078e0022 */
[----:B------:R-:W-:Y:S02]  /*4fa70*/  IMAD.MOV.U32 R46, RZ, RZ, R58 ;  /* 0x000000ffff2e7224 */ /* 0x000fe400078e003a */
[----:B------:R-:W-:Y:S01]  /*4fa80*/  IMAD.MOV.U32 R47, RZ, RZ, R55 ;  /* 0x000000ffff2f7224 */ /* 0x000fe200078e0037 */
[----:B---3--:R-:W-:Y:S08]  /*4fa90*/  HMMA.1688.F32.TF32 R12, R184, R96, R12 ;  /* 0x00000060b80c723c */ /* 0x008ff0000008100c */
[C---:B------:R-:W-:Y:S11]  /*4faa0*/  HMMA.1688.F32.TF32 R28, R212.reuse, R116, R28 ;  /* 0x00000074d41c723c */ /* 0x040ff6000008101c */
[----:B------:R-:W-:Y:S05]  /*4fab0*/  @!UPT UIADD3 URZ, URZ, URZ, URZ ;  /* 0x0000003f3f3ff290 */ /* 0x000fea000fffe03f */
[----:B------:R-:W-:Y:S02]  /*4fac0*/  IMAD.MOV.U32 R56, RZ, RZ, R12 ;  /* 0x000000ffff387224 */ /* 0x000fe400078e000c */
[----:B------:R-:W-:Y:S02]  /*4fad0*/  IMAD.MOV.U32 R57, RZ, RZ, R13 ;  /* 0x000000ffff397224 */ /* 0x000fe400078e000d */
[----:B------:R-:W-:Y:S01]  /*4fae0*/  IMAD.MOV.U32 R52, RZ, RZ, R14 ;  /* 0x000000ffff347224 */ /* 0x000fe200078e000e */
[----:B------:R-:W3:Y:S01]  /*4faf0*/  LDL.LU.64 R12, [R1+0x1d0] ;  /* 0x0001d000010c7983 */ /* 0x000ee20000300a00 */
[----:B----4-:R-:W-:Y:S01]  /*4fb00*/  HMMA.1688.F32.TF32 R24, R212, R112, R24 ;  /* 0x00000070d418723c */ /* 0x010fe20000081018 */
[----:B------:R-:W-:Y:S02]  /*4fb10*/  IMAD.MOV.U32 R53, RZ, RZ, R15 ;  /* 0x000000ffff357224 */ /* 0x000fe400078e000f */
[----:B------:R-:W3:Y:S04]  /*4fb20*/  LDL.LU.64 R14, [R1+0x1d8] ;  /* 0x0001d800010e7983 */ /* 0x000ee80000300a00 */
[----:B------:R-:W-:Y:S01]  /*4fb30*/  STL [R1+0x405c], R53 ;  /* 0x00405c3501007387 */ /* 0x000fe20000100800 */
[----:B------:R-:W-:-:S02]  /*4fb40*/  IMAD.MOV.U32 R116, RZ, RZ, R31 ;  /* 0x000000ffff747224 */ /* 0x000fc400078e001f */
[----:B------:R-:W-:Y:S01]  /*4fb50*/  IMAD.MOV.U32 R117, RZ, RZ, R30 ;  /* 0x000000ffff757224 */ /* 0x000fe200078e001e */
[----:B------:R-:W-:Y:S01]  /*4fb60*/  STL [R1+0x4058], R52 ;  /* 0x0040583401007387 */ /* 0x000fe20000100800 */
[----:B------:R-:W-:Y:S02]  /*4fb70*/  IMAD.MOV.U32 R176, RZ, RZ, R29 ;  /* 0x000000ffffb07224 */ /* 0x000fe400078e001d */
[----:B------:R-:W-:Y:S01]  /*4fb80*/  IMAD.MOV.U32 R177, RZ, RZ, R28 ;  /* 0x000000ffffb17224 */ /* 0x000fe200078e001c */
[----:B------:R1:W-:Y:S04]  /*4fb90*/  STL [R1+0x4054], R57 ;  /* 0x0040543901007387 */ /* 0x0003e80000100800 */
[----:B------:R4:W-:Y:S04]  /*4fba0*/  STL [R1+0x4050], R56 ;  /* 0x0040503801007387 */ /* 0x0009e80000100800 */
[----:B------:R-:W-:Y:S01]  /*4fbb0*/  STL [R1+0x406c], R116 ;  /* 0x00406c7401007387 */ /* 0x000fe20000100800 */
[----:B-1----:R-:W-:-:S03]  /*4fbc0*/  IMAD.MOV.U32 R57, RZ, RZ, R24 ;  /* 0x000000ffff397224 */ /* 0x002fc600078e0018 */
[----:B------:R-:W-:Y:S01]  /*4fbd0*/  STL [R1+0x4068], R117 ;  /* 0x0040687501007387 */ /* 0x000fe20000100800 */
[----:B----4-:R-:W-:-:S03]  /*4fbe0*/  IMAD.MOV.U32 R56, RZ, RZ, R25 ;  /* 0x000000ffff387224 */ /* 0x010fc600078e0019 */
[----:B------:R-:W-:Y:S01]  /*4fbf0*/  STL [R1+0x4064], R176 ;  /* 0x004064b001007387 */ /* 0x000fe20000100800 */
[----:B------:R-:W-:-:S03]  /*4fc00*/  IMAD.MOV.U32 R180, RZ, RZ, R26 ;  /* 0x000000ffffb47224 */ /* 0x000fc600078e001a */
[----:B------:R-:W-:Y:S01]  /*4fc10*/  STL [R1+0x4060], R177 ;  /* 0x004060b101007387 */ /* 0x000fe20000100800 */
[----:B------:R-:W-:-:S03]  /*4fc20*/  IMAD.MOV.U32 R181, RZ, RZ, R27 ;  /* 0x000000ffffb57224 */ /* 0x000fc600078e001b */
[----:B------:R1:W-:Y:S04]  /*4fc30*/  STL [R1+0x4074], R56 ;  /* 0x0040743801007387 */ /* 0x0003e80000100800 */
[----:B------:R4:W-:Y:S04]  /*4fc40*/  STL [R1+0x4070], R57 ;  /* 0x0040703901007387 */ /* 0x0009e80000100800 */
[----:B------:R-:W2:Y:S04]  /*4fc50*/  LDL.LU.64 R24, [R1+0x1c0] ;  /* 0x0001c00001187983 */ /* 0x000ea80000300a00 */
[----:B------:R-:W2:Y:S04]  /*4fc60*/  LDL.LU.64 R26, [R1+0x1c8] ;  /* 0x0001c800011a7983 */ /* 0x000ea80000300a00 */
[----:B------:R-:W2:Y:S01]  /*4fc70*/  LDL.LU R252, [R1+0x4168] ;  /* 0x0041680001fc7983 */ /* 0x000ea20000300800 */
[----:B------:R-:W-:-:S03]  /*4fc80*/  IMAD.MOV.U32 R28, RZ, RZ, R54 ;  /* 0x000000ffff1c7224 */ /* 0x000fc600078e0036 */
[----:B------:R-:W2:Y:S01]  /*4fc90*/  LDL.LU R34, [R1+0x4164] ;  /* 0x0041640001227983 */ /* 0x000ea20000300800 */
[----:B------:R-:W-:-:S03]  /*4fca0*/  IMAD.MOV.U32 R29, RZ, RZ, R35 ;  /* 0x000000ffff1d7224 */ /* 0x000fc600078e0023 */
[----:B------:R-:W2:Y:S04]  /*4fcb0*/  LDL.LU R58, [R1+0x4160] ;  /* 0x00416000013a7983 */ /* 0x000ea80000300800 */
[----:B------:R-:W2:Y:S04]  /*4fcc0*/  LDL.LU R55, [R1+0x415c] ;  /* 0x00415c0001377983 */ /* 0x000ea80000300800 */
[----:B------:R-:W2:Y:S04]  /*4fcd0*/  LDL.LU R54, [R1+0x4158] ;  /* 0x0041580001367983 */ /* 0x000ea80000300800 */
[----:B------:R-:W2:Y:S01]  /*4fce0*/  LDL.LU R35, [R1+0x4154] ;  /* 0x0041540001237983 */ /* 0x000ea20000300800 */
[----:B---3--:R-:W-:Y:S11]  /*4fcf0*/  HMMA.1688.F32.TF32 R12, R212, R104, R12 ;  /* 0x00000068d40c723c */ /* 0x008ff6000008100c */
[----:B------:R-:W-:Y:S11]  /*4fd00*/  @!UPT UIADD3 URZ, URZ, URZ, URZ ;  /* 0x0000003f3f3ff290 */ /* 0x000ff6000fffe03f */
[----:B------:R-:W-:Y:S02]  /*4fd10*/  @!UPT UIADD3 URZ, URZ, URZ, URZ ;  /* 0x0000003f3f3ff290 */ /* 0x000fe4000fffe03f */
[----:B-1----:R-:W-:Y:S02]  /*4fd20*/  IMAD.MOV.U32 R56, RZ, RZ, R12 ;  /* 0x000000ffff387224 */ /* 0x002fe400078e000c */
[----:B----4-:R-:W-:Y:S02]  /*4fd30*/  IMAD.MOV.U32 R57, RZ, RZ, R13 ;  /* 0x000000ffff397224 */ /* 0x010fe400078e000d */
[----:B------:R-:W-:Y:S02]  /*4fd40*/  IMAD.MOV.U32 R116, RZ, RZ, R14 ;  /* 0x000000ffff747224 */ /* 0x000fe400078e000e */
[----:B------:R-:W-:Y:S02]  /*4fd50*/  IMAD.MOV.U32 R117, RZ, RZ, R15 ;  /* 0x000000ffff757224 */ /* 0x000fe400078e000f */
[----:B--2---:R-:W-:Y:S02]  /*4fd60*/  IMAD.MOV.U32 R30, RZ, RZ, R252 ;  /* 0x000000ffff1e7224 */ /* 0x004fe400078e00fc */
[----:B------:R-:W2:Y:S01]  /*4fd70*/  LDL.LU R252, [R1+0x4150] ;  /* 0x0041500001fc7983 */ /* 0x000ea20000300800 */
[----:B------:R-:W-:-:S03]  /*4fd80*/  IMAD.MOV.U32 R31, RZ, RZ, R34 ;  /* 0x000000ffff1f7224 */ /* 0x000fc600078e0022 */
[----:B------:R-:W3:Y:S04]  /*4fd90*/  LDL.LU R34, [R1+0x414c] ;  /* 0x00414c0001227983 */ /* 0x000ee80000300800 */
[----:B------:R-:W4:Y:S04]  /*4fda0*/  LDL.LU R12, [R1+0x330] ;  /* 0x00033000010c7983 */ /* 0x000f280000300800 */
[----:B------:R-:W4:Y:S01]  /*4fdb0*/  LDL.LU R13, [R1+0x334] ;  /* 0x00033400010d7983 */ /* 0x000f220000300800 */
[----:B------:R-:W-:-:S03]  /*4fdc0*/  IMAD.MOV.U32 R38, RZ, RZ, R55 ;  /* 0x000000ffff267224 */ /* 0x000fc600078e0037 */
[----:B------:R-:W4:Y:S01]  /*4fdd0*/  LDL.LU R14, [R1+0x338] ;  /* 0x00033800010e7983 */ /* 0x000f220000300800 */
[----:B------:R-:W-:Y:S02]  /*4fde0*/  IMAD.MOV.U32 R37, RZ, RZ, R54 ;  /* 0x000000ffff257224 */ /* 0x000fe400078e0036 */
[----:B------:R-:W-:Y:S01]  /*4fdf0*/  IMAD.MOV.U32 R36, RZ, RZ, R35 ;  /* 0x000000ffff247224 */ /* 0x000fe200078e0023 */
[----:B------:R-:W4:Y:S01]  /*4fe00*/  LDL.LU R15, [R1+0x33c] ;  /* 0x00033c00010f7983 */ /* 0x000f220000300800 */
[----:B------:R-:W-:-:S03]  /*4fe10*/  IMAD.MOV.U32 R39, RZ, RZ, R58 ;  /* 0x000000ffff277224 */ /* 0x000fc600078e003a */
[----:B------:R-:W3:Y:S04]  /*4fe20*/  LDL.LU R35, [R1+0x4148] ;  /* 0x0041480001237983 */ /* 0x000ee80000300800 */
[----:B------:R-:W3:Y:S04]  /*4fe30*/  LDL.LU R54, [R1+0x4144] ;  /* 0x0041440001367983 */ /* 0x000ee80000300800 */
[----:B------:R-:W3:Y:S04]  /*4fe40*/  LDL.LU R55, [R1+0x4140] ;  /* 0x0041400001377983 */ /* 0x000ee80000300800 */
[----:B------:R-:W3:Y:S04]  /*4fe50*/  LDL.LU R58, [R1+0x413c] ;  /* 0x00413c00013a7983 */ /* 0x000ee80000300800 */
[----:B------:R-:W3:Y:S04]  /*4fe60*/  LDL.LU.64 R184, [R1+0x190] ;  /* 0x0001900001b87983 */ /* 0x000ee80000300a00 */
[----:B------:R-:W3:Y:S01]  /*4fe70*/  LDL.LU.64 R186, [R1+0x198] ;  /* 0x0001980001ba7983 */ /* 0x000ee20000300a00 */
[C---:B------:R-:W-:Y:S03]  /*4fe80*/  HMMA.1688.F32.TF32 R16, R212.reuse, R108, R16 ;  /* 0x0000006cd410723c */ /* 0x040fe60000081010 */
[----:B------:R-:W4:Y:S04]  /*4fe90*/  LDL.LU R60, [R1+0x250] ;  /* 0x00025000013c7983 */ /* 0x000f280000300800 */
[----:B------:R-:W4:Y:S01]  /*4fea0*/  LDL.LU R61, [R1+0x254] ;  /* 0x00025400013d7983 */ /* 0x000f220000300800 */
[----:B------:R-:W-:Y:S03]  /*4feb0*/  HMMA.1688.F32.TF32 R24, R212, R100, R24 ;  /* 0x00000064d418723c */ /* 0x000fe60000081018 */
[----:B------:R-:W4:Y:S04]  /*4fec0*/  LDL.LU R62, [R1+0x258] ;  /* 0x00025800013e7983 */ /* 0x000f280000300800 */
[----:B------:R-:W4:Y:S04]  /*4fed0*/  LDL.LU R63, [R1+0x25c] ;  /* 0x00025c00013f7983 */ /* 0x000f280000300800 */
[----:B------:R-:W4:Y:S04]  /*4fee0*/  LDL.LU R64, [R1+0x180] ;  /* 0x0001800001407983 */ /* 0x000f280000300800 */
[----:B------:R-:W4:Y:S01]  /*4fef0*/  LDL.LU R65, [R1+0x184] ;  /* 0x0001840001417983 */ /* 0x000f220000300800 */
[----:B------:R-:W-:-:S02]  /*4ff00*/  IMAD.MOV.U32 R176, RZ, RZ, R16 ;  /* 0x000000ffffb07224 */ /* 0x000fc400078e0010 */
[----:B------:R-:W-:Y:S01]  /*4ff10*/  IMAD.MOV.U32 R177, RZ, RZ, R17 ;  /* 0x000000ffffb17224 */ /* 0x000fe200078e0011 */
[----:B------:R-:W4:Y:S01]  /*4ff20*/  LDL.LU R66, [R1+0x188] ;  /* 0x0001880001427983 */ /* 0x000f220000300800 */
[----:B------:R-:W-:Y:S02]  /*4ff30*/  IMAD.MOV.U32 R53, RZ, RZ, R18 ;  /* 0x000000ffff357224 */ /* 0x000fe400078e0012 */
[----:B------:R-:W-:Y:S02]  /*4ff40*/  IMAD.MOV.U32 R52, RZ, RZ, R19 ;  /* 0x000000ffff347224 */ /* 0x000fe400078e0013 */
[----:B------:R-:W-:Y:S02]  /*4ff50*/  IMAD.MOV.U32 R16, RZ, RZ, R182 ;  /* 0x000000ffff107224 */ /* 0x000fe400078e00b6 */
[----:B------:R-:W-:Y:S02]  /*4ff60*/  IMAD.MOV.U32 R17, RZ, RZ, R3 ;  /* 0x000000ffff117224 */ /* 0x000fe400078e0003 */
[----:B------:R-:W-:-:S02]  /*4ff70*/  IMAD.MOV.U32 R18, RZ, RZ, R33 ;  /* 0x000000ffff127224 */ /* 0x000fc400078e0021 */
[----:B------:R-:W-:Y:S02]  /*4ff80*/  IMAD.MOV.U32 R19, RZ, RZ, R32 ;  /* 0x000000ffff137224 */ /* 0x000fe400078e0020 */
[----:B------:R-:W-:Y:S02]  /*4ff90*/  IMAD.MOV.U32 R33, RZ, RZ, R26 ;  /* 0x000000ffff217224 */ /* 0x000fe400078e001a */
[----:B------:R-:W-:Y:S02]  /*4ffa0*/  IMAD.MOV.U32 R32, RZ, RZ, R27 ;  /* 0x000000ffff207224 */ /* 0x000fe400078e001b */
[----:B--2---:R-:W-:Y:S02]  /*4ffb0*/  IMAD.MOV.U32 R67, RZ, RZ, R252 ;  /* 0x000000ffff437224 */ /* 0x004fe400078e00fc */
[----:B------:R-:W2:Y:S04]  /*4ffc0*/  LDL.LU R252, [R1+0x4138] ;  /* 0x0041380001fc7983 */ /* 0x000ea80000300800 */
[----:B------:R-:W4:Y:S04]  /*4ffd0*/  LDL.LU R182, [R1+0x4134] ;  /* 0x0041340001b67983 */ /* 0x000f280000300800 */
[----:B------:R-:W4:Y:S04]  /*4ffe0*/  LDL.LU R3, [R1+0x4130] ;  /* 0x0041300001037983 */ /* 0x000f280000300800 */
[----:B------:R-:W4:Y:S01]  /*4fff0*/  LDL.LU.64 R26, [R1+0x4128] ;  /* 0x00412800011a7983 */ /* 0x000f220000300a00 */
[----:B---3--:R-:W-:Y:S11]  /*50000*/  HMMA.1688.F32.TF32 R212, R212, R96, R184 ;  /* 0x00000060d4d4723c */ /* 0x008ff600000810b8 */
[----:B------:R-:W-:Y:S11]  /*50010*/  @!UPT UIADD3 URZ, URZ, URZ, URZ ;  /* 0x0000003f3f3ff290 */ /* 0x000ff6000fffe03f */
[----:B------:R-:W-:Y:S01]  /*50020*/  @!UPT UIADD3 URZ, URZ, URZ, URZ ;  /* 0x0000003f3f3ff290 */ /* 0x000fe2000fffe03f */
[----:B------:R-:W-:Y:S04]  /*50030*/  STL.64 [R1+0x3fc8], R214 ;  /* 0x003fc8d601007387 */ /* 0x000fe80000100a00 */
[----:B------:R1:W-:Y:S02]  /*50040*/  STL.64 [R1+0x3fc0], R212 ;  /* 0x003fc0d401007387 */ /* 0x0003e40000100a00 */
[----:B-1----:R-:W-:Y:S02]  /*50050*/  IMAD.MOV.U32 R212, RZ, RZ, R183 ;  /* 0x000000ffffd47224 */ /* 0x002fe400078e00b7 */
[----:B------:R-:W3:Y:S01]  /*50060*/  LDL.LU R183, [R1+0x4124] ;  /* 0x0041240001b77983 */ /* 0x000ee20000300800 */
[----:B------:R-:W-:Y:S02]  /*50070*/  IMAD.MOV.U32 R213, RZ, RZ, R59 ;  /* 0x000000ffffd57224 */ /* 0x000fe400078e003b */
[----:B------:R-:W-:Y:S01]  /*50080*/  IMAD.MOV.U32 R214, RZ, RZ, R178 ;  /* 0x000000ffffd67224 */ /* 0x000fe200078e00b2 */
[----:B------:R-:W3:Y:S01]  /*50090*/  LDL.LU R59, [R1+0x4120] ;  /* 0x00412000013b7983 */ /* 0x000ee20000300800 */
[----:B------:R-:W-:-:S03]  /*500a0*/  IMAD.MOV.U32 R215, RZ, RZ, R179 ;  /* 0x000000ffffd77224 */ /* 0x000fc600078e00b3 */
[----:B------:R-:W3:Y:S04]  /*500b0*/  LDL.LU R178, [R1+0x411c] ;  /* 0x00411c0001b27983 */ /* 0x000ee80000300800 */
[----:B------:R-:W3:Y:S01]  /*500c0*/  LDL.LU R179, [R1+0x4118] ;  /* 0x0041180001b37983 */ /* 0x000ee20000300800 */
[C---:B------:R-:W-:Y:S08]  /*500d0*/  HMMA.1688.F32.TF32 R240, R188.reuse, R104, R240 ;  /* 0x00000068bcf0723c */ /* 0x040ff000000810f0 */
[C---:B------:R-:W-:Y:S08]  /*500e0*/  HMMA.1688.F32.TF32 R244, R188.reuse, R100, R244 ;  /* 0x00000064bcf4723c */ /* 0x040ff000000810f4 */
[----:B------:R-:W-:Y:S01]  /*500f0*/  HMMA.1688.F32.TF32 R188, R188, R96, R248 ;  /* 0x00000060bcbc723c */ /* 0x000fe200000810f8 */
[----:B------:R-:W-:Y:S04]  /*50100*/  LDS R248, [R0+0x81000] ;  /* 0x0810000000f87984 */ /* 0x000fe80000000800 */
[----:B------:R-:W-:Y:S04]  /*50110*/  LDS R250, [R0+0x81800] ;  /* 0x0818000000fa7984 */ /* 0x000fe80000000800 */
[----:B------:R-:W-:Y:S04]  /*50120*/  LDS R249, [R2+0x81000] ;  /* 0x0810000002f97984 */ /* 0x000fe80000000800 */
[----:B------:R-:W1:Y:S02]  /*50130*/  LDS R251, [R2+0x81800] ;  /* 0x0818000002fb7984 */ /* 0x000e640000000800 */
[C---:B-1----:R-:W-:Y:S08]  /*50140*/  HMMA.1688.F32.TF32 R36, R248.reuse, R54, R36 ;  /* 0x00000036f824723c */ /* 0x042ff00000081024 */
[----:B------:R-:W-:Y:S01]  /*50150*/  HMMA.1688.F32.TF32 R28, R248, R34, R28 ;  /* 0x00000022f81c723c */ /* 0x000fe2000008101c */
[----:B------:R-:W-:-:S02]  /*50160*/  IMAD.MOV.U32 R41, RZ, RZ, R24 ;  /* 0x000000ffff297224 */ /* 0x000fc400078e0018 */
[----:B------:R-:W-:Y:S01]  /*50170*/  IMAD.MOV.U32 R40, RZ, RZ, R25 ;  /* 0x000000ffff287224 */ /* 0x000fe200078e0019 */
[----:B--2---:R-:W-:Y:S04]  /*50180*/  LDS R185, [R252+0x81000] ;  /* 0x08100000fcb97984 */ /* 0x004fe80000000800 */
[----:B------:R-:W-:Y:S04]  /*50190*/  LDS R187, [R252+0x81800] ;  /* 0x08180000fcbb7984 */ /* 0x000fe80000000800 */
[----:B----4-:R-:W-:Y:S04]  /*501a0*/  LDS R184, [R3+0x81000] ;  /* 0x0810000003b87984 */ /* 0x010fe80000000800 */
[----:B------:R-:W1:Y:S01]  /*501b0*/  LDS R186, [R3+0x81800] ;  /* 0x0818000003ba7984 */ /* 0x000e620000000800 */
[C---:B---3--:R-:W-:Y:S08]  /*501c0*/  HMMA.1688.F32.TF32 R12, R248.reuse, R182, R12 ;  /* 0x000000b6f80c723c */ /* 0x048ff0000008100c */
[C---:B------:R-:W-:Y:S08]  /*501d0*/  HMMA.1688.F32.TF32 R64, R248.reuse, R58, R64 ;  /* 0x0000003af840723c */ /* 0x040ff00000081040 */
[----:B------:R-:W-:Y:S08]  /*501e0*/  HMMA.1688.F32.TF32 R60, R248, R178, R60 ;  /* 0x000000b2f83c723c */ /* 0x000ff0000008103c */
[----:B------:R-:W-:-:S02]  /*501f0*/  IMAD.MOV.U32 R96, RZ, RZ, R15 ;  /* 0x000000ffff607224 */ /* 0x000fc400078e000f */
[----:B------:R-:W-:Y:S02]  /*50200*/  IMAD.MOV.U32 R100, RZ, RZ, R13 ;  /* 0x000000ffff647224 */ /* 0x000fe400078e000d */
[----:B------:R-:W-:Y:S02]  /*50210*/  IMAD.MOV.U32 R101, RZ, RZ, R12 ;  /* 0x000000ffff657224 */ /* 0x000fe400078e000c */
[----:B------:R-:W-:Y:S02]  /*50220*/  IMAD.MOV.U32 R97, RZ, RZ, R14 ;  /* 0x000000ffff617224 */ /* 0x000fe400078e000e */
[----:B------:R-:W2:Y:S04]  /*50230*/  LDL.LU.64 R14, [R1+0x4110] ;  /* 0x00411000010e7983 */ /* 0x000ea80000300a00 */
[----:B------:R-:W2:Y:S04]  /*50240*/  LDL.LU.64 R12, [R1+0x4108] ;  /* 0x00410800010c7983 */ /* 0x000ea80000300a00 */
[----:B------:R-:W-:Y:S04]  /*50250*/  STL [R1+0x3fa8], R96 ;  /* 0x003fa86001007387 */ /* 0x000fe80000100800 */
[----:B------:R-:W-:Y:S04]  /*50260*/  STL [R1+0x3fa4], R100 ;  /* 0x003fa46401007387 */ /* 0x000fe80000100800 */
[----:B------:R-:W-:Y:S04]  /*50270*/  STL [R1+0x3fa0], R101 ;  /* 0x003fa06501007387 */ /* 0x000fe80000100800 */
[----:B------:R-:W-:Y:S04]  /*50280*/  STL [R1+0x3f9c], R97 ;  /* 0x003f9c6101007387 */ /* 0x000fe80000100800 */
[----:B------:R-:W-:Y:S04]  /*50290*/  STL.64 [R1+0x4f0], R60 ;  /* 0x0004f03c01007387 */ /* 0x000fe80000100a00 */
[----:B------:R3:W-:Y:S04]  /*502a0*/  STL.64 [R1+0x4f8], R62 ;  /* 0x0004f83e01007387 */ /* 0x0007e80000100a00 */
[----:B---3--:R-:W3:Y:S04]  /*502b0*/  LDL.LU.64 R62, [R1+0x4100] ;  /* 0x00410000013e7983 */ /* 0x008ee80000300a00 */
[----:B------:R-:W3:Y:S04]  /*502c0*/  LDL.LU.64 R60, [R1+0x40f8] ;  /* 0x0040f800013c7983 */ /* 0x000ee80000300a00 */
[----:B------:R-:W-:Y:S04]  /*502d0*/  STL.64 [R1+0x530], R64 ;  /* 0x0005304001007387 */ /* 0x000fe80000100a00 */
[----:B------:R4:W-:Y:S04]  /*502e0*/  STL.64 [R1+0x538], R66 ;  /* 0x0005384201007387 */ /* 0x0009e80000100a00 */
[----:B----4-:R-:W4:Y:S04]  /*502f0*/  LDL.LU.64 R66, [R1+0x40f0] ;  /* 0x0040f00001427983 */ /* 0x010f280000300a00 */
[----:B------:R-:W4:Y:S04]  /*50300*/  LDL.LU.64 R64, [R1+0x40e8] ;  /* 0x0040e80001407983 */ /* 0x000f280000300a00 */
[----:B------:R-:W-:Y:S04]  /*50310*/  STL.64 [R1+0x5a0], R36 ;  /* 0x0005a02401007387 */ /* 0x000fe80000100a00 */
[----:B------:R1:W-:Y:S04]  /*50320*/  STL.64 [R1+0x5a8], R38 ;  /* 0x0005a82601007387 */ /* 0x0003e80000100a00 */
[----:B-1----:R-:W2:Y:S04]  /*50330*/  LDL.LU.64 R38, [R1+0x40e0] ;  /* 0x0040e00001267983 */ /* 0x002ea80000300a00 */
[----:B------:R-:W-:Y:S04]  /*50340*/  STL.64 [R1+0x600], R28 ;  /* 0x0006001c01007387 */ /* 0x000fe80000100a00 */
[----:B------:R1:W-:Y:S04]  /*50350*/  STL.64 [R1+0x608], R30 ;  /* 0x0006081e01007387 */ /* 0x0003e80000100a00 */
[----:B-1----:R-:W3:Y:S01]  /*50360*/  LDL.LU.64 R30, [R1+0x40d8] ;  /* 0x0040d800011e7983 */ /* 0x002ee20000300a00 */
[C---:B------:R-:W-:Y:S03]  /*50370*/  HMMA.1688.F32.TF32 R16, R248.reuse, R42, R16 ;  /* 0x0000002af810723c */ /* 0x040fe60000081010 */
[----:B------:R-:W4:Y:S05]  /*50380*/  LDL.LU.64 R28, [R1+0x40d0] ;  /* 0x0040d000011c7983 */ /* 0x000f2a0000300a00 */
[C---:B------:R-:W-:Y:S08]  /*50390*/  HMMA.1688.F32.TF32 R88, R248.reuse, R118, R88 ;  /* 0x00000076f858723c */ /* 0x040ff00000081058 */
[C---:B--2---:R-:W-:Y:S08]  /*503a0*/  HMMA.1688.F32.TF32 R212, R248.reuse, R38, R212 ;  /* 0x00000026f8d4723c */ /* 0x044ff000000810d4 */
[C---:B---3--:R-:W-:Y:S11]  /*503b0*/  HMMA.1688.F32.TF32 R44, R248.reuse, R30, R44 ;  /* 0x0000001ef82c723c */ /* 0x048ff6000008102c */
[----:B------:R-:W-:Y:S11]  /*503c0*/  @!UPT UIADD3 URZ, URZ, URZ, URZ ;  /* 0x0000003f3f3ff290 */ /* 0x000ff6000fffe03f */
[----:B------:R-:W-:Y:S01]  /*503d0*/  @!UPT UIADD3 URZ, URZ, URZ, URZ ;  /* 0x0000003f3f3ff290 */ /* 0x000fe2000fffe03f */
        /* <DEDUP_REMOVED lines=9> */
[----:B------:R4:W-:Y:S02]  /*50470*/  STL.64 [R1+0x728], R214 ;  /* 0x000728d601007387 */ /* 0x0009e40000100a00 */
[C---:B----4-:R-:W-:Y:S08]  /*50480*/  HMMA.1688.F32.TF32 R212, R248.reuse, R26, R64 ;  /* 0x0000001af8d4723c */ /* 0x050ff00000081040 */
[C---:B------:R-:W-:Y:S08]  /*50490*/  HMMA.1688.F32.TF32 R64, R248.reuse, R22, R76 ;  /* 0x00000016f840723c */ /* 0x040ff0000008104c */
[C---:B------:R-:W-:Y:S07]  /*504a0*/  HMMA.1688.F32.TF32 R76, R248.reuse, R114, R92 ;  /* 0x00000072f84c723c */ /* 0x040fee000008105c */
[----:B------:R-:W-:Y:S04]  /*504b0*/  STL.64 [R1+0x770], R212 ;  /* 0x000770d401007387 */ /* 0x000fe80000100a00 */
[----:B------:R-:W-:Y:S04]  /*504c0*/  STL.64 [R1+0x778], R214 ;  /* 0x000778d601007387 */ /* 0x000fe80000100a00 */
[----:B------:R-:W-:Y:S04]  /*504d0*/  STL.64 [R1+0x800], R64 ;  /* 0x0008004001007387 */ /* 0x000fe80000100a00 */
[----:B------:R1:W-:Y:S02]  /*504e0*/  STL.64 [R1+0x808], R66 ;  /* 0x0008084201007387 */ /* 0x0003e40000100a00 */
[C---:B-1----:R-:W-:Y:S08]  /*504f0*/  HMMA.1688.F32.TF32 R64, R248.reuse, R110, R4 ;  /* 0x0000006ef840723c */ /* 0x042ff00000081004 */
[C---:B------:R-:W-:Y:S01]  /*50500*/  HMMA.1688.F32.TF32 R4, R248.reuse, R106, R80 ;  /* 0x0000006af804723c */ /* 0x040fe20000081050 */
[----:B------:R-:W-:Y:S04]  /*50510*/  STL.64 [R1+0x870], R88 ;  /* 0x0008705801007387 */ /* 0x000fe80000100a00 */
[----:B------:R-:W-:Y:S04]  /*50520*/  STL.64 [R1+0x878], R90 ;  /* 0x0008785a01007387 */ /* 0x000fe80000100a00 */
[----:B------:R1:W-:Y:S04]  /*50530*/  STL.64 [R1+0x920], R76 ;  /* 0x0009204c01007387 */ /* 0x0003e80000100a00 */
[----:B------:R4:W-:Y:S04]  /*50540*/  STL.64 [R1+0x928], R78 ;  /* 0x0009284e01007387 */ /* 0x0009e80000100a00 */
[----:B-1----:R-:W2:Y:S04]  /*50550*/  LDL.LU R76, [R1+0x120] ;  /* 0x00012000014c7983 */ /* 0x002ea80000300800 */
[----:B------:R-:W-:Y:S04]  /*50560*/  STL.64 [R1+0x910], R64 ;  /* 0x0009104001007387 */ /* 0x000fe80000100a00 */
[----:B------:R-:W-:Y:S04]  /*50570*/  STL.64 [R1+0x918], R66 ;  /* 0x0009184201007387 */ /* 0x000fe80000100a00 */
[----:B------:R-:W-:Y:S04]  /*50580*/  STL.64 [R1+0x900], R4 ;  /* 0x0009000401007387 */ /* 0x000fe80000100a00 */
[----:B------:R1:W-:Y:S04]  /*50590*/  STL.64 [R1+0x908], R6 ;  /* 0x0009080601007387 */ /* 0x0003e80000100a00 */
[----:B------:R-:W2:Y:S04]  /*505a0*/  LDL.LU R77, [R1+0x124] ;  /* 0x00012400014d7983 */ /* 0x000ea80000300800 */
[----:B----4-:R-:W2:Y:S01]  /*505b0*/  LDL.LU R78, [R1+0x128] ;  /* 0x00012800014e7983 */ /* 0x010ea20000300800 */
[C---:B-1----:R-:W-:Y:S03]  /*505c0*/  HMMA.1688.F32.TF32 R4, R248.reuse, R102, R84 ;  /* 0x00000066f804723c */ /* 0x042fe60000081054 */
[----:B------:R-:W2:Y:S04]  /*505d0*/  LDL.LU R79, [R1+0x12c] ;  /* 0x00012c00014f7983 */ /* 0x000ea80000300800 */
[----:B------:R-:W4:Y:S04]  /*505e0*/  LDL.LU R80, [R1+0x240] ;  /* 0x0002400001507983 */ /* 0x000f280000300800 */
[----:B------:R-:W4:Y:S04]  /*505f0*/  LDL.LU R81, [R1+0x244] ;  /* 0x0002440001517983 */ /* 0x000f280000300800 */
[----:B------:R-:W4:Y:S04]  /*50600*/  LDL.LU R82, [R1+0x248] ;  /* 0x0002480001527983 */ /* 0x000f280000300800 */
[----:B------:R-:W4:Y:S04]  /*50610*/  LDL.LU R83, [R1+0x24c] ;  /* 0x00024c0001537983 */ /* 0x000f280000300800 */
[----:B------:R-:W2:Y:S04]  /*50620*/  LDL.LU R92, [R1+0x1b0] ;  /* 0x0001b000015c7983 */ /* 0x000ea80000300800 */
        /* <DEDUP_REMOVED lines=16> */
[----:B------:R-:W-:Y:S04]  /*50730*/  STL.64 [R1+0x8f0], R4 ;  /* 0x0008f00401007387 */ /* 0x000fe80000100a00 */
[----:B------:R-:W-:Y:S04]  /*50740*/  STL.64 [R1+0x8f8], R6 ;  /* 0x0008f80601007387 */ /* 0x000fe80000100a00 */
[----:B------:R-:W2:Y:S04]  /*50750*/  LDL.LU R85, [R1+0x324] ;  /* 0x0003240001557983 */ /* 0x000ea80000300800 */
[----:B------:R-:W2:Y:S04]  /*50760*/  LDL.LU R86, [R1+0x328] ;  /* 0x0003280001567983 */ /* 0x000ea80000300800 */
[----:B------:R-:W2:Y:S01]  /*50770*/  LDL.LU R87, [R1+0x32c] ;  /* 0x00032c0001577983 */ /* 0x000ea20000300800 */
[----:B------:R-:W-:Y:S03]  /*50780*/  HMMA.1688.F32.TF32 R192, R248, R98, R192 ;  /* 0x00000062f8c0723c */ /* 0x000fe600000810c0 */
[----:B------:R-:W-:Y:S04]  /*50790*/  LDS R4, [R0+0x81080] ;  /* 0x0810800000047984 */ /* 0x000fe80000000800 */
[----:B------:R-:W-:Y:S01]  /*507a0*/  LDS R6, [R0+0x81880] ;  /* 0x0818800000067984 */ /* 0x000fe20000000800 */
[C---:B------:R-:W-:Y:S03]  /*507b0*/  HMMA.1688.F32.TF32 R8, R184.reuse, R22, R8 ;  /* 0x00000016b808723c */ /* 0x040fe60000081008 */
[----:B------:R-:W-:Y:S04]  /*507c0*/  LDS R5, [R2+0x81080] ;  /* 0x0810800002057984 */ /* 0x000fe80000000800 */
[----:B------:R-:W1:Y:S08]  /*507d0*/  LDS R7, [R2+0x81880] ;  /* 0x0818800002077984 */ /* 0x000e700000000800 */
[----:B------:R-:W-:Y:S04]  /*507e0*/  STL.64 [R1+0x8a0], R192 ;  /* 0x0008a0c001007387 */ /* 0x000fe80000100a00 */
[----:B------:R-:W-:Y:S01]  /*507f0*/  STL.64 [R1+0x8a8], R194 ;  /* 0x0008a8c201007387 */ /* 0x000fe20000100a00 */
[C---:B----4-:R-:W-:Y:S11]  /*50800*/  HMMA.1688.F32.TF32 R80, R184.reuse, R178, R80 ;  /* 0x000000b2b850723c */ /* 0x050ff60000081050 */
[----:B------:R-:W-:Y:S11]  /*50810*/  @!UPT UIADD3 URZ, URZ, URZ, URZ ;  /* 0x0000003f3f3ff290 */ /* 0x000ff6000fffe03f */
[----:B------:R-:W-:Y:S02]  /*50820*/  @!UPT UIADD3 URZ, URZ, URZ, URZ ;  /* 0x0000003f3f3ff290 */ /* 0x000fe4000fffe03f */
[----:B------:R-:W-:Y:S02]  /*50830*/  IMAD.MOV.U32 R96, RZ, RZ, R81 ;  /* 0x000000ffff607224 */ /* 0x000fe400078e0051 */
[----:B------:R-:W-:Y:S02]  /*50840*/  IMAD.MOV.U32 R100, RZ, RZ, R82 ;  /* 0x000000ffff647224 */ /* 0x000fe400078e0052 */
[----:B------:R-:W-:Y:S01]  /*50850*/  IMAD.MOV.U32 R101, RZ, RZ, R83 ;  /* 0x000000ffff657224 */ /* 0x000fe200078e0053 */
[C---:B--2---:R-:W-:Y:S11]  /*50860*/  HMMA.1688.F32.TF32 R84, R184.reuse, R182, R84 ;  /* 0x000000b6b854723c */ /* 0x044ff60000081054 */
[----:B------:R-:W-:Y:S11]  /*50870*/  @!UPT UIADD3 URZ, URZ, URZ, URZ ;  /* 0x0000003f3f3ff290 */ /* 0x000ff6000fffe03f */
[----:B------:R-:W-:Y:S02]  /*50880*/  @!UPT UIADD3 URZ, URZ, URZ, URZ ;  /* 0x0000003f3f3ff290 */ /* 0x000fe4000fffe03f */
[----:B------:R-:W-:Y:S02]  /*50890*/  IMAD.MOV.U32 R104, RZ, RZ, R87 ;  /* 0x000000ffff687224 */ /* 0x000fe400078e0057 */
[----:B------:R-:W-:Y:S02]  /*508a0*/  IMAD.MOV.U32 R105, RZ, RZ, R86 ;  /* 0x000000ffff697224 */ /* 0x000fe400078e0056 */
[----:B------:R-:W-:Y:S02]  /*508b0*/  IMAD.MOV.U32 R108, RZ, RZ, R85 ;  /* 0x000000ffff6c7224 */ /* 0x000fe400078e0055 */
[----:B------:R-:W-:Y:S01]  /*508c0*/  IMAD.MOV.U32 R109, RZ, RZ, R84 ;  /* 0x000000ffff6d7224 */ /* 0x000fe200078e0054 */
[----:B------:R-:W-:Y:S04]  /*508d0*/  STL [R1+0x3fb8], R104 ;  /* 0x003fb86801007387 */ /* 0x000fe80000100800 */
[----:B------:R-:W-:Y:S04]  /*508e0*/  STL [R1+0x3fb4], R105 ;  /* 0x003fb46901007387 */ /* 0x000fe80000100800 */
[----:B------:R-:W-:Y:S04]  /*508f0*/  STL [R1+0x3fb0], R108 ;  /* 0x003fb06c01007387 */ /* 0x000fe80000100800 */
[----:B------:R-:W-:Y:S04]  /*50900*/  STL [R1+0x3fac], R109 ;  /* 0x003fac6d01007387 */ /* 0x000fe80000100800 */
[----:B------:R2:W-:Y:S02]  /*50910*/  STL [R1+0x1f0], R80 ;  /* 0x0001f05001007387 */ /* 0x0005e40000100800 */
[C---:B--2---:R-:W-:Y:S08]  /*50920*/  HMMA.1688.F32.TF32 R80, R184.reuse, R58, R92 ;  /* 0x0000003ab850723c */ /* 0x044ff0000008105c */
[C---:B------:R-:W-:Y:S11]  /*50930*/  HMMA.1688.F32.TF32 R76, R184.reuse, R34, R76 ;  /* 0x00000022b84c723c */ /* 0x040ff6000008104c */
[----:B------:R-:W-:Y:S04]  /*50940*/  @!UPT UIADD3 URZ, URZ, URZ, URZ ;  /* 0x0000003f3f3ff290 */ /* 0x000fe8000fffe03f */
[----:B------:R2:W-:Y:S01]  /*50950*/  STL.64 [R1+0x208], R82 ;  /* 0x0002085201007387 */ /* 0x0005e20000100a00 */
[----:B------:R-:W-:Y:S02]  /*50960*/  IMAD.MOV.U32 R24, RZ, RZ, R80 ;  /* 0x000000ffff187224 */ /* 0x000fe400078e0050 */
[----:B------:R-:W-:Y:S02]  /*50970*/  IMAD.MOV.U32 R25, RZ, RZ, R81 ;  /* 0x000000ffff197224 */ /* 0x000fe400078e0051 */
[C---:B--2---:R-:W-:Y:S01]  /*50980*/  HMMA.1688.F32.TF32 R80, R184.reuse, R54, R88 ;  /* 0x00000036b850723c */ /* 0x044fe20000081058 */
[----:B------:R-:W-:Y:S03]  /*50990*/  STL [R1+0x3f98], R24 ;  /* 0x003f981801007387 */ /* 0x000fe60000100800 */
[----:B------:R-:W-:Y:S02]  /*509a0*/  IMAD.MOV.U32 R21, RZ, RZ, R78 ;  /* 0x000000ffff157224 */ /* 0x000fe400078e004e */
[----:B------:R-:W-:Y:S11]  /*509b0*/  IMAD.MOV.U32 R20, RZ, RZ, R79 ;  /* 0x000000ffff147224 */ /* 0x000ff600078e004f */
[----:B------:R-:W-:Y:S06]  /*509c0*/  @!UPT UIADD3 URZ, URZ, URZ, URZ ;  /* 0x0000003f3f3ff290 */ /* 0x000fec000fffe03f */
[----:B------:R-:W-:Y:S04]  /*509d0*/  STL.64 [R1+0x320], R80 ;  /* 0x0003205001007387 */ /* 0x000fe80000100a00 */
[----:B------:R2:W-:Y:S04]  /*509e0*/  STL.64 [R1+0x328], R82 ;  /* 0x0003285201007387 */ /* 0x0005e80000100a00 */
[----:B------:R4:W-:Y:S01]  /*509f0*/  STL.64 [R1+0x330], R76 ;  /* 0x0003304c01007387 */ /* 0x0009e20000100a00 */
[C---:B--2---:R-:W-:Y:S08]  /*50a00*/  HMMA.1688.F32.TF32 R80, R184.reuse, R30, R64 ;  /* 0x0000001eb850723c */ /* 0x044ff00000081040 */
[C---:B----4-:R-:W-:Y:S08]  /*50a10*/  HMMA.1688.F32.TF32 R76, R184.reuse, R42, R212 ;  /* 0x0000002ab84c723c */ /* 0x050ff000000810d4 */
[C---:B---3--:R-:W-:Y:S08]  /*50a20*/  HMMA.1688.F32.TF32 R64, R184.reuse, R38, R16 ;  /* 0x00000026b840723c */ /* 0x048ff00000081010 */
[C---:B------:R-:W-:Y:S01]  /*50a30*/  HMMA.1688.F32.TF32 R16, R184.reuse, R26, R60 ;  /* 0x0000001ab810723c */ /* 0x040fe2000008103c */
[----:B------:R-:W-:Y:S04]  /*50a40*/  STL [R1+0x3f64], R20 ;  /* 0x003f641401007387 */ /* 0x000fe80000100800 */
[----:B------:R-:W-:Y:S04]  /*50a50*/  STL [R1+0x3f60], R21 ;  /* 0x003f601501007387 */ /* 0x000fe80000100800 */
[----:B------:R2:W-:Y:S04]  /*50a60*/  STL.64 [R1+0x4c0], R80 ;  /* 0x0004c05001007387 */ /* 0x0005e80000100a00 */
[----:B------:R3:W-:Y:S04]  /*50a70*/  STL.64 [R1+0x4c8], R82 ;  /* 0x0004c85201007387 */ /* 0x0007e80000100a00 */
[----:B------:R-:W-:Y:S04]  /*50a80*/  STL.64 [R1+0x550], R76 ;  /* 0x0005504c01007387 */ /* 0x000fe80000100a00 */
[----:B------:R-:W-:Y:S04]  /*50a90*/  STL.64 [R1+0x558], R78 ;  /* 0x0005584e01007387 */ /* 0x000fe80000100a00 */
[----:B------:R-:W-:Y:S04]  /*50aa0*/  STL.64 [R1+0x620], R64 ;  /* 0x0006204001007387 */ /* 0x000fe80000100a00 */
[----:B------:R-:W-:Y:S04]  /*50ab0*/  STL.64 [R1+0x628], R66 ;  /* 0x0006284201007387 */ /* 0x000fe80000100a00 */
[----:B--2---:R-:W2:Y:S04]  /*50ac0*/  LDL.LU R80, [R1+0x310] ;  /* 0x0003100001507983 */ /* 0x004ea80000300800 */
[----:B------:R-:W-:Y:S04]  /*50ad0*/  STL.64 [R1+0x670], R16 ;  /* 0x0006701001007387 */ /* 0x000fe80000100a00 */
[----:B------:R-:W-:Y:S04]  /*50ae0*/  STL.64 [R1+0x678], R18 ;  /* 0x0006781201007387 */ /* 0x000fe80000100a00 */
[----:B------:R-:W-:Y:S04]  /*50af0*/  STL.64 [R1+0x710], R8 ;  /* 0x0007100801007387 */ /* 0x000fe80000100a00 */
[----:B------:R4:W-:Y:S04]  /*50b00*/  STL.64 [R1+0x718], R10 ;  /* 0x0007180a01007387 */ /* 0x0009e80000100a00 */
[----:B------:R-:W2:Y:S04]  /*50b10*/  LDL.LU R81, [R1+0x314] ;  /* 0x0003140001517983 */ /* 0x000ea80000300800 */
[----:B---3--:R-:W2:Y:S01]  /*50b20*/  LDL.LU R82, [R1+0x318] ;  /* 0x0003180001527983 */ /* 0x008ea20000300800 */
[C---:B----4-:R-:W-:Y:S03]  /*50b30*/  HMMA.1688.F32.TF32 R8, R184.reuse, R118, R136 ;  /* 0x00000076b808723c */ /* 0x050fe60000081088 */
[----:B------:R-:W2:Y:S04]  /*50b40*/  LDL.LU R83, [R1+0x31c] ;  /* 0x00031c0001537983 */ /* 0x000ea80000300800 */
[----:B------:R-:W3:Y:S01]  /*50b50*/  LDL.LU R92, [R1+0x260] ;  /* 0x00026000015c7983 */ /* 0x000ee20000300800 */
[C---:B------:R-:W-:Y:S11]  /*50b60*/  HMMA.1688.F32.TF32 R16, R184.reuse, R114, R124 ;  /* 0x00000072b810723c */ /* 0x040ff6000008107c */
[----:B------:R-:W-:Y:S04]  /*50b70*/  @!UPT UIADD3 URZ, URZ, URZ, URZ ;  /* 0x0000003f3f3ff290 */ /* 0x000fe8000fffe03f */
[----:B------:R-:W-:Y:S04]  /*50b80*/  STL.64 [R1+0x760], R8 ;  /* 0x0007600801007387 */ /* 0x000fe80000100a00 */
[----:B------:R4:W-:Y:S04]  /*50b90*/  STL.64 [R1+0x768], R10 ;  /* 0x0007680a01007387 */ /* 0x0009e80000100a00 */
[----:B------:R-:W3:Y:S04]  /*50ba0*/  LDL.LU R93, [R1+0x264] ;  /* 0x00026400015d7983 */ /* 0x000ee80000300800 */
[----:B------:R-:W3:Y:S01]  /*50bb0*/  LDL.LU R94, [R1+0x268] ;  /* 0x00026800015e7983 */ /* 0x000ee20000300800 */
[C---:B----4-:R-:W-:Y:S03]  /*50bc0*/  HMMA.1688.F32.TF32 R8, R184.reuse, R110, R132 ;  /* 0x0000006eb808723c */ /* 0x050fe60000081084 */
[----:B------:R-:W3:Y:S04]  /*50bd0*/  LDL.LU R95, [R1+0x26c] ;  /* 0x00026c00015f7983 */ /* 0x000ee80000300800 */
[----:B------:R-:W4:Y:S04]  /*50be0*/  LDL.LU R88, [R1+0x1e0] ;  /* 0x0001e00001587983 */ /* 0x000f280000300800 */
[----:B------:R-:W-:Y:S04]  /*50bf0*/  STL.64 [R1+0x860], R16 ;  /* 0x0008601001007387 */ /* 0x000fe80000100a00 */
[----:B------:R-:W-:Y:S08]  /*50c00*/  STL.64 [R1+0x868], R18 ;  /* 0x0008681201007387 */ /* 0x000ff00000100a00 */
[----:B------:R-:W-:Y:S04]  /*50c10*/  STL.64 [R1+0x850], R8 ;  /* 0x0008500801007387 */ /* 0x000fe80000100a00 */
[----:B------:R1:W-:Y:S04]  /*50c20*/  STL.64 [R1+0x858], R10 ;  /* 0x0008580a01007387 */ /* 0x0003e80000100a00 */
        /* <DEDUP_REMOVED lines=15> */
[C---:B-1----:R-:W-:Y:S08]  /*50d20*/  HMMA.1688.F32.TF32 R8, R184.reuse, R106, R128 ;  /* 0x0000006ab808723c */ /* 0x042ff00000081080 */
[C---:B------:R-:W-:Y:S08]  /*50d30*/  HMMA.1688.F32.TF32 R60, R184.reuse, R102, R120 ;  /* 0x00000066b83c723c */ /* 0x040ff00000081078 */
[----:B------:R-:W-:Y:S07]  /*50d40*/  HMMA.1688.F32.TF32 R16, R184, R98, R196 ;  /* 0x00000062b810723c */ /* 0x000fee00000810c4 */
[----:B------:R-:W-:Y:S04]  /*50d50*/  STL.64 [R1+0x840], R8 ;  /* 0x0008400801007387 */ /* 0x000fe80000100a00 */
[----:B------:R-:W-:Y:S04]  /*50d60*/  STL.64 [R1+0x848], R10 ;  /* 0x0008480a01007387 */ /* 0x000fe80000100a00 */
[----:B------:R-:W-:Y:S04]  /*50d70*/  STL.64 [R1+0x830], R60 ;  /* 0x0008303c01007387 */ /* 0x000fe80000100a00 */
[----:B------:R-:W-:Y:S04]  /*50d80*/  STL.64 [R1+0x838], R62 ;  /* 0x0008383e01007387 */ /* 0x000fe80000100a00 */
[----:B------:R-:W-:Y:S04]  /*50d90*/  STL.64 [R1+0x820], R16 ;  /* 0x0008201001007387 */ /* 0x000fe80000100a00 */
[----:B------:R2:W-:Y:S01]  /*50da0*/  STL.64 [R1+0x828], R18 ;  /* 0x0008281201007387 */ /* 0x0005e20000100a00 */
[C---:B------:R-:W-:Y:S03]  /*50db0*/  HMMA.1688.F32.TF32 R44, R4.reuse, R38, R44 ;  /* 0x00000026042c723c */ /* 0x040fe6000008102c */
[----:B------:R-:W-:Y:S04]  /*50dc0*/  LDS R8, [R3+0x81080] ;  /* 0x0810800003087984 */ /* 0x000fe80000000800 */
[----:B------:R-:W-:Y:S04]  /*50dd0*/  LDS R10, [R3+0x81880] ;  /* 0x08188000030a7984 */ /* 0x000fe80000000800 */
[----:B------:R-:W-:Y:S04]  /*50de0*/  LDS R9, [R252+0x81080] ;  /* 0x08108000fc097984 */ /* 0x000fe80000000800 */
[----:B------:R-:W1:Y:S01]  /*50df0*/  LDS R11, [R252+0x81880] ;  /* 0x08188000fc0b7984 */ /* 0x000e620000000800 */
[C---:B--2---:R-:W-:Y:S03]  /*50e00*/  HMMA.1688.F32.TF32 R16, R4.reuse, R182, R80 ;  /* 0x000000b60410723c */ /* 0x044fe60000081050 */
[----:B------:R-:W2:Y:S04]  /*50e10*/  LDL.LU R80, [R1+0x70] ;  /* 0x0000700001507983 */ /* 0x000ea80000300800 */
[----:B------:R-:W2:Y:S11]  /*50e20*/  LDL.LU R81, [R1+0x74] ;  /* 0x0000740001517983 */ /* 0x000eb60000300800 */
[----:B------:R-:W-:Y:S06]  /*50e30*/  @!UPT UIADD3 URZ, URZ, URZ, URZ ;  /* 0x0000003f3f3ff290 */ /* 0x000fec000fffe03f */
[----:B------:R-:W-:Y:S02]  /*50e40*/  IMAD.MOV.U32 R97, RZ, RZ, R16 ;  /* 0x000000ffff617224 */ /* 0x000fe400078e0010 */
[----:B------:R-:W-:Y:S02]  /*50e50*/  IMAD.MOV.U32 R24, RZ, RZ, R17 ;  /* 0x000000ffff187224 */ /* 0x000fe400078e0011 */
[----:B------:R-:W-:Y:S02]  /*50e60*/  IMAD.MOV.U32 R113, RZ, RZ, R18 ;  /* 0x000000ffff717224 */ /* 0x000fe400078e0012 */
[----:B------:R-:W-:Y:S02]  /*50e70*/  IMAD.MOV.U32 R112, RZ, RZ, R19 ;  /* 0x000000ffff707224 */ /* 0x000fe400078e0013 */
[C---:B---3--:R-:W-:Y:S11]  /*50e80*/  HMMA.1688.F32.TF32 R16, R4.reuse, R178, R92 ;  /* 0x000000b20410723c */ /* 0x048ff6000008105c */
[----:B------:R-:W-:Y:S11]  /*50e90*/  @!UPT UIADD3 URZ, URZ, URZ, URZ ;  /* 0x0000003f3f3ff290 */ /* 0x000ff6000fffe03f */
[----:B------:R-:W-:Y:S02]  /*50ea0*/  @!UPT UIADD3 URZ, URZ, URZ, URZ ;  /* 0x0000003f3f3ff290 */ /* 0x000fe4000fffe03f */
[----:B------:R-:W-:Y:S02]  /*50eb0*/  IMAD.MOV.U32 R104, RZ, RZ, R16 ;  /* 0x000000ffff687224 */ /* 0x000fe400078e0010 */
[----:B------:R-:W-:Y:S02]  /*50ec0*/  IMAD.MOV.U32 R105, RZ, RZ, R17 ;  /* 0x000000ffff697224 */ /* 0x000fe400078e0011 */
[----:B------:R-:W-:Y:S02]  /*50ed0*/  IMAD.MOV.U32 R108, RZ, RZ, R18 ;  /* 0x000000ffff6c7224 */ /* 0x000fe400078e0012 */
[----:B------:R-:W-:Y:S02]  /*50ee0*/  IMAD.MOV.U32 R109, RZ, RZ, R19 ;  /* 0x000000ffff6d7224 */ /* 0x000fe400078e0013 */
[C---:B----4-:R-:W-:Y:S01]  /*50ef0*/  HMMA.1688.F32.TF32 R16, R4.reuse, R58, R88 ;  /* 0x0000003a0410723c */ /* 0x050fe20000081058 */
[----:B------:R-:W-:Y:S02]  /*50f00*/  IMAD.MOV.U32 R82, RZ, RZ, R29 ;  /* 0x000000ffff527224 */ /* 0x000fe400078e001d */
[----:B------:R-:W-:Y:S11]  /*50f10*/  IMAD.MOV.U32 R83, RZ, RZ, R28 ;  /* 0x000000ffff537224 */ /* 0x000ff600078e001c */
[----:B------:R-:W-:Y:S09]  /*50f20*/  @!UPT UIADD3 URZ, URZ, URZ, URZ ;  /* 0x0000003f3f3ff290 */ /* 0x000ff2000fffe03f */
[----:B------:R3:W-:Y:S01]  /*50f30*/  STL.64 [R1+0xd8], R18 ;  /* 0x0000d81201007387 */ /* 0x0007e20000100a00 */
[----:B------:R-:W-:Y:S02]  /*50f40*/  IMAD.MOV.U32 R28, RZ, RZ, R16 ;  /* 0x000000ffff1c7224 */ /* 0x000fe400078e0010 */
[----:B------:R-:W-:Y:S02]  /*50f50*/  IMAD.MOV.U32 R29, RZ, RZ, R17 ;  /* 0x000000ffff1d7224 */ /* 0x000fe400078e0011 */
[C---:B---3--:R-:W-:Y:S08]  /*50f60*/  HMMA.1688.F32.TF32 R16, R4.reuse, R54, R76 ;  /* 0x000000360410723c */ /* 0x048ff0000008104c */
[C---:B------:R-:W-:Y:S11]  /*50f70*/  HMMA.1688.F32.TF32 R60, R4.reuse, R34, R64 ;  /* 0x00000022043c723c */ /* 0x040ff60000081040 */
[----:B------:R-:W-:Y:S04]  /*50f80*/  @!UPT UIADD3 URZ, URZ, URZ, URZ ;  /* 0x0000003f3f3ff290 */ /* 0x000fe8000fffe03f */
[----:B------:R3:W-:Y:S01]  /*50f90*/  STL.64 [R1+0x120], R16 ;  /* 0x0001201001007387 */ /* 0x0007e20000100a00 */
[----:B------:R-:W-:Y:S02]  /*50fa0*/  IMAD.MOV.U32 R20, RZ, RZ, R18 ;  /* 0x000000ffff147224 */ /* 0x000fe400078e0012 */
[----:B------:R-:W-:Y:S02]  /*50fb0*/  IMAD.MOV.U32 R21, RZ, RZ, R19 ;  /* 0x000000ffff157224 */ /* 0x000fe400078e0013 */
[C---:B---3--:R-:W-:Y:S03]  /*50fc0*/  HMMA.1688.F32.TF32 R16, R4.reuse, R30, R212 ;  /* 0x0000001e0410723c */ /* 0x048fe600000810d4 */
[----:B------:R-:W-:Y:S04]  /*50fd0*/  STL [R1+0x3f6c], R21 ;  /* 0x003f6c1501007387 */ /* 0x000fe80000100800 */
[----:B------:R-:W-:Y:S04]  /*50fe0*/  STL [R1+0x3f68], R20 ;  /* 0x003f681401007387 */ /* 0x000fe80000100800 */
[----:B------:R-:W1:Y:S04]  /*50ff0*/  LDL.LU R88, [R1+0x350] ;  /* 0x0003500001587983 */ /* 0x000e680000300800 */
[----:B------:R-:W-:Y:S04]  /*51000*/  STL.64 [R1+0x150], R60 ;  /* 0x0001503c01007387 */ /* 0x000fe80000100a00 */
[----:B------:R-:W-:Y:S04]  /*51010*/  STL.64 [R1+0x158], R62 ;  /* 0x0001583e01007387 */ /* 0x000fe80000100a00 */
[----:B------:R-:W-:Y:S04]  /*51020*/  STL.64 [R1+0x160], R16 ;  /* 0x0001601001007387 */ /* 0x000fe80000100a00 */
[----:B------:R2:W-:Y:S04]  /*51030*/  STL.64 [R1+0x168], R18 ;  /* 0x0001681201007387 */ /* 0x0005e80000100a00 */
[----:B------:R-:W1:Y:S04]  /*51040*/  LDL.LU R89, [R1+0x354] ;  /* 0x0003540001597983 */ /* 0x000e680000300800 */
[----:B------:R-:W1:Y:S04]  /*51050*/  LDL.LU R90, [R1+0x358] ;  /* 0x00035800015a7983 */ /* 0x000e680000300800 */
[----:B------:R-:W1:Y:S04]  /*51060*/  LDL.LU R91, [R1+0x35c] ;  /* 0x00035c00015b7983 */ /* 0x000e680000300800 */
        /* <DEDUP_REMOVED lines=16> */
[C---:B--2---:R-:W-:Y:S11]  /*51170*/  HMMA.1688.F32.TF32 R16, R4.reuse, R42, R80 ;  /* 0x0000002a0410723c */ /* 0x044ff60000081050 */
[----:B------:R-:W-:Y:S11]  /*51180*/  @!UPT UIADD3 URZ, URZ, URZ, URZ ;  /* 0x0000003f3f3ff290 */ /* 0x000ff6000fffe03f */
[----:B------:R-:W-:Y:S01]  /*51190*/  @!UPT UIADD3 URZ, URZ, URZ, URZ ;  /* 0x0000003f3f3ff290 */ /* 0x000fe2000fffe03f */
[----:B------:R2:W-:Y:S01]  /*511a0*/  STL.64 [R1+0x178], R18 ;  /* 0x0001781201007387 */ /* 0x0005e20000100a00 */
[----:B------:R-:W-:Y:S02]  /*511b0*/  IMAD.MOV.U32 R36, RZ, RZ, R16 ;  /* 0x000000ffff247224 */ /* 0x000fe400078e0010 */
[----:B------:R-:W-:Y:S02]  /*511c0*/  IMAD.MOV.U32 R37, RZ, RZ, R17 ;  /* 0x000000ffff257224 */ /* 0x000fe400078e0011 */
[C---:B--2---:R-:W-:Y:S08]  /*511d0*/  HMMA.1688.F32.TF32 R16, R4.reuse, R26, R12 ;  /* 0x0000001a0410723c */ /* 0x044ff0000008100c */
[C---:B------:R-:W-:Y:S01]  /*511e0*/  HMMA.1688.F32.TF32 R12, R4.reuse, R22, R68 ;  /* 0x00000016040c723c */ /* 0x040fe20000081044 */
[----:B------:R-:W-:Y:S04]  /*511f0*/  STL [R1+0x3f74], R37 ;  /* 0x003f742501007387 */ /* 0x000fe80000100800 */
[----:B------:R-:W-:Y:S04]  /*51200*/  STL [R1+0x3f70], R36 ;  /* 0x003f702401007387 */ /* 0x000fe80000100800 */
[----:B------:R-:W-:Y:S04]  /*51210*/  STL.64 [R1+0x1e0], R44 ;  /* 0x0001e02c01007387 */ /* 0x000fe80000100a00 */
[----:B------:R2:W-:Y:S04]  /*51220*/  STL.64 [R1+0x1e8], R46 ;  /* 0x0001e82e01007387 */ /* 0x0005e80000100a00 */
[----:B------:R-:W-:Y:S04]  /*51230*/  STL.64 [R1+0x310], R16 ;  /* 0x0003101001007387 */ /* 0x000fe80000100a00 */
[----:B------:R2:W-:Y:S02]  /*51240*/  STL.64 [R1+0x318], R18 ;  /* 0x0003181201007387 */ /* 0x0005e40000100a00 */
[C---:B--2---:R-:W-:Y:S02]  /*51250*/  HMMA.1688.F32.TF32 R44, R4.reuse, R118, R148 ;  /* 0x00000076042c723c */ /* 0x044fe40000081094 */
[----:B------:R-:W-:Y:S04]  /*51260*/  STL.64 [R1+0x570], R12 ;  /* 0x0005700c01007387 */ /* 0x000fe80000100a00 */
[----:B------:R2:W-:Y:S02]  /*51270*/  STL.64 [R1+0x578], R14 ;  /* 0x0005780e01007387 */ /* 0x0005e40000100a00 */
[C---:B------:R-:W-:Y:S08]  /*51280*/  HMMA.1688.F32.TF32 R16, R4.reuse, R114, R156 ;  /* 0x000000720410723c */ /* 0x040ff0000008109c */
[C---:B--2---:R-:W-:Y:S07]  /*51290*/  HMMA.1688.F32.TF32 R12, R4.reuse, R110, R152 ;  /* 0x0000006e040c723c */ /* 0x044fee0000081098 */
        /* <DEDUP_REMOVED lines=8> */
[----:B--2---:R-:W-:Y:S01]  /*51320*/  HMMA.1688.F32.TF32 R12, R4, R98, R200 ;  /* 0x00000062040c723c */ /* 0x004fe200000810c8 */
[----:B------:R-:W-:Y:S04]  /*51330*/  LDS R4, [R0+0x81100] ;  /* 0x0811000000047984 */ /* 0x000fe80000000800 */
[----:B------:R-:W-:Y:S04]  /*51340*/  LDS R6, [R0+0x81900] ;  /* 0x0819000000067984 */ /* 0x000fe80000000800 */
[----:B------:R-:W-:Y:S04]  /*51350*/  STL.64 [R1+0x7c0], R44 ;  /* 0x0007c02c01007387 */ /* 0x000fe80000100a00 */
[----:B------:R1:W-:Y:S04]  /*51360*/  STL.64 [R1+0x7c8], R46 ;  /* 0x0007c82e01007387 */ /* 0x0003e80000100a00 */
[----:B------:R-:W-:Y:S04]  /*51370*/  STL.64 [R1+0x7b0], R16 ;  /* 0x0007b01001007387 */ /* 0x000fe80000100a00 */
[----:B------:R-:W-:Y:S04]  /*51380*/  STL.64 [R1+0x7b8], R18 ;  /* 0x0007b81201007387 */ /* 0x000fe80000100a00 */
[----:B------:R-:W-:Y:S04]  /*51390*/  STL.64 [R1+0x790], R12 ;  /* 0x0007900c01007387 */ /* 0x000fe80000100a00 */
[----:B------:R4:W-:Y:S04]  /*513a0*/  STL.64 [R1+0x798], R14 ;  /* 0x0007980e01007387 */ /* 0x0009e80000100a00 */
[----:B------:R-:W-:Y:S04]  /*513b0*/  LDS R5, [R2+0x81100] ;  /* 0x0811000002057984 */ /* 0x000fe80000000800 */
[----:B------:R-:W2:Y:S01]  /*513c0*/  LDS R7, [R2+0x81900] ;  /* 0x0819000002077984 */ /* 0x000ea20000000800 */
[C---:B-1----:R-:W-:Y:S08]  /*513d0*/  HMMA.1688.F32.TF32 R44, R8.reuse, R178, R88 ;  /* 0x000000b2082c723c */ /* 0x042ff00000081058 */
[C---:B---3--:R-:W-:Y:S08]  /*513e0*/  HMMA.1688.F32.TF32 R248, R8.reuse, R182, R92 ;  /* 0x000000b608f8723c */ /* 0x048ff0000008105c */
[C---:B----4-:R-:W-:Y:S08]  /*513f0*/  HMMA.1688.F32.TF32 R12, R8.reuse, R54, R64 ;  /* 0x00000036080c723c */ /* 0x050ff00000081040 */
[C---:B------:R-:W-:Y:S11]  /*51400*/  HMMA.1688.F32.TF32 R16, R8.reuse, R58, R76 ;  /* 0x0000003a0810723c */ /* 0x040ff6000008104c */
[----:B------:R-:W-:Y:S05]  /*51410*/  @!UPT UIADD3 URZ, URZ, URZ, URZ ;  /* 0x0000003f3f3ff290 */ /* 0x000fea000fffe03f */
[----:B------:R-:W-:Y:S02]  /*51420*/  IMAD.MOV.U32 R37, RZ, RZ, R12 ;  /* 0x000000ffff257224 */ /* 0x000fe400078e000c */
[----:B------:R-:W-:Y:S02]  /*51430*/  IMAD.MOV.U32 R36, RZ, RZ, R13 ;  /* 0x000000ffff247224 */ /* 0x000fe400078e000d */
[----:B------:R-:W-:Y:S02]  /*51440*/  IMAD.MOV.U32 R21, RZ, RZ, R14 ;  /* 0x000000ffff157224 */ /* 0x000fe400078e000e */
[----:B------:R-:W-:Y:S02]  /*51450*/  IMAD.MOV.U32 R20, RZ, RZ, R15 ;  /* 0x000000ffff147224 */ /* 0x000fe400078e000f */
[----:B------:R-:W-:Y:S01]  /*51460*/  HMMA.1688.F32.TF32 R12, R8, R34, R212 ;  /* 0x00000022080c723c */ /* 0x000fe200000810d4 */
[----:B------:R-:W-:Y:S04]  /*51470*/  STL.64 [R1+0x3f80], R250 ;  /* 0x003f80fa01007387 */ /* 0x000fe80000100a00 */
[----:B------:R-:W-:Y:S04]  /*51480*/  STL.64 [R1+0x3f78], R248 ;  /* 0x003f78f801007387 */ /* 0x000fe80000100a00 */
[----:B------:R-:W-:Y:S04]  /*51490*/  STL.64 [R1+0x3f90], R46 ;  /* 0x003f902e01007387 */ /* 0x000fe80000100a00 */
[----:B------:R-:W-:Y:S04]  /*514a0*/  STL.64 [R1+0x3f88], R44 ;  /* 0x003f882c01007387 */ /* 0x000fe80000100a00 */
[----:B------:R-:W-:Y:S04]  /*514b0*/  STL.64 [R1+0x3fd8], R18 ;  /* 0x003fd81201007387 */ /* 0x000fe80000100a00 */
[----:B------:R1:W-:Y:S04]  /*514c0*/  STL.64 [R1+0x3fd0], R16 ;  /* 0x003fd01001007387 */ /* 0x0003e80000100a00 */
[----:B------:R-:W3:Y:S04]  /*514d0*/  LDL.LU R88, [R1+0x60] ;  /* 0x0000600001587983 */ /* 0x000ee80000300800 */
[----:B------:R-:W-:Y:S04]  /*514e0*/  STL.64 [R1+0x70], R12 ;  /* 0x0000700c01007387 */ /* 0x000fe80000100a00 */
[----:B------:R4:W-:Y:S04]  /*514f0*/  STL.64 [R1+0x78], R14 ;  /* 0x0000780e01007387 */ /* 0x0009e80000100a00 */
[----:B------:R-:W3:Y:S04]  /*51500*/  LDL.LU R89, [R1+0x64] ;  /* 0x0000640001597983 */ /* 0x000ee80000300800 */
[----:B------:R-:W3:Y:S04]  /*51510*/  LDL.LU R90, [R1+0x68] ;  /* 0x00006800015a7983 */ /* 0x000ee80000300800 */
[----:B------:R-:W3:Y:S04]  /*51520*/  LDL.LU R91, [R1+0x6c] ;  /* 0x00006c00015b7983 */ /* 0x000ee80000300800 */
        /* <DEDUP_REMOVED lines=12> */
[----:B------:R-:W1:Y:S04]  /*515f0*/  LDL.LU R128, [R1+0x100] ;  /* 0x0001000001807983 */ /* 0x000e680000300800 */
[----:B------:R-:W1:Y:S04]  /*51600*/  LDL.LU R129, [R1+0x104] ;  /* 0x0001040001817983 */ /* 0x000e680000300800 */
[----:B------:R-:W1:Y:S04]  /*51610*/  LDL.LU R130, [R1+0x108] ;  /* 0x0001080001827983 */ /* 0x000e680000300800 */
[----:B------:R-:W1:Y:S04]  /*51620*/  LDL.LU R131, [R1+0x10c] ;  /* 0x00010c0001837983 */ /* 0x000e680000300800 */
[----:B------:R-:W4:Y:S04]  /*51630*/  LDL.LU R124, [R1+0x50] ;  /* 0x00005000017c7983 */ /* 0x000f280000300800 */
[----:B------:R-:W4:Y:S04]  /*51640*/  LDL.LU R125, [R1+0x54] ;  /* 0x00005400017d7983 */ /* 0x000f280000300800 */
[----:B------:R-:W4:Y:S04]  /*51650*/  LDL.LU R126, [R1+0x58] ;  /* 0x00005800017e7983 */ /* 0x000f280000300800 */
        /* <DEDUP_REMOVED lines=21> */
[----:B------:R-:W-:-:S03]  /*517b0*/  IMAD.MOV.U32 R212, RZ, RZ, R51 ;  /* 0x000000ffffd47224 */ /* 0x000fc600078e0033 */
        /* <DEDUP_REMOVED lines=8> */
[C---:B-1----:R-:W-:Y:S08]  /*51840*/  HMMA.1688.F32.TF32 R16, R8.reuse, R30, R128 ;  /* 0x0000001e0810723c */ /* 0x042ff00000081080 */
[C---:B--2---:R-:W-:Y:S08]  /*51850*/  HMMA.1688.F32.TF32 R44, R8.reuse, R42, R132 ;  /* 0x0000002a082c723c */ /* 0x044ff00000081084 */
[C---:B----4-:R-:W-:Y:S07]  /*51860*/  HMMA.1688.F32.TF32 R12, R8.reuse, R38, R124 ;  /* 0x00000026080c723c */ /* 0x050fee000008107c */
[----:B------:R-:W-:Y:S04]  /*51870*/  STL.64 [R1+0x90], R16 ;  /* 0x0000901001007387 */ /* 0x000fe80000100a00 */
[----:B------:R-:W-:Y:S04]  /*51880*/  STL.64 [R1+0x98], R18 ;  /* 0x0000981201007387 */ /* 0x000fe80000100a00 */
[----:B------:R-:W-:Y:S04]  /*51890*/  STL.64 [R1+0xa0], R44 ;  /* 0x0000a02c01007387 */ /* 0x000fe80000100a00 */
[----:B------:R1:W-:Y:S04]  /*518a0*/  STL.64 [R1+0xa8], R46 ;  /* 0x0000a82e01007387 */ /* 0x0003e80000100a00 */
[----:B------:R-:W-:Y:S04]  /*518b0*/  STL.64 [R1+0x100], R12 ;  /* 0x0001000c01007387 */ /* 0x000fe80000100a00 */
[----:B------:R2:W-:Y:S01]  /*518c0*/  STL.64 [R1+0x108], R14 ;  /* 0x0001080e01007387 */ /* 0x0005e20000100a00 */
[C---:B-1----:R-:W-:Y:S08]  /*518d0*/  HMMA.1688.F32.TF32 R44, R8.reuse, R22, R72 ;  /* 0x00000016082c723c */ /* 0x042ff00000081048 */
[C---:B--2---:R-:W-:Y:S08]  /*518e0*/  HMMA.1688.F32.TF32 R12, R8.reuse, R118, R216 ;  /* 0x00000076080c723c */ /* 0x044ff000000810d8 */
[C---:B---3--:R-:W-:Y:S11]  /*518f0*/  HMMA.1688.F32.TF32 R16, R8.reuse, R26, R48 ;  /* 0x0000001a0810723c */ /* 0x048ff60000081030 */
[----:B------:R-:W-:Y:S11]  /*51900*/  @!UPT UIADD3 URZ, URZ, URZ, URZ ;  /* 0x0000003f3f3ff290 */ /* 0x000ff6000fffe03f */
[----:B------:R-:W-:Y:S01]  /*51910*/  @!UPT UIADD3 URZ, URZ, URZ, URZ ;  /* 0x0000003f3f3ff290 */ /* 0x000fe2000fffe03f */
[----:B------:R-:W-:Y:S04]  /*51920*/  STL.64 [R1+0x110], R16 ;  /* 0x0001101001007387 */ /* 0x000fe80000100a00 */
[----:B------:R1:W-:Y:S02]  /*51930*/  STL.64 [R1+0x118], R18 ;  /* 0x0001181201007387 */ /* 0x0003e40000100a00 */
[C---:B-1----:R-:W-:Y:S02]  /*51940*/  HMMA.1688.F32.TF32 R16, R8.reuse, R114, R164 ;  /* 0x000000720810723c */ /* 0x042fe400000810a4 */
[----:B------:R-:W-:Y:S04]  /*51950*/  STL.64 [R1+0x130], R44 ;  /* 0x0001302c01007387 */ /* 0x000fe80000100a00 */
[----:B------:R1:W-:Y:S04]  /*51960*/  STL.64 [R1+0x138], R46 ;  /* 0x0001382e01007387 */ /* 0x0003e80000100a00 */
[----:B------:R-:W-:Y:S04]  /*51970*/  STL.64 [R1+0x140], R12 ;  /* 0x0001400c01007387 */ /* 0x000fe80000100a00 */
[----:B------:R2:W-:Y:S01]  /*51980*/  STL.64 [R1+0x148], R14 ;  /* 0x0001480e01007387 */ /* 0x0005e20000100a00 */
[C---:B-1----:R-:W-:Y:S08]  /*51990*/  HMMA.1688.F32.TF32 R44, R8.reuse, R110, R160 ;  /* 0x0000006e082c723c */ /* 0x042ff000000810a0 */
[----:B------:R-:W-:Y:S01]  /*519a0*/  STL.64 [R1+0x6f0], R16 ;  /* 0x0006f01001007387 */ /* 0x000fe20000100a00 */
[C---:B--2---:R-:W-:Y:S03]  /*519b0*/  HMMA.1688.F32.TF32 R12, R8.reuse, R106, R168 ;  /* 0x0000006a080c723c */ /* 0x044fe600000810a8 */
[----:B------:R1:W-:Y:S05]  /*519c0*/  STL.64 [R1+0x6f8], R18 ;  /* 0x0006f81201007387 */ /* 0x0003ea0000100a00 */
[C---:B-1----:R-:W-:Y:S08]  /*519d0*/  HMMA.1688.F32.TF32 R16, R8.reuse, R102, R172 ;  /* 0x000000660810723c */ /* 0x042ff000000810ac */
[----:B------:R-:W-:Y:S01]  /*519e0*/  HMMA.1688.F32.TF32 R8, R8, R98, R228 ;  /* 0x000000620808723c */ /* 0x000fe200000810e4 */
[----:B------:R-:W-:Y:S04]  /*519f0*/  STL.64 [R1+0x6e0], R44 ;  /* 0x0006e02c01007387 */ /* 0x000fe80000100a00 */
[----:B------:R1:W-:Y:S03]  /*51a00*/  STL.64 [R1+0x6e8], R46 ;  /* 0x0006e82e01007387 */ /* 0x0003e60000100a00 */
[C---:B------:R-:W-:Y:S01]  /*51a10*/  HMMA.1688.F32.TF32 R80, R4.reuse, R182, R80 ;  /* 0x000000b60450723c */ /* 0x040fe20000081050 */
[----:B------:R-:W-:Y:S04]  /*51a20*/  STL.64 [R1+0x6d0], R12 ;  /* 0x0006d00c01007387 */ /* 0x000fe80000100a00 */
[----:B------:R-:W-:Y:S03]  /*51a30*/  STL.64 [R1+0x6d8], R14 ;  /* 0x0006d80e01007387 */ /* 0x000fe60000100a00 */
[C---:B------:R-:W-:Y:S01]  /*51a40*/  HMMA.1688.F32.TF32 R76, R4.reuse, R178, R76 ;  /* 0x000000b2044c723c */ /* 0x040fe2000008104c */
[----:B------:R-:W-:Y:S04]  /*51a50*/  STL.64 [R1+0x6c0], R16 ;  /* 0x0006c01001007387 */ /* 0x000fe80000100a00 */
[----:B------:R2:W-:Y:S03]  /*51a60*/  STL.64 [R1+0x6c8], R18 ;  /* 0x0006c81201007387 */ /* 0x0005e60000100a00 */
[C---:B------:R-:W-:Y:S01]  /*51a70*/  HMMA.1688.F32.TF32 R84, R4.reuse, R58, R84 ;  /* 0x0000003a0454723c */ /* 0x040fe20000081054 */
[----:B------:R-:W-:Y:S07]  /*51a80*/  STL.64 [R1+0x6b0], R8 ;  /* 0x0006b00801007387 */ /* 0x000fee0000100a00 */
[C---:B-1----:R-:W-:Y:S01]  /*51a90*/  HMMA.1688.F32.TF32 R44, R4.reuse, R38, R92 ;  /* 0x00000026042c723c */ /* 0x042fe2000008105c */
[----:B------:R1:W-:Y:S04]  /*51aa0*/  STL.64 [R1+0x6b8], R10 ;  /* 0x0006b80a01007387 */ /* 0x0003e80000100a00 */
[----:B------:R-:W-:Y:S03]  /*51ab0*/  LDS R12, [R3+0x81100] ;  /* 0x08110000030c7984 */ /* 0x000fe60000000800 */
[C---:B--2---:R-:W-:Y:S01]  /*51ac0*/  HMMA.1688.F32.TF32 R16, R4.reuse, R26, R88 ;  /* 0x0000001a0410723c */ /* 0x044fe20000081058 */
[----:B------:R-:W-:Y:S04]  /*51ad0*/  LDS R14, [R3+0x81900] ;  /* 0x08190000030e7984 */ /* 0x000fe80000000800 */
[----:B------:R-:W-:Y:S03]  /*51ae0*/  LDS R13, [R252+0x81100] ;  /* 0x08110000fc0d7984 */ /* 0x000fe60000000800 */
[----:B-1----:R-:W-:Y:S01]  /*51af0*/  HMMA.1688.F32.TF32 R8, R4, R22, R212 ;  /* 0x000000160408723c */ /* 0x002fe200000810d4 */
[----:B------:R-:W-:Y:S04]  /*51b00*/  STL.64 [R1+0x3fe8], R82 ;  /* 0x003fe85201007387 */ /* 0x000fe80000100a00 */
[----:B------:R-:W-:Y:S04]  /*51b10*/  STL.64 [R1+0x3fe0], R80 ;  /* 0x003fe05001007387 */ /* 0x000fe80000100a00 */
[----:B------:R-:W-:Y:S04]  /*51b20*/  STL.64 [R1+0x3ff8], R78 ;  /* 0x003ff84e01007387 */ /* 0x000fe80000100a00 */
[----:B------:R-:W-:Y:S04]  /*51b30*/  STL.64 [R1+0x3ff0], R76 ;  /* 0x003ff04c01007387 */ /* 0x000fe80000100a00 */
[----:B------:R-:W-:Y:S04]  /*51b40*/  STL.64 [R1+0x4008], R86 ;  /* 0x0040085601007387 */ /* 0x000fe80000100a00 */
[----:B------:R-:W-:Y:S01]  /*51b50*/  STL.64 [R1+0x4000], R84 ;  /* 0x0040005401007387 */ /* 0x000fe20000100a00 */
[----:B------:R-:W-:-:S03]  /*51b60*/  IMAD.MOV.U32 R92, RZ, RZ, R232 ;  /* 0x000000ffff5c7224 */ /* 0x000fc600078e00e8 */
[----:B------:R-:W-:Y:S04]  /*51b70*/  STL.64 [R1+0x50], R44 ;  /* 0x0000502c01007387 */ /* 0x000fe80000100a00 */
[----:B------:R-:W-:Y:S04]  /*51b80*/  STL.64 [R1+0x58], R46 ;  /* 0x0000582e01007387 */ /* 0x000fe80000100a00 */
[----:B------:R-:W-:Y:S01]  /*51b90*/  STL.64 [R1+0x60], R16 ;  /* 0x0000601001007387 */ /* 0x000fe20000100a00 */
[----:B------:R-:W-:-:S03]  /*51ba0*/  IMAD.MOV.U32 R93, RZ, RZ, R233 ;  /* 0x000000ffff5d7224 */ /* 0x000fc600078e00e9 */
[----:B------:R-:W-:Y:S01]  /*51bb0*/  STL.64 [R1+0x68], R18 ;  /* 0x0000681201007387 */ /* 0x000fe20000100a00 */
[----:B------:R-:W-:-:S03]  /*51bc0*/  IMAD.MOV.U32 R94, RZ, RZ, R234 ;  /* 0x000000ffff5e7224 */ /* 0x000fc600078e00ea */
[----:B------:R-:W2:Y:S01]  /*51bd0*/  LDL.LU R232, [R1+0x40a4] ;  /* 0x0040a40001e87983 */ /* 0x000ea20000300800 */
[----:B------:R-:W-:Y:S03]  /*51be0*/  HMMA.1688.F32.TF32 R68, R4, R42, R192 ;  /* 0x0000002a0444723c */ /* 0x000fe600000810c0 */
[----:B------:R-:W-:Y:S01]  /*51bf0*/  STL.64 [R1+0x40], R8 ;  /* 0x0000400801007387 */ /* 0x000fe20000100a00 */
[----:B------:R-:W-:-:S03]  /*51c00*/  IMAD.MOV.U32 R95, RZ, RZ, R204 ;  /* 0x000000ffff5f7224 */ /* 0x000fc600078e00cc */
[----:B------:R-:W-:Y:S01]  /*51c10*/  STL.64 [R1+0x48], R10 ;  /* 0x0000480a01007387 */ /* 0x000fe20000100a00 */
[----:B------:R-:W-:-:S03]  /*51c20*/  IMAD.MOV.U32 R192, RZ, RZ, R205 ;  /* 0x000000ffffc07224 */ /* 0x000fc600078e00cd */
[----:B------:R-:W2:Y:S01]  /*51c30*/  LDL.LU R233, [R1+0x40a0] ;  /* 0x0040a00001e97983 */ /* 0x000ea20000300800 */
[----:B------:R-:W-:-:S03]  /*51c40*/  IMAD.MOV.U32 R193, RZ, RZ, R206 ;  /* 0x000000ffffc17224 */ /* 0x000fc600078e00ce */
[----:B------:R-:W2:Y:S01]  /*51c50*/  LDL.LU R234, [R1+0x409c] ;  /* 0x00409c0001ea7983 */ /* 0x000ea20000300800 */
[----:B------:R-:W-:-:S03]  /*51c60*/  IMAD.MOV.U32 R194, RZ, RZ, R207 ;  /* 0x000000ffffc27224 */ /* 0x000fc600078e00cf */
[----:B------:R-:W3:Y:S01]  /*51c70*/  LDL.LU R204, [R1+0x4098] ;  /* 0x0040980001cc7983 */ /* 0x000ee20000300800 */
[----:B------:R-:W-:-:S03]  /*51c80*/  IMAD.MOV.U32 R195, RZ, RZ, R224 ;  /* 0x000000ffffc37224 */ /* 0x000fc600078e00e0 */
[----:B------:R-:W3:Y:S04]  /*51c90*/  LDL.LU R205, [R1+0x4094] ;  /* 0x0040940001cd7983 */ /* 0x000ee80000300800 */
[----:B------:R-:W3:Y:S04]  /*51ca0*/  LDL.LU R206, [R1+0x4090] ;  /* 0x0040900001ce7983 */ /* 0x000ee80000300800 */
[----:B------:R-:W3:Y:S04]  /*51cb0*/  LDL.LU R207, [R1+0x408c] ;  /* 0x00408c0001cf7983 */ /* 0x000ee80000300800 */
[----:B------:R-:W4:Y:S04]  /*51cc0*/  LDL.LU R224, [R1+0x4088] ;  /* 0x0040880001e07983 */ /* 0x000f280000300800 */
[----:B------:R-:W2:Y:S04]  /*51cd0*/  LDL.LU R120, [R1+0x220] ;  /* 0x0002200001787983 */ /* 0x000ea80000300800 */
[----:B------:R-:W2:Y:S04]  /*51ce0*/  LDL.LU R121, [R1+0x224] ;  /* 0x0002240001797983 */ /* 0x000ea80000300800 */
[----:B------:R-:W2:Y:S04]  /*51cf0*/  LDL.LU R122, [R1+0x228] ;  /* 0x00022800017a7983 */ /* 0x000ea80000300800 */
[----:B------:R-:W2:Y:S01]  /*51d00*/  LDL.LU R123, [R1+0x22c] ;  /* 0x00022c00017b7983 */ /* 0x000ea20000300800 */
[----:B------:R-:W-:Y:S03]  /*51d10*/  HMMA.1688.F32.TF32 R48, R4, R54, R136 ;  /* 0x000000360430723c */ /* 0x000fe60000081088 */
[----:B------:R-:W2:Y:S04]  /*51d20*/  LDL.LU R184, [R1+0x300] ;  /* 0x0003000001b87983 */ /* 0x000ea80000300800 */
[----:B------:R-:W2:Y:S04]  /*51d30*/  LDL.LU R185, [R1+0x304] ;  /* 0x0003040001b97983 */ /* 0x000ea80000300800 */
        /* <DEDUP_REMOVED lines=30> */
[----:B------:R-:W-:-:S03]  /*51f20*/  IMAD.MOV.U32 R88, RZ, RZ, R225 ;  /* 0x000000ffff587224 */ /* 0x000fc600078e00e1 */
[----:B------:R-:W4:Y:S01]  /*51f30*/  LDL.LU R196, [R1+0x270] ;  /* 0x0002700001c47983 */ /* 0x000f220000300800 */
[----:B------:R-:W-:-:S03]  /*51f40*/  IMAD.MOV.U32 R89, RZ, RZ, R226 ;  /* 0x000000ffff597224 */ /* 0x000fc600078e00e2 */
[----:B------:R-:W4:Y:S01]  /*51f50*/  LDL.LU R197, [R1+0x274] ;  /* 0x0002740001c57983 */ /* 0x000f220000300800 */
[----:B------:R-:W-:-:S03]  /*51f60*/  IMAD.MOV.U32 R90, RZ, RZ, R227 ;  /* 0x000000ffff5a7224 */ /* 0x000fc600078e00e3 */
[----:B------:R-:W4:Y:S04]  /*51f70*/  LDL.LU R198, [R1+0x278] ;  /* 0x0002780001c67983 */ /* 0x000f280000300800 */
[----:B------:R-:W4:Y:S04]  /*51f80*/  LDL.LU R199, [R1+0x27c] ;  /* 0x00027c0001c77983 */ /* 0x000f280000300800 */
[----:B------:R-:W4:Y:S04]  /*51f90*/  LDL.LU R225, [R1+0x4084] ;  /* 0x0040840001e17983 */ /* 0x000f280000300800 */
[----:B------:R-:W4:Y:S04]  /*51fa0*/  LDL.LU R226, [R1+0x4080] ;  /* 0x0040800001e27983 */ /* 0x000f280000300800 */
[----:B------:R-:W4:Y:S01]  /*51fb0*/  LDL.LU R227, [R1+0x407c] ;  /* 0x00407c0001e37983 */ /* 0x000f220000300800 */
[----:B------:R-:W-:-:S03]  /*51fc0*/  IMAD.MOV.U32 R91, RZ, RZ, R235 ;  /* 0x000000ffff5b7224 */ /* 0x000fc600078e00eb */
[----:B------:R-:W4:Y:S04]  /*51fd0*/  LDL.LU R235, [R1+0x4078] ;  /* 0x0040780001eb7983 */ /* 0x000f280000300800 */
[----:B------:R-:W1:Y:S04]  /*51fe0*/  LDS R15, [R252+0x81900] ;  /* 0x08190000fc0f7984 */ /* 0x000e680000000800 */
[----:B------:R-:W4:Y:S04]  /*51ff0*/  LDL.LU R212, [R1+0x630] ;  /* 0x0006300001d47983 */ /* 0x000f280000300800 */
[----:B------:R-:W4:Y:S04]  /*52000*/  LDL.LU R213, [R1+0x634] ;  /* 0x0006340001d57983 */ /* 0x000f280000300800 */
[----:B------:R-:W4:Y:S04]  /*52010*/  LDL.LU R214, [R1+0x638] ;  /* 0x0006380001d67983 */ /* 0x000f280000300800 */
[----:B------:R-:W4:Y:S01]  /*52020*/  LDL.LU R215, [R1+0x63c] ;  /* 0x00063c0001d77983 */ /* 0x000f220000300800 */
[C---:B------:R-:W-:Y:S08]  /*52030*/  HMMA.1688.F32.TF32 R64, R4.reuse, R34, R64 ;  /* 0x000000220440723c */ /* 0x040ff00000081040 */
[----:B------:R-:W-:Y:S08]  /*52040*/  HMMA.1688.F32.TF32 R60, R4, R30, R60 ;  /* 0x0000001e043c723c */ /* 0x000ff0000008103c */
[----:B-1----:R-:W-:Y:S08]  /*52050*/  HMMA.1688.F32.TF32 R76, R12, R110, R88 ;  /* 0x0000006e0c4c723c */ /* 0x002ff00000081058 */
[----:B---3--:R-:W-:Y:S08]  /*52060*/  HMMA.1688.F32.TF32 R16, R4, R114, R204 ;  /* 0x000000720410723c */ /* 0x008ff000000810cc */
[C---:B------:R-:W-:Y:S08]  /*52070*/  HMMA.1688.F32.TF32 R228, R12.reuse, R118, R192 ;  /* 0x000000760ce4723c */ /* 0x040ff000000810c0 */
[C---:B--2---:R-:W-:Y:S08]  /*52080*/  HMMA.1688.F32.TF32 R72, R12.reuse, R38, R184 ;  /* 0x000000260c48723c */ /* 0x044ff000000810b8 */
[C---:B----4-:R-:W-:Y:S08]  /*52090*/  HMMA.1688.F32.TF32 R136, R12.reuse, R42, R136 ;  /* 0x0000002a0c88723c */ /* 0x050ff00000081088 */
[C---:B------:R-:W-:Y:S08]  /*520a0*/  HMMA.1688.F32.TF32 R128, R12.reuse, R30, R128 ;  /* 0x0000001e0c80723c */ /* 0x040ff00000081080 */
[----:B------:R-:W-:Y:S08]  /*520b0*/  HMMA.1688.F32.TF32 R124, R12, R54, R124 ;  /* 0x000000360c7c723c */ /* 0x000ff0000008107c */
[C---:B------:R-:W-:Y:S08]  /*520c0*/  HMMA.1688.F32.TF32 R8, R4.reuse, R118, R224 ;  /* 0x000000760408723c */ /* 0x040ff000000810e0 */
[C---:B------:R-:W-:Y:S11]  /*520d0*/  HMMA.1688.F32.TF32 R44, R4.reuse, R110, R232 ;  /* 0x0000006e042c723c */ /* 0x040ff600000810e8 */
[----:B------:R-:W-:Y:S04]  /*520e0*/  @!UPT UIADD3 URZ, URZ, URZ, URZ ;  /* 0x0000003f3f3ff290 */ /* 0x000fe8000fffe03f */
[----:B------:R-:W-:Y:S04]  /*520f0*/  STL.64 [R1+0xc0], R8 ;  /* 0x0000c00801007387 */ /* 0x000fe80000100a00 */
[----:B------:R1:W-:Y:S04]  /*52100*/  STL.64 [R1+0xc8], R10 ;  /* 0x0000c80a01007387 */ /* 0x0003e80000100a00 */
[----:B------:R-:W-:Y:S04]  /*52110*/  STL.64 [R1+0x5f0], R16 ;  /* 0x0005f01001007387 */ /* 0x000fe80000100a00 */
[----:B------:R2:W-:Y:S01]  /*52120*/  STL.64 [R1+0x5f8], R18 ;  /* 0x0005f81201007387 */ /* 0x0005e20000100a00 */
[C---:B-1----:R-:W-:Y:S08]  /*52130*/  HMMA.1688.F32.TF32 R8, R4.reuse, R106, R236 ;  /* 0x0000006a0408723c */ /* 0x042ff000000810ec */
[C---:B--2---:R-:W-:Y:S01]  /*52140*/  HMMA.1688.F32.TF32 R16, R4.reuse, R102, R220 ;  /* 0x000000660410723c */ /* 0x044fe200000810dc */
[----:B------:R-:W-:Y:S04]  /*52150*/  STL.64 [R1+0x5e0], R44 ;  /* 0x0005e02c01007387 */ /* 0x000fe80000100a00 */
[----:B------:R1:W-:Y:S03]  /*52160*/  STL.64 [R1+0x5e8], R46 ;  /* 0x0005e82e01007387 */ /* 0x0003e60000100a00 */
[----:B------:R-:W-:Y:S07]  /*52170*/  HMMA.1688.F32.TF32 R4, R4, R98, R208 ;  /* 0x000000620404723c */ /* 0x000fee00000810d0 */
[----:B------:R-:W-:Y:S04]  /*52180*/  STL.64 [R1+0x5d0], R8 ;  /* 0x0005d00801007387 */ /* 0x000fe80000100a00 */
[----:B------:R-:W-:Y:S04]  /*52190*/  STL.64 [R1+0x5d8], R10 ;  /* 0x0005d80a01007387 */ /* 0x000fe80000100a00 */
[----:B------:R-:W-:Y:S04]  /*521a0*/  STL.64 [R1+0x350], R16 ;  /* 0x0003501001007387 */ /* 0x000fe80000100a00 */
[----:B------:R2:W-:Y:S01]  /*521b0*/  STL.64 [R1+0x358], R18 ;  /* 0x0003581201007387 */ /* 0x0005e20000100a00 */
[C---:B-1----:R-:W-:Y:S08]  /*521c0*/  HMMA.1688.F32.TF32 R44, R12.reuse, R106, R240 ;  /* 0x0000006a0c2c723c */ /* 0x042ff000000810f0 */
[C---:B------:R-:W-:Y:S08]  /*521d0*/  HMMA.1688.F32.TF32 R156, R12.reuse, R182, R156 ;  /* 0x000000b60c9c723c */ /* 0x040ff0000008109c */
[C---:B------:R-:W-:Y:S08]  /*521e0*/  HMMA.1688.F32.TF32 R160, R12.reuse, R178, R152 ;  /* 0x000000b20ca0723c */ /* 0x040ff00000081098 */
[C---:B------:R-:W-:Y:S08]  /*521f0*/  HMMA.1688.F32.TF32 R164, R12.reuse, R58, R148 ;  /* 0x0000003a0ca4723c */ /* 0x040ff00000081094 */
[C---:B------:R-:W-:Y:S08]  /*52200*/  HMMA.1688.F32.TF32 R132, R12.reuse, R34, R132 ;  /* 0x000000220c84723c */ /* 0x040ff00000081084 */
[C---:B------:R-:W-:Y:S08]  /*52210*/  HMMA.1688.F32.TF32 R216, R12.reuse, R26, R196 ;  /* 0x0000001a0cd8723c */ /* 0x040ff000000810c4 */
[----:B------:R-:W-:Y:S01]  /*52220*/  HMMA.1688.F32.TF32 R224, R12, R22, R120 ;  /* 0x000000160ce0723c */ /* 0x000fe20000081078 */
[----:B------:R-:W-:Y:S01]  /*52230*/  IMAD.MOV.U32 R204, RZ, RZ, R176 ;  /* 0x000000ffffcc7224 */ /* 0x000fe200078e00b0 */
[----:B------:R-:W-:Y:S01]  /*52240*/  LDS R8, [R0+0x81180] ;  /* 0x0811800000087984 */ /* 0x000fe20000000800 */
[----:B------:R-:W-:-:S02]  /*52250*/  IMAD.MOV.U32 R205, RZ, RZ, R177 ;  /* 0x000000ffffcd7224 */ /* 0x000fc400078e00b1 */
[----:B------:R-:W-:Y:S01]  /*52260*/  IMAD.MOV.U32 R206, RZ, RZ, R53 ;  /* 0x000000ffffce7224 */ /* 0x000fe200078e0035 */
[----:B------:R-:W-:Y:S02]  /*52270*/  LDS R10, [R0+0x81980] ;  /* 0x08198000000a7984 */ /* 0x000fe40000000800 */
[----:B--2---:R-:W-:Y:S02]  /*52280*/  HMMA.1688.F32.TF32 R16, R12, R114, R92 ;  /* 0x000000720c10723c */ /* 0x004fe4000008105c */
[----:B------:R-:W-:Y:S04]  /*52290*/  STL.64 [R1+0x2b0], R4 ;  /* 0x0002b00401007387 */ /* 0x000fe80000100a00 */
[----:B------:R-:W-:Y:S01]  /*522a0*/  STL.64 [R1+0x2b8], R6 ;  /* 0x0002b80601007387 */ /* 0x000fe20000100a00 */
[----:B------:R-:W-:-:S02]  /*522b0*/  IMAD.MOV.U32 R207, RZ, RZ, R52 ;  /* 0x000000ffffcf7224 */ /* 0x000fc400078e0034 */
[----:B------:R-:W-:Y:S01]  /*522c0*/  IMAD.MOV.U32 R234, RZ, RZ, R180 ;  /* 0x000000ffffea7224 */ /* 0x000fe200078e00b4 */
[----:B------:R-:W-:Y:S01]  /*522d0*/  LDS R9, [R2+0x81180] ;  /* 0x0811800002097984 */ /* 0x000fe20000000800 */
[----:B------:R-:W-:-:S03]  /*522e0*/  IMAD.MOV.U32 R235, RZ, RZ, R181 ;  /* 0x000000ffffeb7224 */ /* 0x000fc600078e00b5 */
[----:B------:R-:W1:Y:S04]  /*522f0*/  LDS R11, [R2+0x81980] ;  /* 0x08198000020b7984 */ /* 0x000e680000000800 */
[----:B------:R-:W-:Y:S04]  /*52300*/  LDS R4, [R3+0x81180] ;  /* 0x0811800003047984 */ /* 0x000fe80000000800 */
[----:B------:R-:W-:Y:S04]  /*52310*/  LDS R6, [R3+0x81980] ;  /* 0x0819800003067984 */ /* 0x000fe80000000800 */
[----:B------:R-:W-:Y:S04]  /*52320*/  STL.64 [R1+0x240], R16 ;  /* 0x0002401001007387 */ /* 0x000fe80000100a00 */
[----:B------:R2:W-:Y:S04]  /*52330*/  STL.64 [R1+0x248], R18 ;  /* 0x0002481201007387 */ /* 0x0005e80000100a00 */
[----:B------:R-:W-:Y:S04]  /*52340*/  LDS R5, [R252+0x81180] ;  /* 0x08118000fc057984 */ /* 0x000fe80000000800 */
[----:B------:R-:W3:Y:S01]  /*52350*/  LDS R7, [R252+0x81980] ;  /* 0x08198000fc077984 */ /* 0x000ee20000000800 */
[C---:B--2---:R-:W-:Y:S08]  /*52360*/  HMMA.1688.F32.TF32 R16, R12.reuse, R102, R244 ;  /* 0x000000660c10723c */ /* 0x044ff000000810f4 */
[----:B------:R-:W-:Y:S01]  /*52370*/  HMMA.1688.F32.TF32 R12, R12, R98, R188 ;  /* 0x000000620c0c723c */ /* 0x000fe200000810bc */
[----:B------:R-:W-:Y:S04]  /*52380*/  STL.64 [R1+0x230], R76 ;  /* 0x0002304c01007387 */ /* 0x000fe80000100a00 */
[----:B------:R-:W-:Y:S04]  /*52390*/  STL.64 [R1+0x238], R78 ;  /* 0x0002384e01007387 */ /* 0x000fe80000100a00 */
[----:B------:R2:W-:Y:S04]  /*523a0*/  STL.64 [R1+0x220], R44 ;  /* 0x0002202c01007387 */ /* 0x0005e80000100a00 */
[----:B------:R4:W-:Y:S04]  /*523b0*/  STL.64 [R1+0x228], R46 ;  /* 0x0002282e01007387 */ /* 0x0009e80000100a00 */
[----:B------:R-:W-:Y:S04]  /*523c0*/  STL.64 [R1+0x210], R16 ;  /* 0x0002101001007387 */ /* 0x000fe80000100a00 */
[----:B------:R-:W-:Y:S01]  /*523d0*/  STL.64 [R1+0x218], R18 ;  /* 0x0002181201007387 */ /* 0x000fe20000100a00 */
[----:B--2---:R-:W-:-:S03]  /*523e0*/  IMAD.MOV.U32 R44, RZ, RZ, R56 ;  /* 0x000000ffff2c7224 */ /* 0x004fc600078e0038 */
[----:B------:R2:W-:Y:S01]  /*523f0*/  STL.64 [R1+0x1c0], R12 ;  /* 0x0001c00c01007387 */ /* 0x0005e20000100a00 */
[----:B------:R-:W-:-:S03]  /*52400*/  IMAD.MOV.U32 R45, RZ, RZ, R57 ;  /* 0x000000ffff2d7224 */ /* 0x000fc600078e0039 */
[----:B------:R1:W-:Y:S04]  /*52410*/  STL.64 [R1+0x1c8], R14 ;  /* 0x0001c80e01007387 */ /* 0x0003e80000100a00 */
[----:B------:R-:W2:Y:S04]  /*52420*/  LDL.LU R56, [R1+0x4074] ;  /* 0x0040740001387983 */ /* 0x000ea80000300800 */
[----:B------:R-:W3:Y:S01]  /*52430*/  LDL.LU R57, [R1+0x4070] ;  /* 0x0040700001397983 */ /* 0x000ee20000300800 */
[----:B----4-:R-:W-:Y:S02]  /*52440*/  IMAD.MOV.U32 R46, RZ, RZ, R116 ;  /* 0x000000ffff2e7224 */ /* 0x010fe400078e0074 */
[----:B------:R-:W-:Y:S01]  /*52450*/  IMAD.MOV.U32 R47, RZ, RZ, R117 ;  /* 0x000000ffff2f7224 */ /* 0x000fe200078e0075 */
[----:B------:R-:W4:Y:S04]  /*52460*/  LDL.LU R116, [R1+0x406c] ;  /* 0x00406c0001747983 */ /* 0x000f280000300800 */
[----:B------:R-:W4:Y:S04]  /*52470*/  LDL.LU R117, [R1+0x4068] ;  /* 0x0040680001757983 */ /* 0x000f280000300800 */
[----:B------:R-:W4:Y:S04]  /*52480*/  LDL.LU R176, [R1+0x4064] ;  /* 0x0040640001b07983 */ /* 0x000f280000300800 */
[----:B------:R-:W4:Y:S04]  /*52490*/  LDL.LU R177, [R1+0x4060] ;  /* 0x0040600001b17983 */ /* 0x000f280000300800 */
[----:B------:R-:W4:Y:S04]  /*524a0*/  LDL.LU R53, [R1+0x405c] ;  /* 0x00405c0001357983 */ /* 0x000f280000300800 */
[----:B------:R-:W4:Y:S01]  /*524b0*/  LDL.LU R52, [R1+0x4058] ;  /* 0x0040580001347983 */ /* 0x000f220000300800 */
[----:B--2---:R-:W-:-:S02]  /*524c0*/  IMAD.MOV.U32 R233, RZ, RZ, R56 ;  /* 0x000000ffffe97224 */ /* 0x004fc400078e0038 */
[----:B---3--:R-:W-:Y:S02]  /*524d0*/  IMAD.MOV.U32 R232, RZ, RZ, R57 ;  /* 0x000000ffffe87224 */ /* 0x008fe400078e0039 */
[----:B------:R-:W2:Y:S04]  /*524e0*/  LDL.LU R57, [R1+0x4054] ;  /* 0x0040540001397983 */ /* 0x000ea80000300800 */
[----:B------:R-:W3:Y:S04]  /*524f0*/  LDL.LU R56, [R1+0x4050] ;  /* 0x0040500001387983 */ /* 0x000ee80000300800 */
[----:B------:R-:W2:Y:S04]  /*52500*/  LDL.LU R180, [R1+0x404c] ;  /* 0x00404c0001b47983 */ /* 0x000ea80000300800 */
        /* <DEDUP_REMOVED lines=84> */
[----:B------:R-:W3:Y:S01]  /*52a50*/  LDL.LU R181, [R1+0x4038] ;  /* 0x0040380001b57983 */ /* 0x000ee20000300800 */
[----:B------:R-:W-:Y:S07]  /*52a60*/  HMMA.1688.F32.TF32 R168, R8, R182, R212 ;  /* 0x000000b608a8723c */ /* 0x000fee00000810d4 */
[----:B------:R-:W-:-:S02]  /*52a70*/  IMAD.MOV.U32 R212, RZ, RZ, R56 ;  /* 0x000000ffffd47224 */ /* 0x000fc400078e0038 */
[----:B------:R-:W3:Y:S01]  /*52a80*/  LDL.LU R56, [R1+0x4034] ;  /* 0x0040340001387983 */ /* 0x000ee20000300800 */
[----:B------:R-:W-:Y:S02]  /*52a90*/  IMAD.MOV.U32 R213, RZ, RZ, R57 ;  /* 0x000000ffffd57224 */ /* 0x000fe400078e0039 */
[----:B----4-:R-:W-:Y:S01]  /*52aa0*/  IMAD.MOV.U32 R214, RZ, RZ, R52 ;  /* 0x000000ffffd67224 */ /* 0x010fe200078e0034 */
[----:B------:R-:W4:Y:S01]  /*52ab0*/  LDL.LU R57, [R1+0x4030] ;  /* 0x0040300001397983 */ /* 0x000f220000300800 */
[----:B------:R-:W-:-:S03]  /*52ac0*/  IMAD.MOV.U32 R215, RZ, RZ, R53 ;  /* 0x000000ffffd77224 */ /* 0x000fc600078e0035 */
[----:B------:R-:W4:Y:S04]  /*52ad0*/  LDL.LU R52, [R1+0x402c] ;  /* 0x00402c0001347983 */ /* 0x000f280000300800 */
[----:B------:R-:W4:Y:S01]  /*52ae0*/  LDL.LU R53, [R1+0x4028] ;  /* 0x0040280001357983 */ /* 0x000f220000300800 */
[----:B--2---:R-:W-:-:S03]  /*52af0*/  IMAD.MOV.U32 R188, RZ, RZ, R180 ;  /* 0x000000ffffbc7224 */ /* 0x004fc600078e00b4 */
[----:B------:R-:W2:Y:S01]  /*52b00*/  LDL.LU R180, [R1+0x4024] ;  /* 0x0040240001b47983 */ /* 0x000ea20000300800 */
[----:B---3--:R-:W-:-:S03]  /*52b10*/  IMAD.MOV.U32 R189, RZ, RZ, R181 ;  /* 0x000000ffffbd7224 */ /* 0x008fc600078e00b5 */
[----:B------:R-:W3:Y:S01]  /*52b20*/  LDL.LU R181, [R1+0x4020] ;  /* 0x0040200001b57983 */ /* 0x000ee20000300800 */
[C---:B------:R-:W-:Y:S08]  /*52b30*/  HMMA.1688.F32.TF32 R84, R8.reuse, R114, R84 ;  /* 0x000000720854723c */ /* 0x040ff00000081054 */
[C---:B------:R-:W-:Y:S08]  /*52b40*/  HMMA.1688.F32.TF32 R76, R8.reuse, R110, R76 ;  /* 0x0000006e084c723c */ /* 0x040ff0000008104c */
[----:B------:R-:W-:Y:S01]  /*52b50*/  HMMA.1688.F32.TF32 R80, R8, R106, R80 ;  /* 0x0000006a0850723c */ /* 0x000fe20000081050 */
[----:B------:R-:W-:-:S02]  /*52b60*/  IMAD.MOV.U32 R190, RZ, RZ, R56 ;  /* 0x000000ffffbe7224 */ /* 0x000fc400078e0038 */
[----:B------:R-:W3:Y:S05]  /*52b70*/  LDL.LU R56, [R1+0x401c] ;  /* 0x00401c0001387983 */ /* 0x000eea0000300800 */
[C---:B------:R-:W-:Y:S01]  /*52b80*/  HMMA.1688.F32.TF32 R16, R8.reuse, R102, R16 ;  /* 0x000000660810723c */ /* 0x040fe20000081010 */
[----:B----4-:R-:W-:Y:S02]  /*52b90*/  IMAD.MOV.U32 R191, RZ, RZ, R57 ;  /* 0x000000ffffbf7224 */ /* 0x010fe400078e0039 */
[----:B------:R-:W4:Y:S04]  /*52ba0*/  LDL.LU R57, [R1+0x4018] ;  /* 0x0040180001397983 */ /* 0x000f280000300800 */
[----:B------:R-:W4:Y:S01]  /*52bb0*/  LDL.LU R200, [R1+0x650] ;  /* 0x0006500001c87983 */ /* 0x000f220000300800 */
[C---:B------:R-:W-:Y:S03]  /*52bc0*/  HMMA.1688.F32.TF32 R184, R8.reuse, R178, R184 ;  /* 0x000000b208b8723c */ /* 0x040fe600000810b8 */
[----:B------:R-:W4:Y:S05]  /*52bd0*/  LDL.LU R201, [R1+0x654] ;  /* 0x0006540001c97983 */ /* 0x000f2a0000300800 */
[C---:B------:R-:W-:Y:S08]  /*52be0*/  HMMA.1688.F32.TF32 R172, R8.reuse, R58, R172 ;  /* 0x0000003a08ac723c */ /* 0x040ff000000810ac */
        /* <DEDUP_REMOVED lines=8> */
[----:B------:R-:W-:Y:S01]  /*52c70*/  HMMA.1688.F32.TF32 R8, R8, R98, R212 ;  /* 0x000000620808723c */ /* 0x000fe200000810d4 */
[----:B--2---:R-:W-:-:S02]  /*52c80*/  IMAD.MOV.U32 R202, RZ, RZ, R180 ;  /* 0x000000ffffca7224 */ /* 0x004fc400078e00b4 */
[----:B------:R-:W2:Y:S01]  /*52c90*/  LDL.LU R180, [R1+0x4014] ;  /* 0x0040140001b47983 */ /* 0x000ea20000300800 */
[----:B---3--:R-:W-:-:S03]  /*52ca0*/  IMAD.MOV.U32 R203, RZ, RZ, R181 ;  /* 0x000000ffffcb7224 */ /* 0x008fc600078e00b5 */
[----:B------:R-:W3:Y:S04]  /*52cb0*/  LDL.LU R181, [R1+0x4010] ;  /* 0x0040100001b57983 */ /* 0x000ee80000300800 */
[----:B------:R-:W-:Y:S04]  /*52cc0*/  STL.64 [R1+0x1b0], R84 ;  /* 0x0001b05401007387 */ /* 0x000fe80000100a00 */
[----:B------:R1:W-:Y:S04]  /*52cd0*/  STL.64 [R1+0x1b8], R86 ;  /* 0x0001b85601007387 */ /* 0x0003e80000100a00 */
[----:B-1----:R-:W3:Y:S04]  /*52ce0*/  LDL.LU.64 R86, [R1+0x4008] ;  /* 0x0040080001567983 */ /* 0x002ee80000300a00 */
[----:B------:R-:W3:Y:S04]  /*52cf0*/  LDL.LU.64 R84, [R1+0x4000] ;  /* 0x0040000001547983 */ /* 0x000ee80000300a00 */
        /* <DEDUP_REMOVED lines=12> */
[----:B------:R-:W3:Y:S04]  /*52dc0*/  LDL.LU.64 R214, [R1+0x3fc8] ;  /* 0x003fc80001d67983 */ /* 0x000ee80000300a00 */
[----:B------:R-:W3:Y:S04]  /*52dd0*/  LDL.LU.64 R212, [R1+0x3fc0] ;  /* 0x003fc00001d47983 */ /* 0x000ee80000300a00 */
[----:B------:R1:W-:Y:S04]  /*52de0*/  STL.64 [R1+0x290], R8 ;  /* 0x0002900801007387 */ /* 0x0003e80000100a00 */
[----:B------:R2:W-:Y:S04]  /*52df0*/  STL.64 [R1+0x298], R10 ;  /* 0x0002980a01007387 */ /* 0x0005e80000100a00 */
[----:B-1----:R-:W3:Y:S04]  /*52e00*/  LDL.LU R8, [R1+0x6a0] ;  /* 0x0006a00001087983 */ /* 0x002ee80000300800 */
[----:B------:R-:W3:Y:S01]  /*52e10*/  LDL.LU R9, [R1+0x6a4] ;  /* 0x0006a40001097983 */ /* 0x000ee20000300800 */
[----:B------:R-:W-:-:S02]  /*52e20*/  IMAD.MOV.U32 R248, RZ, RZ, R41 ;  /* 0x000000fffff87224 */ /* 0x000fc400078e0029 */
[----:B------:R-:W-:Y:S02]  /*52e30*/  IMAD.MOV.U32 R249, RZ, RZ, R40 ;  /* 0x000000fffff97224 */ /* 0x000fe400078e0028 */
[----:B------:R-:W-:Y:S01]  /*52e40*/  HMMA.1688.F32.TF32 R40, R4, R42, R188 ;  /* 0x0000002a0428723c */ /* 0x000fe200000810bc */
[----:B------:R-:W-:Y:S02]  /*52e50*/  IMAD.MOV.U32 R250, RZ, RZ, R33 ;  /* 0x000000fffffa7224 */ /* 0x000fe400078e0021 */
[----:B------:R-:W-:-:S05]  /*52e60*/  IMAD.MOV.U32 R251, RZ, RZ, R32 ;  /* 0x000000fffffb7224 */ /* 0x000fca00078e0020 */
[C---:B------:R-:W-:Y:S08]  /*52e70*/  HMMA.1688.F32.TF32 R188, R4.reuse, R22, R208 ;  /* 0x0000001604bc723c */ /* 0x040ff000000810d0 */
[C---:B------:R-:W-:Y:S01]  /*52e80*/  HMMA.1688.F32.TF32 R208, R4.reuse, R114, R232 ;  /* 0x0000007204d0723c */ /* 0x040fe200000810e8 */
[----:B------:R-:W-:Y:S01]  /*52e90*/  IMAD.MOV.U32 R236, RZ, RZ, R177 ;  /* 0x000000ffffec7224 */ /* 0x000fe200078e00b1 */
[----:B------:R-:W-:Y:S06]  /*52ea0*/  LDS R114, [R0+0x82900] ;  /* 0x0829000000727984 */ /* 0x000fec0000000800 */
[C---:B------:R-:W-:Y:S01]  /*52eb0*/  HMMA.1688.F32.TF32 R32, R4.reuse, R34, R12 ;  /* 0x000000220420723c */ /* 0x040fe2000008100c */
[----:B------:R-:W-:Y:S01]  /*52ec0*/  IMAD.MOV.U32 R237, RZ, RZ, R176 ;  /* 0x000000ffffed7224 */ /* 0x000fe200078e00b0 */
[----:B------:R-:W-:Y:S06]  /*52ed0*/  LDS R115, [R2+0x82900] ;  /* 0x0829000002737984 */ /* 0x000fec0000000800 */
[----:B------:R-:W-:Y:S01]  /*52ee0*/  HMMA.1688.F32.TF32 R12, R4, R110, R204 ;  /* 0x0000006e040c723c */ /* 0x000fe200000810cc */
[----:B----4-:R-:W-:Y:S01]  /*52ef0*/  IMAD.MOV.U32 R176, RZ, RZ, R57 ;  /* 0x000000ffffb07224 */ /* 0x010fe200078e0039 */
[----:B------:R-:W-:Y:S01]  /*52f00*/  LDS R110, [R3+0x82880] ;  /* 0x08288000036e7984 */ /* 0x000fe20000000800 */
[----:B------:R-:W-:-:S05]  /*52f10*/  IMAD.MOV.U32 R177, RZ, RZ, R56 ;  /* 0x000000ffffb17224 */ /* 0x000fca00078e0038 */
[C---:B------:R-:W-:Y:S08]  /*52f20*/  HMMA.1688.F32.TF32 R196, R4.reuse, R178, R196 ;  /* 0x000000b204c4723c */ /* 0x040ff000000810c4 */
[C---:B------:R-:W-:Y:S01]  /*52f30*/  HMMA.1688.F32.TF32 R200, R4.reuse, R58, R200 ;  /* 0x0000003a04c8723c */ /* 0x040fe200000810c8 */
[----:B------:R-:W-:Y:S01]  /*52f40*/  IMAD.MOV.U32 R232, RZ, RZ, R97 ;  /* 0x000000ffffe87224 */ /* 0x000fe200078e0061 */
[----:B------:R-:W-:Y:S06]  /*52f50*/  LDS R111, [R252+0x82880] ;  /* 0x08288000fc6f7984 */ /* 0x000fec0000000800 */
[----:B------:R-:W-:Y:S01]  /*52f60*/  HMMA.1688.F32.TF32 R204, R4, R106, R44 ;  /* 0x0000006a04cc723c */ /* 0x000fe2000008102c */
[----:B------:R-:W-:Y:S01]  /*52f70*/  IMAD.MOV.U32 R178, RZ, RZ, R53 ;  /* 0x000000ffffb27224 */ /* 0x000fe200078e0035 */
[----:B------:R-:W-:Y:S01]  /*52f80*/  LDS R106, [R0+0x82880] ;  /* 0x08288000006a7984 */ /* 0x000fe20000000800 */
[----:B------:R-:W-:-:S02]  /*52f90*/  IMAD.MOV.U32 R179, RZ, RZ, R52 ;  /* 0x000000ffffb37224 */ /* 0x000fc400078e0034 */
[----:B--2---:R-:W-:Y:S02]  /*52fa0*/  IMAD.MOV.U32 R11, RZ, RZ, R180 ;  /* 0x000000ffff0b7224 */ /* 0x004fe400078e00b4 */
[----:B---3--:R-:W-:Y:S01]  /*52fb0*/  IMAD.MOV.U32 R10, RZ, RZ, R181 ;  /* 0x000000ffff0a7224 */ /* 0x008fe200078e00b5 */
[----:B------:R-:W-:Y:S01]  /*52fc0*/  HMMA.1688.F32.TF32 R44, R4, R102, R248 ;  /* 0x00000066042c723c */ /* 0x000fe200000810f8 */
[----:B------:R-:W-:Y:S01]  /*52fd0*/  IMAD.MOV.U32 R238, RZ, RZ, R117 ;  /* 0x000000ffffee7224 */ /* 0x000fe200078e0075 */
[----:B------:R-:W-:Y:S01]  /*52fe0*/  LDS R102, [R3+0x82800] ;  /* 0x0828000003667984 */ /* 0x000fe20000000800 */
[----:B------:R-:W-:-:S03]  /*52ff0*/  IMAD.MOV.U32 R239, RZ, RZ, R116 ;  /* 0x000000ffffef7224 */ /* 0x000fc600078e0074 */
[----:B------:R-:W-:Y:S02]  /*53000*/  LDS R103, [R252+0x82800] ;  /* 0x08280000fc677984 */ /* 0x000fe40000000800 */
[C---:B------:R-:W-:Y:S08]  /*53010*/  HMMA.1688.F32.TF32 R56, R4.reuse, R54, R176 ;  /* 0x000000360438723c */ /* 0x040ff000000810b0 */
[C---:B------:R-:W-:Y:S01]  /*53020*/  HMMA.1688.F32.TF32 R192, R4.reuse, R30, R192 ;  /* 0x0000001e04c0723c */ /* 0x040fe200000810c0 */
[----:B------:R-:W-:Y:S01]  /*53030*/  IMAD.MOV.U32 R233, RZ, RZ, R24 ;  /* 0x000000ffffe97224 */ /* 0x000fe200078e0018 */
[----:B------:R-:W-:Y:S06]  /*53040*/  LDS R107, [R2+0x82880] ;  /* 0x08288000026b7984 */ /* 0x000fec0000000800 */
[----:B------:R-:W-:Y:S07]  /*53050*/  HMMA.1688.F32.TF32 R176, R4, R26, R240 ;  /* 0x0000001a04b0723c */ /* 0x000fee00000810f0 */
[----:B------:R-:W-:-:S02]  /*53060*/  IMAD.MOV.U32 R240, RZ, RZ, R104 ;  /* 0x000000fffff07224 */ /* 0x000fc400078e0068 */
[----:B------:R-:W-:Y:S02]  /*53070*/  IMAD.MOV.U32 R241, RZ, RZ, R105 ;  /* 0x000000fffff17224 */ /* 0x000fe400078e0069 */
[----:B------:R-:W-:Y:S01]  /*53080*/  IMAD.MOV.U32 R242, RZ, RZ, R108 ;  /* 0x000000fffff27224 */ /* 0x000fe200078e006c */
[----:B------:R-:W-:Y:S01]  /*53090*/  HMMA.1688.F32.TF32 R52, R4, R38, R244 ;  /* 0x000000260434723c */ /* 0x000fe200000810f4 */
[----:B------:R-:W-:-:S06]  /*530a0*/  IMAD.MOV.U32 R243, RZ, RZ, R109 ;  /* 0x000000fffff37224 */ /* 0x000fcc00078e006d */
[----:B------:R-:W-:Y:S02]  /*530b0*/  IMAD.MOV.U32 R245, RZ, RZ, R96 ;  /* 0x000000fffff57224 */ /* 0x000fe400078e0060 */
[----:B------:R-:W-:Y:S02]  /*530c0*/  IMAD.MOV.U32 R246, RZ, RZ, R100 ;  /* 0x000000fffff67224 */ /* 0x000fe400078e0064 */
[----:B------:R-:W-:Y:S01]  /*530d0*/  IMAD.MOV.U32 R247, RZ, RZ, R101 ;  /* 0x000000fffff77224 */ /* 0x000fe200078e0065 */
[C---:B------:R-:W-:Y:S01]  /*530e0*/  HMMA.1688.F32.TF32 R180, R4.reuse, R182, R8 ;  /* 0x000000b604b4723c */ /* 0x040fe20000081008 */
[----:B------:R-:W2:Y:S04]  /*530f0*/  LDL R8, [R1+0x1e2c] ;  /* 0x001e2c0001087983 */ /* 0x000ea80000100800 */
[----:B------:R-:W-:Y:S04]  /*53100*/  STL.64 [R1+0x270], R208 ;  /* 0x000270d001007387 */ /* 0x000fe80000100a00 */
[----:B------:R-:W-:Y:S04]  /*53110*/  STL.64 [R1+0x278], R210 ;  /* 0x000278d201007387 */ /* 0x000fe80000100a00 */
[----:B------:R-:W-:Y:S04]  /*53120*/  STL.64 [R1+0x260], R12 ;  /* 0x0002600c01007387 */ /* 0x000fe80000100a00 */
[----:B------:R1:W-:Y:S01]  /*53130*/  STL.64 [R1+0x268], R14 ;  /* 0x0002680e01007387 */ /* 0x0003e20000100a00 */
[----:B------:R-:W-:Y:S01]  /*53140*/  HMMA.1688.F32.TF32 R116, R4, R118, R236 ;  /* 0x000000760474723c */ /* 0x000fe200000810ec */
[----:B------:R-:W-:-:S02]  /*53150*/  IMAD.MOV.U32 R234, RZ, RZ, R113 ;  /* 0x000000ffffea7224 */ /* 0x000fc400078e0071 */
[----:B------:R-:W-:Y:S01]  /*53160*/  IMAD.MOV.U32 R235, RZ, RZ, R112 ;  /* 0x000000ffffeb7224 */ /* 0x000fe200078e0070 */
[----:B------:R-:W-:Y:S04]  /*53170*/  LDS R208, [R0+0x82180] ;  /* 0x0821800000d07984 */ /* 0x000fe80000000800 */
[----:B------:R-:W-:Y:S01]  /*53180*/  LDS R210, [R0+0x82980] ;  /* 0x0829800000d27984 */ /* 0x000fe20000000800 */
[----:B-1----:R-:W-:Y:S03]  /*53190*/  HMMA.1688.F32.TF32 R12, R4, R98, R212 ;  /* 0x00000062040c723c */ /* 0x002fe600000810d4 */
[----:B------:R-:W-:Y:S04]  /*531a0*/  STL.64 [R1+0x250], R204 ;  /* 0x000250cc01007387 */ /* 0x000fe80000100a00 */
[----:B------:R-:W-:Y:S04]  /*531b0*/  STL.64 [R1+0x258], R206 ;  /* 0x000258ce01007387 */ /* 0x000fe80000100a00 */
[----:B------:R-:W-:Y:S04]  /*531c0*/  STL.64 [R1+0xf0], R44 ;  /* 0x0000f02c01007387 */ /* 0x000fe80000100a00 */
[----:B------:R1:W-:Y:S01]  /*531d0*/  STL.64 [R1+0xf8], R46 ;  /* 0x0000f82e01007387 */ /* 0x0003e20000100a00 */
[----:B------:R-:W-:-:S03]  /*531e0*/  IMAD.U32 R4, RZ, RZ, UR4 ;  /* 0x00000004ff047e24 */ /* 0x000fc6000f8e00ff */
[----:B------:R-:W-:Y:S04]  /*531f0*/  LDS R98, [R0+0x82800] ;  /* 0x0828000000627984 */ /* 0x000fe80000000800 */
[----:B------:R-:W-:Y:S04]  /*53200*/  LDS R99, [R2+0x82800] ;  /* 0x0828000002637984 */ /* 0x000fe80000000800 */
[----:B------:R-:W-:Y:S04]  /*53210*/  STL.64 [R1+0xe0], R12 ;  /* 0x0000e00c01007387 */ /* 0x000fe80000100a00 */
[----:B------:R-:W-:Y:S04]  /*53220*/  STL.64 [R1+0xe8], R14 ;  /* 0x0000e80e01007387 */ /* 0x000fe80000100a00 */
[----:B------:R-:W3:Y:S04]  /*53230*/  LDL.LU R104, [R1+0x3fb8] ;  /* 0x003fb80001687983 */ /* 0x000ee80000300800 */
[----:B------:R-:W4:Y:S04]  /*53240*/  LDL.LU R105, [R1+0x3fb4] ;  /* 0x003fb40001697983 */ /* 0x000f280000300800 */
[----:B------:R-:W3:Y:S04]  /*53250*/  LDL.LU R108, [R1+0x3fb0] ;  /* 0x003fb000016c7983 */ /* 0x000ee80000300800 */
[----:B------:R-:W3:Y:S04]  /*53260*/  LDL.LU R109, [R1+0x3fac] ;  /* 0x003fac00016d7983 */ /* 0x000ee80000300800 */
[----:B------:R-:W3:Y:S04]  /*53270*/  LDL.LU R244, [R1+0x1f0] ;  /* 0x0001f00001f47983 */ /* 0x000ee80000300800 */
[----:B------:R-:W1:Y:S04]  /*53280*/  LDL.LU R96, [R1+0x3fa8] ;  /* 0x003fa80001607983 */ /* 0x000e680000300800 */
[----:B------:R-:W3:Y:S04]  /*53290*/  LDL.LU R100, [R1+0x3fa4] ;  /* 0x003fa40001647983 */ /* 0x000ee80000300800 */
[----:B------:R-:W4:Y:S04]  /*532a0*/  LDL.LU R101, [R1+0x3fa0] ;  /* 0x003fa00001657983 */ /* 0x000f280000300800 */
[----:B------:R-:W4:Y:S04]  /*532b0*/  LDL.LU R97, [R1+0x3f9c] ;  /* 0x003f9c0001617983 */ /* 0x000f280000300800 */
[----:B------:R-:W4:Y:S04]  /*532c0*/  LDL.LU R24, [R1+0x3f98] ;  /* 0x003f980001187983 */ /* 0x000f280000300800 */
        /* <DEDUP_REMOVED lines=13> */
[----:B------:R-:W2:Y:S04]  /*533a0*/  LDSM.16.M88.4 R4, [R236] ;  /* 0x00000000ec04783b */ /* 0x000ea80000000200 */
[----:B------:R-:W1:Y:S04]  /*533b0*/  LDSM.16.M88.4 R8, [R236+0x4000] ;  /* 0x00400000ec08783b */ /* 0x000e680000000200 */
[----:B------:R-:W-:Y:S04]  /*533c0*/  LDSM.16.M88.4 R12, [R236+0x8000] ;  /* 0x00800000ec0c783b */ /* 0x000fe80000000200 */
[----:B------:R-:W-:Y:S04]  /*533d0*/  STL [R1+0x548], R236 ;  /* 0x000548ec01007387 */ /* 0x000fe80000100800 */
[----:B------:R-:W-:Y:S01]  /*533e0*/  STL [R1+0x3ec8], R3 ;  /* 0x003ec80301007387 */ /* 0x000fe20000100800 */
[----:B-1----:R-:W-:-:S03]  /*533f0*/  IMAD.MOV.U32 R47, RZ, RZ, R96 ;  /* 0x000000ffff2f7224 */ /* 0x002fc600078e0060 */
[----:B------:R-:W-:Y:S01]  /*53400*/  LDS R96, [R0+0x82000] ;  /* 0x0820000000607984 */ /* 0x000fe20000000800 */
[----:B---3--:R-:W-:-:S03]  /*53410*/  IMAD.MOV.U32 R45, RZ, RZ, R100 ;  /* 0x000000ffff2d7224 */ /* 0x008fc600078e0064 */
[----:B------:R-:W-:Y:S01]  /*53420*/  LDS R100, [R3+0x82000] ;  /* 0x0820000003647984 */ /* 0x000fe20000000800 */
[----:B----4-:R-:W-:-:S03]  /*53430*/  IMAD.MOV.U32 R44, RZ, RZ, R101 ;  /* 0x000000ffff2c7224 */ /* 0x010fc600078e0065 */
[----:B------:R-:W1:Y:S01]  /*53440*/  LDS R101, [R252+0x82000] ;  /* 0x08200000fc657984 */ /* 0x000e620000000800 */
[----:B------:R-:W-:-:S03]  /*53450*/  IMAD.MOV.U32 R46, RZ, RZ, R97 ;  /* 0x000000ffff2e7224 */ /* 0x000fc600078e0061 */
[----:B------:R-:W3:Y:S01]  /*53460*/  LDS R97, [R2+0x82000] ;  /* 0x0820000002617984 */ /* 0x000ee20000000800 */
[----:B------:R-:W-:Y:S02]  /*53470*/  IMAD.MOV.U32 R248, RZ, RZ, R109 ;  /* 0x000000fffff87224 */ /* 0x000fe400078e006d */
[----:B------:R-:W-:Y:S02]  /*53480*/  IMAD.MOV.U32 R249, RZ, RZ, R108 ;  /* 0x000000fffff97224 */ /* 0x000fe400078e006c */
[----:B------:R-:W-:Y:S02]  /*53490*/  IMAD.MOV.U32 R250, RZ, RZ, R105 ;  /* 0x000000fffffa7224 */ /* 0x000fe400078e0069 */
[----:B------:R-:W-:Y:S01]  /*534a0*/  IMAD.MOV.U32 R251, RZ, RZ, R104 ;  /* 0x000000fffffb7224 */ /* 0x000fe200078e0068 */
[----:B--2---:R-:W-:Y:S04]  /*534b0*/  STL [R1+0x3ed0], R6 ;  /* 0x003ed00601007387 */ /* 0x004fe80000100800 */
[----:B------:R-:W-:Y:S04]  /*534c0*/  STL [R1+0x3ecc], R7 ;  /* 0x003ecc0701007387 */ /* 0x000fe80000100800 */
[----:B------:R-:W-:Y:S04]  /*534d0*/  STL [R1+0x3eb8], R10 ;  /* 0x003eb80a01007387 */ /* 0x000fe80000100800 */
[----:B------:R-:W-:Y:S04]  /*534e0*/  STL [R1+0x3eb4], R11 ;  /* 0x003eb40b01007387 */ /* 0x000fe80000100800 */
[----:B------:R-:W-:Y:S04]  /*534f0*/  LDS R104, [R0+0x82080] ;  /* 0x0820800000687984 */ /* 0x000fe80000000800 */
[----:B------:R-:W2:Y:S04]  /*53500*/  LDS R105, [R2+0x82080] ;  /* 0x0820800002697984 */ /* 0x000ea80000000800 */
[----:B------:R-:W-:Y:S01]  /*53510*/  LDS R108, [R3+0x82080] ;  /* 0x08208000036c7984 */ /* 0x000fe20000000800 */
[-C--:B-1----:R-:W-:Y:S08]  /*53520*/  HMMA.1688.F32.TF32 R248, R100, R4.reuse, R248 ;  /* 0x0000000464f8723c */ /* 0x082ff000000810f8 */
[----:B---3--:R-:W-:Y:S01]  /*53530*/  HMMA.1688.F32.TF32 R44, R96, R4, R44 ;  /* 0x00000004602c723c */ /* 0x008fe2000008102c */
[----:B------:R-:W-:Y:S04]  /*53540*/  STL [R1+0x3eb0], R14 ;  /* 0x003eb00e01007387 */ /* 0x000fe80000100800 */
[----:B------:R1:W-:Y:S04]  /*53550*/  STL [R1+0x3eac], R15 ;  /* 0x003eac0f01007387 */ /* 0x0003e80000100800 */
[----:B------:R-:W3:Y:S07]  /*53560*/  LDS R109, [R252+0x82080] ;  /* 0x08208000fc6d7984 */ /* 0x000eee0000000800 */
[----:B-1----:R-:W-:-:S07]  /*53570*/  IMAD.MOV.U32 R15, RZ, RZ, R248 ;  /* 0x000000ffff0f7224 */ /* 0x002fce00078e00f8 */
[----:B------:R-:W-:Y:S04]  /*53580*/  STL.64 [R1+0x280], R44 ;  /* 0x0002802c01007387 */ /* 0x000fe80000100a00 */
[----:B------:R1:W-:Y:S04]  /*53590*/  STL.64 [R1+0x288], R46 ;  /* 0x0002882e01007387 */ /* 0x0003e80000100a00 */
[----:B-1----:R-:W4:Y:S04]  /*535a0*/  LDL.LU.64 R46, [R1+0x3f90] ;  /* 0x003f9000012e7983 */ /* 0x002f280000300a00 */
[----:B------:R-:W4:Y:S04]  /*535b0*/  LDL.LU.64 R44, [R1+0x3f88] ;  /* 0x003f8800012c7983 */ /* 0x000f280000300a00 */
[----:B------:R-:W-:Y:S04]  /*535c0*/  STL [R1+0x384], R249 ;  /* 0x000384f901007387 */ /* 0x000fe80000100800 */
[----:B------:R1:W-:Y:S04]  /*535d0*/  STL.64 [R1+0x388], R250 ;  /* 0x000388fa01007387 */ /* 0x0003e80000100a00 */
[----:B-1----:R-:W3:Y:S04]  /*535e0*/  LDL.LU.64 R250, [R1+0x3f80] ;  /* 0x003f800001fa7983 */ /* 0x002ee80000300a00 */
[----:B------:R-:W3:Y:S01]  /*535f0*/  LDL.LU.64 R248, [R1+0x3f78] ;  /* 0x003f780001f87983 */ /* 0x000ee20000300a00 */
[-C--:B--2---:R-:W-:Y:S11]  /*53600*/  HMMA.1688.F32.TF32 R232, R104, R4.reuse, R232 ;  /* 0x0000000468e8723c */ /* 0x084ff600000810e8 */
[----:B------:R-:W-:Y:S11]  /*53610*/  @!UPT UIADD3 URZ, URZ, URZ, URZ ;  /* 0x0000003f3f3ff290 */ /* 0x000ff6000fffe03f */
[----:B------:R-:W-:Y:S01]  /*53620*/  @!UPT UIADD3 URZ, URZ, URZ, URZ ;  /* 0x0000003f3f3ff290 */ /* 0x000fe2000fffe03f */
[----:B------:R-:W-:Y:S04]  /*53630*/  STL.64 [R1+0x470], R232 ;  /* 0x000470e801007387 */ /* 0x000fe80000100a00 */
[----:B------:R3:W-:Y:S01]  /*53640*/  STL.64 [R1+0x478], R234 ;  /* 0x000478ea01007387 */ /* 0x0007e20000100a00 */
[-C--:B------:R-:W-:Y:S08]  /*53650*/  HMMA.1688.F32.TF32 R80, R112, R4.reuse, R80 ;  /* 0x000000047050723c */ /* 0x080ff00000081050 */
[-C--:B---3--:R-:W-:Y:S01]  /*53660*/  HMMA.1688.F32.TF32 R232, R108, R4.reuse, R248 ;  /* 0x000000046ce8723c */ /* 0x088fe200000810f8 */
[----:B------:R-:W2:Y:S11]  /*53670*/  LDL.LU R248, [R1+0x4f0] ;  /* 0x0004f00001f87983 */ /* 0x000eb60000300800 */
[----:B------:R-:W-:Y:S11]  /*53680*/  @!UPT UIADD3 URZ, URZ, URZ, URZ ;  /* 0x0000003f3f3ff290 */ /* 0x000ff6000fffe03f */
[----:B------:R1:W-:Y:S04]  /*53690*/  STL.64 [R1+0x500], R232 ;  /* 0x000500e801007387 */ /* 0x0003e80000100a00 */
[----:B------:R3:W-:Y:S04]  /*536a0*/  STL.64 [R1+0x508], R234 ;  /* 0x000508ea01007387 */ /* 0x0007e80000100a00 */
[----:B------:R-:W2:Y:S04]  /*536b0*/  LDL.LU R249, [R1+0x4f4] ;  /* 0x0004f40001f97983 */ /* 0x000ea80000300800 */
[----:B------:R-:W2:Y:S04]  /*536c0*/  LDL.LU R250, [R1+0x4f8] ;  /* 0x0004f80001fa7983 */ /* 0x000ea80000300800 */
[----:B------:R-:W2:Y:S04]  /*536d0*/  LDL.LU R251, [R1+0x4fc] ;  /* 0x0004fc0001fb7983 */ /* 0x000ea80000300800 */
[----:B-1----:R-:W2:Y:S04]  /*536e0*/  LDL.LU R232, [R1+0x530] ;  /* 0x0005300001e87983 */ /* 0x002ea80000300800 */
[----:B------:R-:W2:Y:S04]  /*536f0*/  LDL.LU R233, [R1+0x534] ;  /* 0x0005340001e97983 */ /* 0x000ea80000300800 */
[----:B---3--:R-:W3:Y:S04]  /*53700*/  LDL.LU R234, [R1+0x538] ;  /* 0x0005380001ea7983 */ /* 0x008ee80000300800 */
[----:B------:R-:W3:Y:S04]  /*53710*/  LDL.LU R235, [R1+0x53c] ;  /* 0x00053c0001eb7983 */ /* 0x000ee80000300800 */
[----:B------:R-:W-:Y:S04]  /*53720*/  STL.64 [R1+0x700], R80 ;  /* 0x0007005001007387 */ /* 0x000fe80000100a00 */
[----:B------:R1:W-:Y:S02]  /*53730*/  STL.64 [R1+0x708], R82 ;  /* 0x0007085201007387 */ /* 0x0003e40000100a00 */
[-C--:B-1----:R-:W-:Y:S08]  /*53740*/  HMMA.1688.F32.TF32 R80, R204, R4.reuse, R156 ;  /* 0x00000004cc50723c */ /* 0x082ff0000008109c */
[-C--:B------:R-:W-:Y:S11]  /*53750*/  HMMA.1688.F32.TF32 R156, R208, R4.reuse, R168 ;  /* 0x00000004d09c723c */ /* 0x080ff600000810a8 */
[----:B------:R-:W-:Y:S04]  /*53760*/  @!UPT UIADD3 URZ, URZ, URZ, URZ ;  /* 0x0000003f3f3ff290 */ /* 0x000fe8000fffe03f */
[----:B------:R-:W-:Y:S04]  /*53770*/  STL.64 [R1+0x7f0], R80 ;  /* 0x0007f05001007387 */ /* 0x000fe80000100a00 */
[----:B------:R1:W-:Y:S02]  /*53780*/  STL.64 [R1+0x7f8], R82 ;  /* 0x0007f85201007387 */ /* 0x0003e40000100a00 */
[----:B-1----:R-:W-:Y:S11]  /*53790*/  HMMA.1688.F32.TF32 R80, R212, R4, R180 ;  /* 0x00000004d450723c */ /* 0x002ff600000810b4 */
[----:B------:R-:W-:Y:S11]  /*537a0*/  @!UPT UIADD3 URZ, URZ, URZ, URZ ;  /* 0x0000003f3f3ff290 */ /* 0x000ff6000fffe03f */
[----:B------:R-:W-:Y:S01]  /*537b0*/  @!UPT UIADD3 URZ, URZ, URZ, URZ ;  /* 0x0000003f3f3ff290 */ /* 0x000fe2000fffe03f */
[----:B------:R-:W-:Y:S01]  /*537c0*/  STL.64 [R1+0x940], R80 ;  /* 0x0009405001007387 */ /* 0x000fe20000100a00 */
[----:B------:R-:W-:-:S03]  /*537d0*/  IMAD.MOV.U32 R5, RZ, RZ, R83 ;  /* 0x000000ffff057224 */ /* 0x000fc600078e0053 */
[----:B------:R-:W-:Y:S04]  /*537e0*/  STL.64 [R1+0x890], R156 ;  /* 0x0008909c01007387 */ /* 0x000fe80000100a00 */
[----:B------:R4:W-:Y:S04]  /*537f0*/  STL.64 [R1+0x898], R158 ;  /* 0x0008989e01007387 */ /* 0x0009e80000100a00 */
[----:B------:R2:W-:Y:S04]  /*53800*/  STL [R1+0x948], R82 ;  /* 0x0009485201007387 */ /* 0x0005e80000100800 */
[----:B------:R-:W-:Y:S01]  /*53810*/  STL [R1+0x3e78], R5 ;  /* 0x003e780501007387 */ /* 0x000fe20000100800 */
[-C--:B----4-:R-:W-:Y:S08]  /*53820*/  HMMA.1688.F32.TF32 R156, R108, R8.reuse, R44 ;  /* 0x000000086c9c723c */ /* 0x090ff0000008102c */
[-C--:B------:R-:W-:Y:S08]  /*53830*/  HMMA.1688.F32.TF32 R44, R112, R8.reuse, R76 ;  /* 0x00000008702c723c */ /* 0x080ff0000008104c */
        /* <DEDUP_REMOVED lines=8> */
[-C--:B------:R-:W-:Y:S11]  /*538c0*/  HMMA.1688.F32.TF32 R80, R100, R8.reuse, R244 ;  /* 0x000000086450723c */ /* 0x080ff600000810f4 */
[----:B------:R-:W-:Y:S11]  /*538d0*/  @!UPT UIADD3 URZ, URZ, URZ, URZ ;  /* 0x0000003f3f3ff290 */ /* 0x000ff6000fffe03f */
[----:B------:R-:W-:Y:S01]  /*538e0*/  @!UPT UIADD3 URZ, URZ, URZ, URZ ;  /* 0x0000003f3f3ff290 */ /* 0x000fe2000fffe03f */
[----:B------:R1:W-:Y:S01]  /*538f0*/  STL [R1+0x2e0], R80 ;  /* 0x0002e05001007387 */ /* 0x0003e20000100800 */
[----:B------:R-:W-:Y:S02]  /*53900*/  IMAD.MOV.U32 R10, RZ, RZ, R81 ;  /* 0x000000ffff0a7224 */ /* 0x000fe400078e0051 */
[----:B------:R-:W-:Y:S02]  /*53910*/  IMAD.MOV.U32 R11, RZ, RZ, R82 ;  /* 0x000000ffff0b7224 */ /* 0x000fe400078e0052 */
[----:B------:R-:W-:Y:S02]  /*53920*/  IMAD.MOV.U32 R14, RZ, RZ, R83 ;  /* 0x000000ffff0e7224 */ /* 0x000fe400078e0053 */
[-C--:B-1----:R-:W-:Y:S11]  /*53930*/  HMMA.1688.F32.TF32 R80, R104, R8.reuse, R240 ;  /* 0x000000086850723c */ /* 0x082ff600000810f0 */
[----:B------:R-:W-:Y:S11]  /*53940*/  @!UPT UIADD3 URZ, URZ, URZ, URZ ;  /* 0x0000003f3f3ff290 */ /* 0x000ff6000fffe03f */
[----:B------:R-:W-:Y:S01]  /*53950*/  @!UPT UIADD3 URZ, URZ, URZ, URZ ;  /* 0x0000003f3f3ff290 */ /* 0x000fe2000fffe03f */
        /* <DEDUP_REMOVED lines=9> */
[----:B------:R-:W-:Y:S04]  /*539f0*/  STL.64 [R1+0x780], R80 ;  /* 0x0007805001007387 */ /* 0x000fe80000100a00 */
[----:B------:R-:W-:Y:S04]  /*53a00*/  STL.64 [R1+0x788], R82 ;  /* 0x0007885201007387 */ /* 0x000fe80000100a00 */
[----:B------:R-:W-:Y:S04]  /*53a10*/  STL.64 [R1+0x880], R76 ;  /* 0x0008804c01007387 */ /* 0x000fe80000100a00 */
[----:B------:R3:W-:Y:S04]  /*53a20*/  STL.64 [R1+0x888], R78 ;  /* 0x0008884e01007387 */ /* 0x0007e80000100a00 */
[----:B------:R-:W-:Y:S04]  /*53a30*/  STL.64 [R1+0x930], R44 ;  /* 0x0009302c01007387 */ /* 0x000fe80000100a00 */
[----:B------:R-:W-:Y:S04]  /*53a40*/  STL.64 [R1+0x938], R46 ;  /* 0x0009382e01007387 */ /* 0x000fe80000100a00 */
[----:B------:R-:W2:Y:S01]  /*53a50*/  LDL.LU R26, [R1+0x208] ;  /* 0x00020800011a7983 */ /* 0x000ea20000300800 */
[----:B------:R-:W-:-:S03]  /*53a60*/  IMAD.MOV.U32 R244, RZ, RZ, R37 ;  /* 0x000000fffff47224 */ /* 0x000fc600078e0025 */
[----:B------:R-:W2:Y:S01]  /*53a70*/  LDL.LU R27, [R1+0x20c] ;  /* 0x00020c00011b7983 */ /* 0x000ea20000300800 */
[----:B------:R-:W-:-:S03]  /*53a80*/  IMAD.MOV.U32 R245, RZ, RZ, R36 ;  /* 0x000000fffff57224 */ /* 0x000fc600078e0024 */
[----:B------:R-:W4:Y:S01]  /*53a90*/  LDL.LU R30, [R1+0xd8] ;  /* 0x0000d800011e7983 */ /* 0x000f220000300800 */
[----:B------:R-:W-:-:S03]  /*53aa0*/  IMAD.MOV.U32 R246, RZ, RZ, R21 ;  /* 0x000000fffff67224 */ /* 0x000fc600078e0015 */
[----:B------:R-:W4:Y:S01]  /*53ab0*/  LDL.LU R31, [R1+0xdc] ;  /* 0x0000dc00011f7983 */ /* 0x000f220000300800 */
[----:B------:R-:W-:-:S03]  /*53ac0*/  IMAD.MOV.U32 R247, RZ, RZ, R20 ;  /* 0x000000fffff77224 */ /* 0x000fc600078e0014 */
[----:B------:R1:W-:Y:S04]  /*53ad0*/  STL.64 [R1+0x3ec0], R10 ;  /* 0x003ec00a01007387 */ /* 0x0003e80000100a00 */
[----:B------:R-:W2:Y:S04]  /*53ae0*/  LDL.LU R37, [R1+0x3f74] ;  /* 0x003f740001257983 */ /* 0x000ea80000300800 */
[----:B------:R-:W2:Y:S04]  /*53af0*/  LDL.LU R36, [R1+0x3f70] ;  /* 0x003f700001247983 */ /* 0x000ea80000300800 */
        /* <DEDUP_REMOVED lines=19> */
[----:B------:R-:W4:Y:S01]  /*53c30*/  LDL.LU R243, [R1+0x60c] ;  /* 0x00060c0001f37983 */ /* 0x000f220000300800 */
[-C--:B------:R-:W-:Y:S03]  /*53c40*/  HMMA.1688.F32.TF32 R76, R96, R12.reuse, R232 ;  /* 0x0000000c604c723c */ /* 0x080fe600000810e8 */
[----:B------:R-:W4:Y:S04]  /*53c50*/  LDL.LU R232, [R1+0x330] ;  /* 0x0003300001e87983 */ /* 0x000f280000300800 */
[----:B------:R-:W4:Y:S01]  /*53c60*/  LDL.LU R233, [R1+0x334] ;  /* 0x0003340001e97983 */ /* 0x000f220000300800 */
[-C--:B------:R-:W-:Y:S03]  /*53c70*/  HMMA.1688.F32.TF32 R80, R100, R12.reuse, R24 ;  /* 0x0000000c6450723c */ /* 0x080fe60000081018 */
[----:B------:R-:W-:Y:S05]  /*53c80*/  LDSM.16.M88.4 R24, [R236+0x14000] ;  /* 0x01400000ec18783b */ /* 0x000fea0000000200 */
[-C--:B------:R-:W-:Y:S07]  /*53c90*/  HMMA.1688.F32.TF32 R16, R108, R12.reuse, R16 ;  /* 0x0000000c6c10723c */ /* 0x080fee0000081010 */
[----:B------:R-:W-:Y:S01]  /*53ca0*/  STL.64 [R1+0x3ee0], R78 ;  /* 0x003ee04e01007387 */ /* 0x000fe20000100a00 */
[----:B-1----:R-:W-:Y:S03]  /*53cb0*/  HMMA.1688.F32.TF32 R8, R112, R12, R84 ;  /* 0x0000000c7008723c */ /* 0x002fe60000081054 */
[----:B------:R-:W-:Y:S04]  /*53cc0*/  STL.64 [R1+0x3ed8], R76 ;  /* 0x003ed84c01007387 */ /* 0x000fe80000100a00 */
[----:B------:R-:W-:Y:S04]  /*53cd0*/  STL.64 [R1+0x3ef0], R82 ;  /* 0x003ef05201007387 */ /* 0x000fe80000100a00 */
[----:B------:R-:W-:Y:S01]  /*53ce0*/  STL.64 [R1+0x3ee8], R80 ;  /* 0x003ee85001007387 */ /* 0x000fe20000100a00 */
[----:B--2---:R-:W-:-:S02]  /*53cf0*/  IMAD.MOV.U32 R235, RZ, RZ, R20 ;  /* 0x000000ffffeb7224 */ /* 0x004fc400078e0014 */
[----:B---3--:R-:W-:Y:S02]  /*53d00*/  IMAD.MOV.U32 R234, RZ, RZ, R21 ;  /* 0x000000ffffea7224 */ /* 0x008fe400078e0015 */
[-C--:B----4-:R-:W-:Y:S01]  /*53d10*/  HMMA.1688.F32.TF32 R20, R104, R12.reuse, R28 ;  /* 0x0000000c6814723c */ /* 0x090fe2000008101c */
[----:B------:R-:W-:Y:S11]  /*53d20*/  LDSM.16.M88.4 R28, [R236+0x18000] ;  /* 0x01800000ec1c783b */ /* 0x000ff60000000200 */
[----:B------:R-:W-:Y:S11]  /*53d30*/  @!UPT UIADD3 URZ, URZ, URZ, URZ ;  /* 0x0000003f3f3ff290 */ /* 0x000ff6000fffe03f */
[----:B------:R-:W-:Y:S04]  /*53d40*/  STL.64 [R1+0x3d0], R20 ;  /* 0x0003d01401007387 */ /* 0x000fe80000100a00 */
[----:B------:R1:W-:Y:S04]  /*53d50*/  STL.64 [R1+0x3d8], R22 ;  /* 0x0003d81601007387 */ /* 0x0003e80000100a00 */
[----:B------:R-:W-:Y:S04]  /*53d60*/  STL.64 [R1+0x490], R16 ;  /* 0x0004901001007387 */ /* 0x000fe80000100a00 */
[----:B------:R2:W-:Y:S01]  /*53d70*/  STL.64 [R1+0x498], R18 ;  /* 0x0004981201007387 */ /* 0x0005e20000100a00 */
[-C--:B-1----:R-:W-:Y:S08]  /*53d80*/  HMMA.1688.F32.TF32 R20, R204, R12.reuse, R164 ;  /* 0x0000000ccc14723c */ /* 0x082ff000000810a4 */
[-C--:B--2---:R-:W-:Y:S01]  /*53d90*/  HMMA.1688.F32.TF32 R16, R208, R12.reuse, R172 ;  /* 0x0000000cd010723c */ /* 0x084fe200000810ac */
[----:B------:R-:W-:Y:S04]  /*53da0*/  STL.64 [R1+0x5c0], R8 ;  /* 0x0005c00801007387 */ /* 0x000fe80000100a00 */
[----:B------:R1:W-:Y:S10]  /*53db0*/  STL.64 [R1+0x5c8], R10 ;  /* 0x0005c80a01007387 */ /* 0x0003f40000100a00 */
[----:B------:R-:W-:Y:S04]  /*53dc0*/  STL.64 [R1+0x730], R20 ;  /* 0x0007301401007387 */ /* 0x000fe80000100a00 */
[----:B------:R-:W-:Y:S04]  /*53dd0*/  STL.64 [R1+0x738], R22 ;  /* 0x0007381601007387 */ /* 0x000fe80000100a00 */
[----:B------:R-:W-:Y:S04]  /*53de0*/  STL.64 [R1+0x3ef8], R14 ;  /* 0x003ef80e01007387 */ /* 0x000fe80000100a00 */
[----:B------:R-:W-:Y:S04]  /*53df0*/  STL.64 [R1+0x810], R16 ;  /* 0x0008101001007387 */ /* 0x000fe80000100a00 */
[----:B------:R-:W-:Y:S04]  /*53e00*/  STL.64 [R1+0x818], R18 ;  /* 0x0008181201007387 */ /* 0x000fe80000100a00 */
[----:B------:R-:W2:Y:S01]  /*53e10*/  LDSM.16.M88.4 R16, [R236+0xc000] ;  /* 0x00c00000ec10783b */ /* 0x000ea20000000200 */
[----:B-1----:R-:W-:Y:S03]  /*53e20*/  HMMA.1688.F32.TF32 R8, R212, R12, R200 ;  /* 0x0000000cd408723c */ /* 0x002fe600000810c8 */
[----:B------:R-:W1:Y:S11]  /*53e30*/  LDSM.16.M88.4 R20, [R236+0x10000] ;  /* 0x01000000ec14783b */ /* 0x000e760000000200 */
[----:B------:R-:W-:Y:S09]  /*53e40*/  @!UPT UIADD3 URZ, URZ, URZ, URZ ;  /* 0x0000003f3f3ff290 */ /* 0x000ff2000fffe03f */
[----:B------:R-:W-:Y:S04]  /*53e50*/  STL.64 [R1+0x8e0], R8 ;  /* 0x0008e00801007387 */ /* 0x000fe80000100a00 */
[----:B------:R3:W-:Y:S01]  /*53e60*/  STL.64 [R1+0x8e8], R10 ;  /* 0x0008e80a01007387 */ /* 0x0007e20000100a00 */
[-C--:B--2---:R-:W-:Y:S08]  /*53e70*/  HMMA.1688.F32.TF32 R156, R96, R16.reuse, R156 ;  /* 0x00000010609c723c */ /* 0x084ff0000008109c */
[-C--:B------:R-:W-:Y:S08]  /*53e80*/  HMMA.1688.F32.TF32 R84, R100, R16.reuse, R168 ;  /* 0x000000106454723c */ /* 0x080ff000000810a8 */
[-C--:B------:R-:W-:Y:S08]  /*53e90*/  HMMA.1688.F32.TF32 R44, R104, R16.reuse, R248 ;  /* 0x00000010682c723c */ /* 0x080ff000000810f8 */
[-C--:B------:R-:W-:Y:S08]  /*53ea0*/  HMMA.1688.F32.TF32 R12, R108, R16.reuse, R244 ;  /* 0x000000106c0c723c */ /* 0x080ff000000810f4 */
[-C--:B---3--:R-:W-:Y:S01]  /*53eb0*/  HMMA.1688.F32.TF32 R8, R112, R16.reuse, R48 ;  /* 0x000000107008723c */ /* 0x088fe20000081030 */
[----:B------:R-:W-:Y:S04]  /*53ec0*/  STL.64 [R1+0x3f08], R158 ;  /* 0x003f089e01007387 */ /* 0x000fe80000100a00 */
[----:B------:R-:W-:Y:S04]  /*53ed0*/  STL.64 [R1+0x3f00], R156 ;  /* 0x003f009c01007387 */ /* 0x000fe80000100a00 */
[----:B------:R-:W-:Y:S04]  /*53ee0*/  STL.64 [R1+0x3f18], R86 ;  /* 0x003f185601007387 */ /* 0x000fe80000100a00 */
[----:B------:R-:W-:Y:S04]  /*53ef0*/  STL.64 [R1+0x3f10], R84 ;  /* 0x003f105401007387 */ /* 0x000fe80000100a00 */
[----:B------:R-:W-:Y:S04]  /*53f00*/  STL.64 [R1+0x3a0], R44 ;  /* 0x0003a02c01007387 */ /* 0x000fe80000100a00 */
[----:B------:R2:W-:Y:S04]  /*53f10*/  STL.64 [R1+0x3a8], R46 ;  /* 0x0003a82e01007387 */ /* 0x0005e80000100a00 */
[----:B------:R-:W-:Y:S04]  /*53f20*/  STL.64 [R1+0x460], R12 ;  /* 0x0004600c01007387 */ /* 0x000fe80000100a00 */
[----:B------:R3:W-:Y:S01]  /*53f30*/  STL.64 [R1+0x468], R14 ;  /* 0x0004680e01007387 */ /* 0x0007e20000100a00 */
[-C--:B--2---:R-:W-:Y:S03]  /*53f40*/  HMMA.1688.F32.TF32 R44, R204, R16.reuse, R124 ;  /* 0x00000010cc2c723c */ /* 0x084fe6000008107c */
[----:B------:R-:W-:Y:S04]  /*53f50*/  STL.64 [R1+0x4e0], R8 ;  /* 0x0004e00801007387 */ /* 0x000fe80000100a00 */
[----:B------:R2:W-:Y:S01]  /*53f60*/  STL.64 [R1+0x4e8], R10 ;  /* 0x0004e80a01007387 */ /* 0x0005e20000100a00 */
[-C--:B---3--:R-:W-:Y:S08]  /*53f70*/  HMMA.1688.F32.TF32 R12, R208, R16.reuse, R144 ;  /* 0x00000010d00c723c */ /* 0x088ff00000081090 */
[----:B--2---:R-:W-:Y:S08]  /*53f80*/  HMMA.1688.F32.TF32 R8, R212, R16, R56 ;  /* 0x00000010d408723c */ /* 0x004ff00000081038 */
[-C--:B-1----:R-:W-:Y:S01]  /*53f90*/  HMMA.1688.F32.TF32 R160, R96, R20.reuse, R240 ;  /* 0x0000001460a0723c */ /* 0x082fe200000810f0 */
[----:B------:R-:W-:Y:S04]  /*53fa0*/  STL.64 [R1+0x630], R44 ;  /* 0x0006302c01007387 */ /* 0x000fe80000100a00 */
[----:B------:R-:W-:Y:S04]  /*53fb0*/  STL.64 [R1+0x638], R46 ;  /* 0x0006382e01007387 */ /* 0x000fe80000100a00 */
[----:B------:R-:W-:Y:S04]  /*53fc0*/  STL.64 [R1+0x3f20], R18 ;  /* 0x003f201201007387 */ /* 0x000fe80000100a00 */
[----:B------:R-:W-:Y:S04]  /*53fd0*/  STL.64 [R1+0x7a0], R12 ;  /* 0x0007a00c01007387 */ /* 0x000fe80000100a00 */
[----:B------:R-:W-:Y:S04]  /*53fe0*/  STL.64 [R1+0x7a8], R14 ;  /* 0x0007a80e01007387 */ /* 0x000fe80000100a00 */
[----:B------:R1:W-:Y:S04]  /*53ff0*/  STL.64 [R1+0x8d0], R8 ;  /* 0x0008d00801007387 */ /* 0x0003e80000100a00 */
[----:B------:R2:W-:Y:S04]  /*54000*/  STL.64 [R1+0x8d8], R10 ;  /* 0x0008d80a01007387 */ /* 0x0005e80000100a00 */
[----:B------:R-:W-:Y:S04]  /*54010*/  STL.64 [R1+0x3f30], R162 ;  /* 0x003f30a201007387 */ /* 0x000fe80000100a00 */
[----:B------:R-:W-:Y:S04]  /*54020*/  STL.64 [R1+0x3f28], R160 ;  /* 0x003f28a001007387 */ /* 0x000fe80000100a00 */
[----:B------:R-:W3:Y:S04]  /*54030*/  LDL.LU R38, [R1+0x178] ;  /* 0x0001780001267983 */ /* 0x000ee80000300800 */
[----:B------:R-:W3:Y:S04]  /*54040*/  LDL.LU R39, [R1+0x17c] ;  /* 0x00017c0001277983 */ /* 0x000ee80000300800 */
        /* <DEDUP_REMOVED lines=8> */
[----:B-1----:R-:W3:Y:S04]  /*540d0*/  LDL.LU R8, [R1+0x70] ;  /* 0x0000700001087983 */ /* 0x002ee80000300800 */
[----:B------:R-:W3:Y:S04]  /*540e0*/  LDL.LU R9, [R1+0x74] ;  /* 0x0000740001097983 */ /* 0x000ee80000300800 */
[----:B--2---:R-:W3:Y:S04]  /*540f0*/  LDL.LU R10, [R1+0x78] ;  /* 0x00007800010a7983 */ /* 0x004ee80000300800 */
[----:B------:R-:W3:Y:S04]  /*54100*/  LDL.LU R11, [R1+0x7c] ;  /* 0x00007c00010b7983 */ /* 0x000ee80000300800 */
        /* <DEDUP_REMOVED lines=24> */
[-C--:B------:R-:W-:Y:S03]  /*54290*/  HMMA.1688.F32.TF32 R144, R100, R20.reuse, R232 ;  /* 0x000000146490723c */ /* 0x080fe600000810e8 */
        /* <DEDUP_REMOVED lines=8> */
[----:B------:R-:W-:Y:S04]  /*54320*/  STL.64 [R1+0x3f40], R146 ;  /* 0x003f409201007387 */ /* 0x000fe80000100a00 */
[----:B------:R-:W-:Y:S01]  /*54330*/  STL.64 [R1+0x3f38], R144 ;  /* 0x003f389001007387 */ /* 0x000fe20000100a00 */
[-C--:B---3--:R-:W-:Y:S08]  /*54340*/  HMMA.1688.F32.TF32 R12, R108, R20.reuse, R8 ;  /* 0x000000146c0c723c */ /* 0x088ff00000081008 */
[-C--:B------:R-:W-:Y:S08]  /*54350*/  HMMA.1688.F32.TF32 R8, R112, R20.reuse, R64 ;  /* 0x000000147008723c */ /* 0x080ff00000081040 */
[-C--:B--2---:R-:W-:Y:S11]  /*54360*/  HMMA.1688.F32.TF32 R16, R104, R20.reuse, R76 ;  /* 0x000000146810723c */ /* 0x084ff6000008104c */
[----:B------:R-:W-:Y:S11]  /*54370*/  @!UPT UIADD3 URZ, URZ, URZ, URZ ;  /* 0x0000003f3f3ff290 */ /* 0x000ff6000fffe03f */
[----:B------:R-:W-:Y:S01]  /*54380*/  @!UPT UIADD3 URZ, URZ, URZ, URZ ;  /* 0x0000003f3f3ff290 */ /* 0x000fe2000fffe03f */
[----:B------:R-:W-:Y:S04]  /*54390*/  STL.64 [R1+0x360], R16 ;  /* 0x0003601001007387 */ /* 0x000fe80000100a00 */
[----:B------:R1:W-:Y:S04]  /*543a0*/  STL.64 [R1+0x368], R18 ;  /* 0x0003681201007387 */ /* 0x0003e80000100a00 */
[----:B------:R-:W-:Y:S04]  /*543b0*/  STL.64 [R1+0x420], R12 ;  /* 0x0004200c01007387 */ /* 0x000fe80000100a00 */
[----:B------:R2:W-:Y:S01]  /*543c0*/  STL.64 [R1+0x428], R14 ;  /* 0x0004280e01007387 */ /* 0x0005e20000100a00 */
[-C--:B-1----:R-:W-:Y:S03]  /*543d0*/  HMMA.1688.F32.TF32 R16, R204, R20.reuse, R132 ;  /* 0x00000014cc10723c */ /* 0x082fe60000081084 */
[----:B------:R-:W-:Y:S04]  /*543e0*/  STL.64 [R1+0x4a0], R8 ;  /* 0x0004a00801007387 */ /* 0x000fe80000100a00 */
[----:B------:R1:W-:Y:S01]  /*543f0*/  STL.64 [R1+0x4a8], R10 ;  /* 0x0004a80a01007387 */ /* 0x0003e20000100a00 */
[-C--:B--2---:R-:W-:Y:S08]  /*54400*/  HMMA.1688.F32.TF32 R12, R208, R20.reuse, R140 ;  /* 0x00000014d00c723c */ /* 0x084ff0000008108c */
[----:B-1----:R-:W-:Y:S01]  /*54410*/  HMMA.1688.F32.TF32 R8, R212, R20, R32 ;  /* 0x00000014d408723c */ /* 0x002fe20000081020 */
[----:B------:R-:W1:Y:S06]  /*54420*/  LDSM.16.M88.4 R32, [R236+0x1c000] ;  /* 0x01c00000ec20783b */ /* 0x000e6c0000000200 */
[----:B------:R-:W-:Y:S01]  /*54430*/  STL.64 [R1+0x5a0], R16 ;  /* 0x0005a01001007387 */ /* 0x000fe20000100a00 */
[-C--:B----4-:R-:W-:Y:S03]  /*54440*/  HMMA.1688.F32.TF32 R180, R96, R24.reuse, R180 ;  /* 0x0000001860b4723c */ /* 0x090fe600000810b4 */
[----:B------:R-:W-:Y:S04]  /*54450*/  STL.64 [R1+0x5a8], R18 ;  /* 0x0005a81201007387 */ /* 0x000fe80000100a00 */
[----:B------:R-:W-:Y:S04]  /*54460*/  STL.64 [R1+0x3f48], R22 ;  /* 0x003f481601007387 */ /* 0x000fe80000100a00 */
[----:B------:R-:W-:Y:S04]  /*54470*/  STL.64 [R1+0x740], R12 ;  /* 0x0007400c01007387 */ /* 0x000fe80000100a00 */
[----:B------:R2:W-:Y:S04]  /*54480*/  STL.64 [R1+0x748], R14 ;  /* 0x0007480e01007387 */ /* 0x0005e80000100a00 */
[----:B------:R-:W-:Y:S04]  /*54490*/  STL.64 [R1+0x8c0], R8 ;  /* 0x0008c00801007387 */ /* 0x000fe80000100a00 */
[----:B------:R3:W-:Y:S01]  /*544a0*/  STL.64 [R1+0x8c8], R10 ;  /* 0x0008c80a01007387 */ /* 0x0007e20000100a00 */
[-C--:B--2---:R-:W-:Y:S08]  /*544b0*/  HMMA.1688.F32.TF32 R12, R108, R24.reuse, R44 ;  /* 0x000000186c0c723c */ /* 0x084ff0000008102c */
[-C--:B---3--:R-:W-:Y:S01]  /*544c0*/  HMMA.1688.F32.TF32 R8, R112, R24.reuse, R60 ;  /* 0x000000187008723c */ /* 0x088fe2000008103c */
[----:B------:R-:W-:Y:S04]  /*544d0*/  STL.64 [R1+0x3f58], R182 ;  /* 0x003f58b601007387 */ /* 0x000fe80000100a00 */
[----:B------:R-:W-:Y:S03]  /*544e0*/  STL.64 [R1+0x3f50], R180 ;  /* 0x003f50b401007387 */ /* 0x000fe60000100a00 */
[-C--:B------:R-:W-:Y:S01]  /*544f0*/  HMMA.1688.F32.TF32 R16, R204, R24.reuse, R128 ;  /* 0x00000018cc10723c */ /* 0x080fe20000081080 */
[----:B------:R-:W-:Y:S06]  /*54500*/  LDSM.16.M88.4 R44, [R236+0x28000] ;  /* 0x02800000ec2c783b */ /* 0x000fec0000000200 */
[----:B------:R-:W-:Y:S04]  /*54510*/  STL.64 [R1+0x3e0], R12 ;  /* 0x0003e00c01007387 */ /* 0x000fe80000100a00 */
[----:B------:R2:W-:Y:S04]  /*54520*/  STL.64 [R1+0x3e8], R14 ;  /* 0x0003e80e01007387 */ /* 0x0005e80000100a00 */
[----:B------:R-:W-:Y:S04]  /*54530*/  STL.64 [R1+0x480], R8 ;  /* 0x0004800801007387 */ /* 0x000fe80000100a00 */
[----:B------:R3:W-:Y:S01]  /*54540*/  STL.64 [R1+0x488], R10 ;  /* 0x0004880a01007387 */ /* 0x0007e20000100a00 */
[-C--:B--2---:R-:W-:Y:S08]  /*54550*/  HMMA.1688.F32.TF32 R12, R208, R24.reuse, R148 ;  /* 0x00000018d00c723c */ /* 0x084ff00000081094 */
[----:B---3--:R-:W-:Y:S01]  /*54560*/  HMMA.1688.F32.TF32 R8, R212, R24, R192 ;  /* 0x00000018d408723c */ /* 0x008fe200000810c0 */
[----:B------:R-:W-:Y:S04]  /*54570*/  STL.64 [R1+0x590], R16 ;  /* 0x0005901001007387 */ /* 0x000fe80000100a00 */
[----:B------:R-:W-:Y:S10]  /*54580*/  STL.64 [R1+0x598], R18 ;  /* 0x0005981201007387 */ /* 0x000ff40000100a00 */
[----:B------:R-:W-:Y:S04]  /*54590*/  STL.64 [R1+0x690], R12 ;  /* 0x0006900c01007387 */ /* 0x000fe80000100a00 */
[----:B------:R2:W-:Y:S04]  /*545a0*/  STL.64 [R1+0x698], R14 ;  /* 0x0006980e01007387 */ /* 0x0005e80000100a00 */
[----:B------:R-:W-:Y:S04]  /*545b0*/  STL.64 [R1+0x8b0], R8 ;  /* 0x0008b00801007387 */ /* 0x000fe80000100a00 */
[----:B------:R3:W-:Y:S01]  /*545c0*/  STL.64 [R1+0x8b8], R10 ;  /* 0x0008b80a01007387 */ /* 0x0007e20000100a00 */
[-C--:B--2---:R-:W-:Y:S08]  /*545d0*/  HMMA.1688.F32.TF32 R12, R108, R28.reuse, R244 ;  /* 0x0000001c6c0c723c */ /* 0x084ff000000810f4 */
[-C--:B---3--:R-:W-:Y:S08]  /*545e0*/  HMMA.1688.F32.TF32 R8, R112, R28.reuse, R68 ;  /* 0x0000001c7008723c */ /* 0x088ff00000081044 */
[-C--:B------:R-:W-:Y:S07]  /*545f0*/  HMMA.1688.F32.TF32 R16, R204, R28.reuse, R136 ;  /* 0x0000001ccc10723c */ /* 0x080fee0000081088 */
[----:B------:R-:W-:Y:S04]  /*54600*/  STL.64 [R1+0x3b0], R12 ;  /* 0x0003b00c01007387 */ /* 0x000fe80000100a00 */
[----:B------:R2:W-:Y:S04]  /*54610*/  STL.64 [R1+0x3b8], R14 ;  /* 0x0003b80e01007387 */ /* 0x0005e80000100a00 */
[----:B------:R-:W-:Y:S04]  /*54620*/  STL.64 [R1+0x450], R8 ;  /* 0x0004500801007387 */ /* 0x000fe80000100a00 */
[----:B------:R3:W-:Y:S01]  /*54630*/  STL.64 [R1+0x458], R10 ;  /* 0x0004580a01007387 */ /* 0x0007e20000100a00 */
[-C--:B--2---:R-:W-:Y:S08]  /*54640*/  HMMA.1688.F32.TF32 R12, R208, R28.reuse, R152 ;  /* 0x0000001cd00c723c */ /* 0x084ff00000081098 */
[----:B---3--:R-:W-:Y:S01]  /*54650*/  HMMA.1688.F32.TF32 R8, R212, R28, R40 ;  /* 0x0000001cd408723c */ /* 0x008fe20000081028 */
[----:B------:R2:W-:Y:S04]  /*54660*/  STL.64 [R1+0x580], R16 ;  /* 0x0005801001007387 */ /* 0x0005e80000100a00 */
[----:B------:R3:W-:Y:S03]  /*54670*/  STL.64 [R1+0x588], R18 ;  /* 0x0005881201007387 */ /* 0x0007e60000100a00 */
[----:B------:R-:W-:Y:S01]  /*54680*/  HMMA.1688.F32.TF32 R172, R100, R24, R196 ;  /* 0x0000001864ac723c */ /* 0x000fe200000810c4 */
[----:B------:R-:W-:Y:S06]  /*54690*/  LDSM.16.M88.4 R40, [R236+0x24000] ;  /* 0x02400000ec28783b */ /* 0x000fec0000000200 */
[----:B------:R2:W-:Y:S01]  /*546a0*/  STL.64 [R1+0x600], R12 ;  /* 0x0006000c01007387 */ /* 0x0005e20000100a00 */
[----:B-1----:R-:W-:Y:S03]  /*546b0*/  HMMA.1688.F32.TF32 R196, R96, R32, R240 ;  /* 0x0000002060c4723c */ /* 0x002fe600000810f0 */
[----:B------:R1:W-:Y:S04]  /*546c0*/  STL.64 [R1+0x608], R14 ;  /* 0x0006080e01007387 */ /* 0x0003e80000100a00 */
[----:B------:R1:W-:Y:S04]  /*546d0*/  STL.64 [R1+0x750], R8 ;  /* 0x0007500801007387 */ /* 0x0003e80000100a00 */
        /* <DEDUP_REMOVED lines=41> */
[----:B--2---:R-:W2:Y:S04]  /*54970*/  LDL.LU R16, [R1+0x50] ;  /* 0x0000500001107983 */ /* 0x004ea80000300800 */
[----:B------:R-:W2:Y:S04]  /*54980*/  LDL.LU R17, [R1+0x54] ;  /* 0x0000540001117983 */ /* 0x000ea80000300800 */
[----:B---3--:R-:W2:Y:S04]  /*54990*/  LDL.LU R18, [R1+0x58] ;  /* 0x0000580001127983 */ /* 0x008ea80000300800 */
[----:B------:R-:W2:Y:S04]  /*549a0*/  LDL.LU R19, [R1+0x5c] ;  /* 0x00005c0001137983 */ /* 0x000ea80000300800 */
        /* <DEDUP_REMOVED lines=16> */
[----:B------:R-:W-:Y:S08]  /*54ab0*/  HMMA.1688.F32.TF32 R64, R104, R24, R184 ;  /* 0x000000186840723c */ /* 0x000ff000000810b8 */
[-C--:B------:R-:W-:Y:S01]  /*54ac0*/  HMMA.1688.F32.TF32 R184, R100, R28.reuse, R248 ;  /* 0x0000001c64b8723c */ /* 0x080fe200000810f8 */
[----:B------:R-:W3:Y:S04]  /*54ad0*/  LDL.LU R248, [R1+0x760] ;  /* 0x0007600001f87983 */ /* 0x000ee80000300800 */
[----:B------:R-:W3:Y:S03]  /*54ae0*/  LDL.LU R249, [R1+0x764] ;  /* 0x0007640001f97983 */ /* 0x000ee60000300800 */
[----:B------:R-:W-:Y:S01]  /*54af0*/  HMMA.1688.F32.TF32 R192, R96, R28, R168 ;  /* 0x0000001c60c0723c */ /* 0x000fe200000810a8 */
[----:B------:R-:W3:Y:S04]  /*54b00*/  LDL.LU R250, [R1+0x768] ;  /* 0x0007680001fa7983 */ /* 0x000ee80000300800 */
[----:B------:R-:W3:Y:S04]  /*54b10*/  LDL.LU R251, [R1+0x76c] ;  /* 0x00076c0001fb7983 */ /* 0x000ee80000300800 */
[----:B------:R-:W3:Y:S01]  /*54b20*/  LDL.LU R168, [R1+0x870] ;  /* 0x0008700001a87983 */ /* 0x000ee20000300800 */
[----:B------:R-:W-:Y:S03]  /*54b30*/  HMMA.1688.F32.TF32 R68, R100, R32, R232 ;  /* 0x000000206444723c */ /* 0x000fe600000810e8 */
[----:B------:R-:W3:Y:S04]  /*54b40*/  LDL.LU R169, [R1+0x874] ;  /* 0x0008740001a97983 */ /* 0x000ee80000300800 */
[----:B------:R-:W3:Y:S04]  /*54b50*/  LDL.LU R170, [R1+0x878] ;  /* 0x0008780001aa7983 */ /* 0x000ee80000300800 */
[----:B------:R-:W3:Y:S04]  /*54b60*/  LDL.LU R171, [R1+0x87c] ;  /* 0x00087c0001ab7983 */ /* 0x000ee80000300800 */
[----:B------:R-:W3:Y:S04]  /*54b70*/  LDL.LU R232, [R1+0xc0] ;  /* 0x0000c00001e87983 */ /* 0x000ee80000300800 */
[----:B------:R-:W3:Y:S04]  /*54b80*/  LDL.LU R233, [R1+0xc4] ;  /* 0x0000c40001e97983 */ /* 0x000ee80000300800 */
[----:B------:R-:W3:Y:S04]  /*54b90*/  LDL.LU R234, [R1+0xc8] ;  /* 0x0000c80001ea7983 */ /* 0x000ee80000300800 */
[----:B------:R-:W3:Y:S01]  /*54ba0*/  LDL.LU R235, [R1+0xcc] ;  /* 0x0000cc0001eb7983 */ /* 0x000ee20000300800 */
[----:B------:R-:W-:Y:S03]  /*54bb0*/  HMMA.1688.F32.TF32 R124, R104, R28, R36 ;  /* 0x0000001c687c723c */ /* 0x000fe60000081024 */
[----:B------:R-:W3:Y:S05]  /*54bc0*/  LDSM.16.M88.4 R36, [R236+0x20000] ;  /* 0x02000000ec24783b */ /* 0x000eea0000000200 */
[-C--:B------:R-:W-:Y:S08]  /*54bd0*/  HMMA.1688.F32.TF32 R60, R204, R32.reuse, R72 ;  /* 0x00000020cc3c723c */ /* 0x080ff00000081048 */
[-C--:B----4-:R-:W-:Y:S08]  /*54be0*/  HMMA.1688.F32.TF32 R20, R108, R32.reuse, R160 ;  /* 0x000000206c14723c */ /* 0x090ff000000810a0 */
[-C--:B--2---:R-:W-:Y:S11]  /*54bf0*/  HMMA.1688.F32.TF32 R16, R112, R32.reuse, R16 ;  /* 0x000000207010723c */ /* 0x084ff60000081010 */
[----:B------:R-:W-:Y:S04]  /*54c00*/  @!UPT UIADD3 URZ, URZ, URZ, URZ ;  /* 0x0000003f3f3ff290 */ /* 0x000fe8000fffe03f */
[----:B------:R-:W-:Y:S04]  /*54c10*/  STL.64 [R1+0x370], R20 ;  /* 0x0003701401007387 */ /* 0x000fe80000100a00 */
[----:B------:R1:W-:Y:S02]  /*54c20*/  STL.64 [R1+0x378], R22 ;  /* 0x0003781601007387 */ /* 0x0003e40000100a00 */
[-C--:B-1----:R-:W-:Y:S02]  /*54c30*/  HMMA.1688.F32.TF32 R20, R208, R32.reuse, R120 ;  /* 0x00000020d014723c */ /* 0x082fe40000081078 */
[----:B------:R-:W-:Y:S04]  /*54c40*/  STL.64 [R1+0x430], R16 ;  /* 0x0004301001007387 */ /* 0x000fe80000100a00 */
[----:B------:R1:W-:Y:S02]  /*54c50*/  STL.64 [R1+0x438], R18 ;  /* 0x0004381201007387 */ /* 0x0003e40000100a00 */
[----:B-1----:R-:W-:Y:S02]  /*54c60*/  HMMA.1688.F32.TF32 R16, R212, R32, R52 ;  /* 0x00000020d410723c */ /* 0x002fe40000081034 */
[----:B------:R-:W-:Y:S04]  /*54c70*/  STL.64 [R1+0x530], R60 ;  /* 0x0005303c01007387 */ /* 0x000fe80000100a00 */
[----:B------:R-:W-:Y:S09]  /*54c80*/  STL.64 [R1+0x538], R62 ;  /* 0x0005383e01007387 */ /* 0x000ff20000100a00 */
[----:B------:R-:W-:Y:S04]  /*54c90*/  STL.64 [R1+0x5b0], R20 ;  /* 0x0005b01401007387 */ /* 0x000fe80000100a00 */
[----:B------:R-:W-:Y:S01]  /*54ca0*/  STL.64 [R1+0x5b8], R22 ;  /* 0x0005b81601007387 */ /* 0x000fe20000100a00 */
[-C--:B---3--:R-:W-:Y:S03]  /*54cb0*/  HMMA.1688.F32.TF32 R12, R112, R36.reuse, R12 ;  /* 0x00000024700c723c */ /* 0x088fe6000008100c */
[----:B------:R-:W-:Y:S04]  /*54cc0*/  LDSM.16.M88.4 R52, [R236+0x30000] ;  /* 0x03000000ec34783b */ /* 0x000fe80000000200 */
[----:B------:R-:W-:Y:S04]  /*54cd0*/  LDSM.16.M88.4 R60, [R236+0x38000] ;  /* 0x03800000ec3c783b */ /* 0x000fe80000000200 */
[----:B------:R-:W-:Y:S04]  /*54ce0*/  STL.64 [R1+0x6a0], R16 ;  /* 0x0006a01001007387 */ /* 0x000fe80000100a00 */
[----:B------:R1:W-:Y:S02]  /*54cf0*/  STL.64 [R1+0x6a8], R18 ;  /* 0x0006a81201007387 */ /* 0x0003e40000100a00 */
[-C--:B-1----:R-:W-:Y:S08]  /*54d00*/  HMMA.1688.F32.TF32 R16, R108, R36.reuse, R156 ;  /* 0x000000246c10723c */ /* 0x082ff0000008109c */
[-C--:B------:R-:W-:Y:S11]  /*54d10*/  HMMA.1688.F32.TF32 R20, R204, R36.reuse, R216 ;  /* 0x00000024cc14723c */ /* 0x080ff600000810d8 */
[----:B------:R-:W-:Y:S04]  /*54d20*/  @!UPT UIADD3 URZ, URZ, URZ, URZ ;  /* 0x0000003f3f3ff290 */ /* 0x000fe8000fffe03f */
[----:B------:R-:W-:Y:S04]  /*54d30*/  STL.64 [R1+0x2d0], R16 ;  /* 0x0002d01001007387 */ /* 0x000fe80000100a00 */
[----:B------:R1:W-:Y:S04]  /*54d40*/  STL.64 [R1+0x2d8], R18 ;  /* 0x0002d81201007387 */ /* 0x0003e80000100a00 */
[----:B------:R-:W-:Y:S04]  /*54d50*/  STL.64 [R1+0x3f0], R12 ;  /* 0x0003f00c01007387 */ /* 0x000fe80000100a00 */
[----:B------:R2:W-:Y:S01]  /*54d60*/  STL.64 [R1+0x3f8], R14 ;  /* 0x0003f80e01007387 */ /* 0x0005e20000100a00 */
[-C--:B-1----:R-:W-:Y:S08]  /*54d70*/  HMMA.1688.F32.TF32 R16, R208, R36.reuse, R88 ;  /* 0x00000024d010723c */ /* 0x082ff00000081058 */
[----:B--2---:R-:W-:Y:S01]  /*54d80*/  HMMA.1688.F32.TF32 R12, R212, R36, R176 ;  /* 0x00000024d40c723c */ /* 0x004fe200000810b0 */
[----:B------:R-:W-:Y:S04]  /*54d90*/  STL.64 [R1+0x520], R20 ;  /* 0x0005201401007387 */ /* 0x000fe80000100a00 */
[----:B------:R1:W-:Y:S10]  /*54da0*/  STL.64 [R1+0x528], R22 ;  /* 0x0005281601007387 */ /* 0x0003f40000100a00 */
[----:B------:R-:W-:Y:S01]  /*54db0*/  STL.64 [R1+0x560], R16 ;  /* 0x0005601001007387 */ /* 0x000fe20000100a00 */
[-C--:B-1----:R-:W-:Y:S03]  /*54dc0*/  HMMA.1688.F32.TF32 R20, R108, R40.reuse, R76 ;  /* 0x000000286c14723c */ /* 0x082fe6000008104c */
[----:B------:R1:W-:Y:S04]  /*54dd0*/  STL.64 [R1+0x568], R18 ;  /* 0x0005681201007387 */ /* 0x0003e80000100a00 */
[----:B------:R-:W-:Y:S04]  /*54de0*/  STL.64 [R1+0x650], R12 ;  /* 0x0006500c01007387 */ /* 0x000fe80000100a00 */
[----:B------:R2:W-:Y:S01]  /*54df0*/  STL.64 [R1+0x658], R14 ;  /* 0x0006580e01007387 */ /* 0x0005e20000100a00 */
[-C--:B-1----:R-:W-:Y:S08]  /*54e00*/  HMMA.1688.F32.TF32 R16, R112, R40.reuse, R8 ;  /* 0x000000287010723c */ /* 0x082ff00000081008 */
[-C--:B--2---:R-:W-:Y:S08]  /*54e10*/  HMMA.1688.F32.TF32 R12, R204, R40.reuse, R224 ;  /* 0x00000028cc0c723c */ /* 0x084ff000000810e0 */
[----:B------:R-:W-:Y:S01]  /*54e20*/  HMMA.1688.F32.TF32 R8, R208, R40, R92 ;  /* 0x00000028d008723c */ /* 0x000fe2000008105c */
[----:B------:R-:W-:Y:S04]  /*54e30*/  STL.64 [R1+0xb0], R20 ;  /* 0x0000b01401007387 */ /* 0x000fe80000100a00 */
[----:B------:R-:W-:Y:S04]  /*54e40*/  STL.64 [R1+0xb8], R22 ;  /* 0x0000b81601007387 */ /* 0x000fe80000100a00 */
[----:B------:R-:W-:Y:S01]  /*54e50*/  STL.64 [R1+0x3c0], R16 ;  /* 0x0003c01001007387 */ /* 0x000fe20000100a00 */
[-C--:B------:R-:W-:Y:S03]  /*54e60*/  HMMA.1688.F32.TF32 R120, R96, R36.reuse, R56 ;  /* 0x000000246078723c */ /* 0x080fe60000081038 */
[----:B------:R-:W-:Y:S04]  /*54e70*/  STL.64 [R1+0x3c8], R18 ;  /* 0x0003c81201007387 */ /* 0x000fe80000100a00 */
[----:B------:R-:W-:Y:S01]  /*54e80*/  STL.64 [R1+0x510], R12 ;  /* 0x0005100c01007387 */ /* 0x000fe20000100a00 */
[-C--:B------:R-:W-:Y:S03]  /*54e90*/  HMMA.1688.F32.TF32 R72, R100, R36.reuse, R48 ;  /* 0x000000246448723c */ /* 0x080fe60000081030 */
[----:B------:R-:W-:Y:S03]  /*54ea0*/  STL.64 [R1+0x518], R14 ;  /* 0x0005180e01007387 */ /* 0x000fe60000100a00 */
[----:B------:R-:W-:Y:S01]  /*54eb0*/  IMAD.MOV.U32 R5, RZ, RZ, R10 ;  /* 0x000000ffff057224 */ /* 0x000fe200078e000a */
[----:B------:R1:W-:Y:S01]  /*54ec0*/  STL.64 [R1+0x4f0], R8 ;  /* 0x0004f00801007387 */ /* 0x0003e20000100a00 */
[----:B------:R-:W-:Y:S03]  /*54ed0*/  HMMA.1688.F32.TF32 R132, R104, R36, R84 ;  /* 0x000000246884723c */ /* 0x000fe60000081054 */
[----:B------:R-:W-:Y:S04]  /*54ee0*/  LDSM.16.M88.4 R56, [R236+0x34000] ;  /* 0x03400000ec38783b */ /* 0x000fe80000000200 */
[----:B------:R-:W-:-:S02]  /*54ef0*/  IMAD.MOV.U32 R37, RZ, RZ, R11 ;  /* 0x000000ffff257224 */ /* 0x000fc400078e000b */
[----:B-1----:R-:W-:Y:S08]  /*54f00*/  HMMA.1688.F32.TF32 R8, R212, R40, R188 ;  /* 0x00000028d408723c */ /* 0x002ff000000810bc */
[-C--:B------:R-:W-:Y:S01]  /*54f10*/  HMMA.1688.F32.TF32 R12, R108, R44.reuse, R240 ;  /* 0x0000002c6c0c723c */ /* 0x080fe200000810f0 */
[----:B------:R-:W-:Y:S04]  /*54f20*/  STL [R1+0x3e80], R37 ;  /* 0x003e802501007387 */ /* 0x000fe80000100800 */
[----:B------:R-:W-:Y:S03]  /*54f30*/  STL [R1+0x3e7c], R5 ;  /* 0x003e7c0501007387 */ /* 0x000fe60000100800 */
[-C--:B------:R-:W-:Y:S07]  /*54f40*/  HMMA.1688.F32.TF32 R16, R204, R44.reuse, R228 ;  /* 0x0000002ccc10723c */ /* 0x080fee00000810e4 */
[----:B------:R-:W-:Y:S04]  /*54f50*/  STL.64 [R1+0x4c0], R8 ;  /* 0x0004c00801007387 */ /* 0x000fe80000100a00 */
[----:B------:R1:W-:Y:S04]  /*54f60*/  STL.64 [R1+0x4c8], R10 ;  /* 0x0004c80a01007387 */ /* 0x0003e80000100a00 */
[----:B------:R-:W-:Y:S04]  /*54f70*/  STL.64 [R1+0x80], R12 ;  /* 0x0000800c01007387 */ /* 0x000fe80000100a00 */
[----:B------:R2:W-:Y:S01]  /*54f80*/  STL.64 [R1+0x88], R14 ;  /* 0x0000880e01007387 */ /* 0x0005e20000100a00 */
[-C--:B-1----:R-:W-:Y:S08]  /*54f90*/  HMMA.1688.F32.TF32 R8, R112, R44.reuse, R232 ;  /* 0x0000002c7008723c */ /* 0x082ff000000810e8 */
[-C--:B--2---:R-:W-:Y:S11]  /*54fa0*/  HMMA.1688.F32.TF32 R12, R208, R44.reuse, R220 ;  /* 0x0000002cd00c723c */ /* 0x084ff600000810dc */
[----:B------:R-:W-:Y:S04]  /*54fb0*/  @!UPT UIADD3 URZ, URZ, URZ, URZ ;  /* 0x0000003f3f3ff290 */ /* 0x000fe8000fffe03f */
[----:B------:R1:W-:Y:S04]  /*54fc0*/  STL.64 [R1+0x390], R8 ;  /* 0x0003900801007387 */ /* 0x0003e80000100a00 */
[----:B------:R2:W-:Y:S01]  /*54fd0*/  STL.64 [R1+0x398], R10 ;  /* 0x0003980a01007387 */ /* 0x0005e20000100a00 */
[-C--:B------:R-:W-:Y:S03]  /*54fe0*/  HMMA.1688.F32.TF32 R188, R100, R44.reuse, R248 ;  /* 0x0000002c64bc723c */ /* 0x080fe600000810f8 */
[----:B-1----:R-:W3:Y:S04]  /*54ff0*/  LDL.LU R8, [R1+0x6c0] ;  /* 0x0006c00001087983 */ /* 0x002ee80000300800 */
[----:B------:R-:W-:Y:S04]  /*55000*/  STL.64 [R1+0x4b0], R16 ;  /* 0x0004b01001007387 */ /* 0x000fe80000100a00 */
[----:B------:R-:W-:Y:S04]  /*55010*/  STL.64 [R1+0x4b8], R18 ;  /* 0x0004b81201007387 */ /* 0x000fe80000100a00 */
[----:B------:R1:W-:Y:S04]  /*55020*/  STL.64 [R1+0x410], R12 ;  /* 0x0004100c01007387 */ /* 0x0003e80000100a00 */
[----:B------:R4:W-:Y:S04]  /*55030*/  STL.64 [R1+0x418], R14 ;  /* 0x0004180e01007387 */ /* 0x0009e80000100a00 */
[----:B------:R-:W3:Y:S04]  /*55040*/  LDL.LU R9, [R1+0x6c4] ;  /* 0x0006c40001097983 */ /* 0x000ee80000300800 */
[----:B--2---:R-:W3:Y:S04]  /*55050*/  LDL.LU R10, [R1+0x6c8] ;  /* 0x0006c800010a7983 */ /* 0x004ee80000300800 */
[----:B------:R-:W3:Y:S04]  /*55060*/  LDL.LU R11, [R1+0x6cc] ;  /* 0x0006cc00010b7983 */ /* 0x000ee80000300800 */
[----:B------:R-:W2:Y:S04]  /*55070*/  LDL.LU R248, [R1+0x6f0] ;  /* 0x0006f00001f87983 */ /* 0x000ea80000300800 */
[----:B------:R-:W2:Y:S04]  /*55080*/  LDL.LU R249, [R1+0x6f4] ;  /* 0x0006f40001f97983 */ /* 0x000ea80000300800 */
[----:B------:R-:W2:Y:S04]  /*55090*/  LDL.LU R250, [R1+0x6f8] ;  /* 0x0006f80001fa7983 */ /* 0x000ea80000300800 */
[----:B------:R-:W2:Y:S04]  /*550a0*/  LDL.LU R251, [R1+0x6fc] ;  /* 0x0006fc0001fb7983 */ /* 0x000ea80000300800 */
[----:B-1----:R-:W2:Y:S04]  /*550b0*/  LDL.LU R12, [R1+0x790] ;  /* 0x00079000010c7983 */ /* 0x002ea80000300800 */
[----:B------:R-:W2:Y:S04]  /*550c0*/  LDL.LU R13, [R1+0x794] ;  /* 0x00079400010d7983 */ /* 0x000ea80000300800 */
[----:B----4-:R-:W4:Y:S04]  /*550d0*/  LDL.LU R14, [R1+0x798] ;  /* 0x00079800010e7983 */ /* 0x010f280000300800 */
[----:B------:R-:W4:Y:S01]  /*550e0*/  LDL.LU R15, [R1+0x79c] ;  /* 0x00079c00010f7983 */ /* 0x000f220000300800 */
[----:B------:R-:W-:Y:S03]  /*550f0*/  HMMA.1688.F32.TF32 R216, R96, R44, R168 ;  /* 0x0000002c60d8723c */ /* 0x000fe600000810a8 */
[----:B------:R-:W2:Y:S04]  /*55100*/  LDL.LU R156, [R1+0x7b0] ;  /* 0x0007b000019c7983 */ /* 0x000ea80000300800 */
[----:B------:R-:W2:Y:S04]  /*55110*/  LDL.LU R157, [R1+0x7b4] ;  /* 0x0007b400019d7983 */ /* 0x000ea80000300800 */
[----:B------:R-:W2:Y:S04]  /*55120*/  LDL.LU R158, [R1+0x7b8] ;  /* 0x0007b800019e7983 */ /* 0x000ea80000300800 */
[----:B------:R-:W2:Y:S04]  /*55130*/  LDL.LU R159, [R1+0x7bc] ;  /* 0x0007bc00019f7983 */ /* 0x000ea80000300800 */
[----:B------:R-:W2:Y:S04]  /*55140*/  LDL.LU R168, [R1+0x7d0] ;  /* 0x0007d00001a87983 */ /* 0x000ea80000300800 */
[----:B------:R-:W2:Y:S04]  /*55150*/  LDL.LU R169, [R1+0x7d4] ;  /* 0x0007d40001a97983 */ /* 0x000ea80000300800 */
[----:B------:R-:W3:Y:S04]  /*55160*/  LDL.LU R170, [R1+0x7d8] ;  /* 0x0007d80001aa7983 */ /* 0x000ee80000300800 */
[----:B------:R-:W3:Y:S04]  /*55170*/  LDL.LU R171, [R1+0x7dc] ;  /* 0x0007dc0001ab7983 */ /* 0x000ee80000300800 */
[----:B------:R-:W3:Y:S04]  /*55180*/  LDL.LU R84, [R1+0x7e0] ;  /* 0x0007e00001547983 */ /* 0x000ee80000300800 */
[----:B------:R-:W3:Y:S04]  /*55190*/  LDL.LU R85, [R1+0x7e4] ;  /* 0x0007e40001557983 */ /* 0x000ee80000300800 */
[----:B------:R-:W3:Y:S04]  /*551a0*/  LDL.LU R86, [R1+0x7e8] ;  /* 0x0007e80001567983 */ /* 0x000ee80000300800 */
[----:B------:R-:W3:Y:S01]  /*551b0*/  LDL.LU R87, [R1+0x7ec] ;  /* 0x0007ec0001577983 */ /* 0x000ee20000300800 */
[C---:B------:R-:W-:Y:S03]  /*551c0*/  HMMA.1688.F32.TF32 R128, R104.reuse, R32, R144 ;  /* 0x000000206880723c */ /* 0x040fe60000081090 */
        /* <DEDUP_REMOVED lines=28> */
[----:B------:R-:W-:Y:S03]  /*55390*/  HMMA.1688.F32.TF32 R140, R104, R44, R244 ;  /* 0x0000002c688c723c */ /* 0x000fe600000810f4 */
        /* <DEDUP_REMOVED lines=26> */
[----:B------:R-:W-:Y:S11]  /*55540*/  HMMA.1688.F32.TF32 R48, R212, R44, R116 ;  /* 0x0000002cd430723c */ /* 0x000ff60000081074 */
[----:B------:R-:W-:Y:S11]  /*55550*/  @!UPT UIADD3 URZ, URZ, URZ, URZ ;  /* 0x0000003f3f3ff290 */ /* 0x000ff6000fffe03f */
[----:B------:R-:W-:Y:S01]  /*55560*/  @!UPT UIADD3 URZ, URZ, URZ, URZ ;  /* 0x0000003f3f3ff290 */ /* 0x000fe2000fffe03f */
[----:B------:R-:W-:Y:S01]  /*55570*/  STL.64 [R1+0x400], R48 ;  /* 0x0004003001007387 */ /* 0x000fe20000100a00 */
[----:B------:R-:W-:Y:S02]  /*55580*/  IMAD.MOV.U32 R37, RZ, RZ, R50 ;  /* 0x000000ffff257224 */ /* 0x000fe400078e0032 */
[----:B------:R-:W-:Y:S02]  /*55590*/  IMAD.MOV.U32 R5, RZ, RZ, R51 ;  /* 0x000000ffff057224 */ /* 0x000fe400078e0033 */
[----:B------:R-:W2:Y:S04]  /*555a0*/  LDSM.16.M88.4 R48, [R236+0x2c000] ;  /* 0x02c00000ec30783b */ /* 0x000ea80000000200 */
[----:B------:R-:W1:Y:S01]  /*555b0*/  LDSM.16.M88.4 R236, [R236+0x3c000] ;  /* 0x03c00000ecec783b */ /* 0x000e620000000200 */
[----:B------:R-:W-:Y:S03]  /*555c0*/  HMMA.1688.F32.TF32 R200, R96, R40, R200 ;  /* 0x0000002860c8723c */ /* 0x000fe600000810c8 */
[----:B------:R-:W-:Y:S04]  /*555d0*/  STL [R1+0x3e88], R5 ;  /* 0x003e880501007387 */ /* 0x000fe80000100800 */
[----:B------:R-:W-:Y:S01]  /*555e0*/  STL [R1+0x3e84], R37 ;  /* 0x003e842501007387 */ /* 0x000fe20000100800 */
[----:B--2---:R-:W-:Y:S11]  /*555f0*/  HMMA.1688.F32.TF32 R248, R108, R48, R248 ;  /* 0x000000306cf8723c */ /* 0x004ff600000810f8 */
[----:B------:R-:W-:Y:S11]  /*55600*/  @!UPT UIADD3 URZ, URZ, URZ, URZ ;  /* 0x0000003f3f3ff290 */ /* 0x000ff6000fffe03f */
[----:B------:R-:W-:Y:S01]  /*55610*/  @!UPT UIADD3 URZ, URZ, URZ, URZ ;  /* 0x0000003f3f3ff290 */ /* 0x000fe2000fffe03f */
[----:B------:R-:W-:Y:S04]  /*55620*/  STL [R1+0x3ea8], R248 ;  /* 0x003ea8f801007387 */ /* 0x000fe80000100800 */
[----:B------:R-:W-:Y:S04]  /*55630*/  STL [R1+0x3ea4], R249 ;  /* 0x003ea4f901007387 */ /* 0x000fe80000100800 */
[----:B------:R-:W-:Y:S04]  /*55640*/  STL [R1+0x3ea0], R250 ;  /* 0x003ea0fa01007387 */ /* 0x000fe80000100800 */
[----:B------:R-:W-:Y:S01]  /*55650*/  STL [R1+0x3e9c], R251 ;  /* 0x003e9cfb01007387 */ /* 0x000fe20000100800 */
[C---:B---3--:R-:W-:Y:S08]  /*55660*/  HMMA.1688.F32.TF32 R116, R100.reuse, R52, R20 ;  /* 0x000000346474723c */ /* 0x048ff00000081014 */
[----:B----4-:R-:W-:Y:S08]  /*55670*/  HMMA.1688.F32.TF32 R220, R100, R48, R180 ;  /* 0x0000003064dc723c */ /* 0x010ff000000810b4 */
[C---:B------:R-:W-:Y:S08]  /*55680*/  HMMA.1688.F32.TF32 R240, R96.reuse, R60, R240 ;  /* 0x0000003c60f0723c */ /* 0x040ff000000810f0 */
[C---:B------:R-:W-:Y:S08]  /*55690*/  HMMA.1688.F32.TF32 R232, R96.reuse, R56, R232 ;  /* 0x0000003860e8723c */ /* 0x040ff000000810e8 */
[C---:B------:R-:W-:Y:S08]  /*556a0*/  HMMA.1688.F32.TF32 R228, R96.reuse, R52, R148 ;  /* 0x0000003460e4723c */ /* 0x040ff00000081094 */
[----:B------:R-:W-:Y:S08]  /*556b0*/  HMMA.1688.F32.TF32 R224, R96, R48, R152 ;  /* 0x0000003060e0723c */ /* 0x000ff00000081098 */
[-C--:B-1----:R-:W-:Y:S08]  /*556c0*/  HMMA.1688.F32.TF32 R152, R104, R236.reuse, R12 ;  /* 0x000000ec6898723c */ /* 0x082ff0000008100c */
[----:B------:R-:W-:Y:S08]  /*556d0*/  HMMA.1688.F32.TF32 R244, R96, R236, R244 ;  /* 0x000000ec60f4723c */ /* 0x000ff000000810f4 */
[C---:B------:R-:W-:Y:S08]  /*556e0*/  HMMA.1688.F32.TF32 R96, R100.reuse, R56, R144 ;  /* 0x000000386460723c */ /* 0x040ff00000081090 */
[C---:B------:R-:W-:Y:S08]  /*556f0*/  HMMA.1688.F32.TF32 R92, R100.reuse, R60, R160 ;  /* 0x0000003c645c723c */ /* 0x040ff000000810a0 */
[----:B------:R-:W-:Y:S08]  /*55700*/  HMMA.1688.F32.TF32 R100, R100, R236, R16 ;  /* 0x000000ec6464723c */ /* 0x000ff00000081010 */
[C---:B------:R-:W-:Y:S08]  /*55710*/  HMMA.1688.F32.TF32 R12, R108.reuse, R60, R8 ;  /* 0x0000003c6c0c723c */ /* 0x040ff00000081008 */
[C---:B------:R-:W-:Y:S08]  /*55720*/  HMMA.1688.F32.TF32 R16, R108.reuse, R56, R76 ;  /* 0x000000386c10723c */ /* 0x040ff0000008104c */
[----:B------:R-:W-:Y:S11]  /*55730*/  HMMA.1688.F32.TF32 R20, R108, R52, R80 ;  /* 0x000000346c14723c */ /* 0x000ff60000081050 */
[----:B------:R-:W-:Y:S11]  /*55740*/  @!UPT UIADD3 URZ, URZ, URZ, URZ ;  /* 0x0000003f3f3ff290 */ /* 0x000ff6000fffe03f */
[----:B------:R-:W-:Y:S01]  /*55750*/  @!UPT UIADD3 URZ, URZ, URZ, URZ ;  /* 0x0000003f3f3ff290 */ /* 0x000fe2000fffe03f */
[----:B------:R-:W-:Y:S04]  /*55760*/  STL.64 [R1], R20 ;  /* 0x0000001401007387 */ /* 0x000fe80000100a00 */
[----:B------:R-:W-:Y:S04]  /*55770*/  STL.64 [R1+0x8], R22 ;  /* 0x0000081601007387 */ /* 0x000fe80000100a00 */
[----:B------:R-:W2:Y:S04]  /*55780*/  LDL.LU R8, [R1+0x180] ;  /* 0x0001800001087983 */ /* 0x000ea80000300800 */
[----:B------:R-:W-:Y:S04]  /*55790*/  STL.64 [R1+0x20], R16 ;  /* 0x0000201001007387 */ /* 0x000fe80000100a00 */
[----:B------:R-:W-:Y:S04]  /*557a0*/  STL.64 [R1+0x28], R18 ;  /* 0x0000281201007387 */ /* 0x000fe80000100a00 */
[----:B------:R1:W-:Y:S04]  /*557b0*/  STL.64 [R1+0x40], R12 ;  /* 0x0000400c01007387 */ /* 0x0003e80000100a00 */
[----:B------:R3:W-:Y:S04]  /*557c0*/  STL.64 [R1+0x48], R14 ;  /* 0x0000480e01007387 */ /* 0x0007e80000100a00 */
[----:B------:R-:W2:Y:S04]  /*557d0*/  LDL.LU R9, [R1+0x184] ;  /* 0x0001840001097983 */ /* 0x000ea80000300800 */
[----:B------:R-:W2:Y:S04]  /*557e0*/  LDL.LU R10, [R1+0x188] ;  /* 0x00018800010a7983 */ /* 0x000ea80000300800 */
[----:B------:R-:W2:Y:S04]  /*557f0*/  LDL.LU R11, [R1+0x18c] ;  /* 0x00018c00010b7983 */ /* 0x000ea80000300800 */
[----:B-1----:R-:W4:Y:S04]  /*55800*/  LDL.LU R12, [R1+0x220] ;  /* 0x00022000010c7983 */ /* 0x002f280000300800 */
[----:B------:R-:W4:Y:S04]  /*55810*/  LDL.LU R13, [R1+0x224] ;  /* 0x00022400010d7983 */ /* 0x000f280000300800 */
[----:B---3--:R-:W4:Y:S04]  /*55820*/  LDL.LU R14, [R1+0x228] ;  /* 0x00022800010e7983 */ /* 0x008f280000300800 */
[----:B------:R-:W4:Y:S01]  /*55830*/  LDL.LU R15, [R1+0x22c] ;  /* 0x00022c00010f7983 */ /* 0x000f220000300800 */
[C---:B------:R-:W-:Y:S03]  /*55840*/  HMMA.1688.F32.TF32 R176, R104.reuse, R48, R84 ;  /* 0x0000003068b0723c */ /* 0x040fe60000081054 */
[----:B------:R-:W3:Y:S04]  /*55850*/  LDL.LU R16, [R1+0x2b0] ;  /* 0x0002b00001107983 */ /* 0x000ee80000300800 */
[----:B------:R-:W3:Y:S01]  /*55860*/  LDL.LU R17, [R1+0x2b4] ;  /* 0x0002b40001117983 */ /* 0x000ee20000300800 */
[C---:B------:R-:W-:Y:S03]  /*55870*/  HMMA.1688.F32.TF32 R168, R104.reuse, R52, R168 ;  /* 0x0000003468a8723c */ /* 0x040fe600000810a8 */
[----:B------:R-:W3:Y:S04]  /*55880*/  LDL.LU R18, [R1+0x2b8] ;  /* 0x0002b80001127983 */ /* 0x000ee80000300800 */
[----:B------:R-:W3:Y:S01]  /*55890*/  LDL.LU R19, [R1+0x2bc] ;  /* 0x0002bc0001137983 */ /* 0x000ee20000300800 */
[C---:B------:R-:W-:Y:S08]  /*558a0*/  HMMA.1688.F32.TF32 R164, R104.reuse, R56, R164 ;  /* 0x0000003868a4723c */ /* 0x040ff000000810a4 */
[----:B------:R-:W-:Y:S01]  /*558b0*/  HMMA.1688.F32.TF32 R148, R104, R60, R156 ;  /* 0x0000003c6894723c */ /* 0x000fe2000008109c */
        /* <DEDUP_REMOVED lines=36> */
[----:B--2---:R-:W-:Y:S03]  /*55b00*/  HMMA.1688.F32.TF32 R104, R108, R236, R104 ;  /* 0x000000ec6c68723c */ /* 0x004fe60000081068 */
[----:B------:R-:W2:Y:S04]  /*55b10*/  LDL.LU R108, [R1+0x1c0] ;  /* 0x0001c000016c7983 */ /* 0x000ea80000300800 */
[----:B------:R-:W2:Y:S04]  /*55b20*/  LDL.LU R109, [R1+0x1c4] ;  /* 0x0001c400016d7983 */ /* 0x000ea80000300800 */
[----:B------:R-:W2:Y:S04]  /*55b30*/  LDL.LU R110, [R1+0x1c8] ;  /* 0x0001c800016e7983 */ /* 0x000ea80000300800 */
[----:B------:R-:W2:Y:S01]  /*55b40*/  LDL.LU R111, [R1+0x1cc] ;  /* 0x0001cc00016f7983 */ /* 0x000ea20000300800 */
[C---:B---3--:R-:W-:Y:S08]  /*55b50*/  HMMA.1688.F32.TF32 R160, R112.reuse, R60, R160 ;  /* 0x0000003c70a0723c */ /* 0x048ff000000810a0 */
[C---:B----4-:R-:W-:Y:S08]  /*55b60*/  HMMA.1688.F32.TF32 R144, R112.reuse, R56, R144 ;  /* 0x000000387090723c */ /* 0x050ff00000081090 */
[----:B------:R-:W-:Y:S01]  /*55b70*/  HMMA.1688.F32.TF32 R180, R112, R48, R180 ;  /* 0x0000003070b4723c */ /* 0x000fe200000810b4 */
[----:B------:R-:W-:-:S07]  /*55b80*/  IMAD.MOV.U32 R248, RZ, RZ, R104 ;  /* 0x000000fffff87224 */ /* 0x000fce00078e0068 */
[C---:B------:R-:W-:Y:S01]  /*55b90*/  HMMA.1688.F32.TF32 R20, R112.reuse, R52, R20 ;  /* 0x000000347014723c */ /* 0x040fe20000081014 */
[----:B------:R-:W-:Y:S01]  /*55ba0*/  IMAD.MOV.U32 R249, RZ, RZ, R105 ;  /* 0x000000fffff97224 */ /* 0x000fe200078e0069 */
[----:B------:R-:W3:Y:S01]  /*55bb0*/  LDL.LU R104, [R1+0x290] ;  /* 0x0002900001687983 */ /* 0x000ee20000300800 */
[----:B------:R-:W-:Y:S02]  /*55bc0*/  IMAD.MOV.U32 R250, RZ, RZ, R106 ;  /* 0x000000fffffa7224 */ /* 0x000fe400078e006a */
[----:B------:R-:W-:Y:S01]  /*55bd0*/  IMAD.MOV.U32 R251, RZ, RZ, R107 ;  /* 0x000000fffffb7224 */ /* 0x000fe200078e006b */
[----:B------:R-:W3:Y:S02]  /*55be0*/  LDL.LU R105, [R1+0x294] ;  /* 0x0002940001697983 */ /* 0x000ee40000300800 */
[----:B------:R-:W-:Y:S02]  /*55bf0*/  HMMA.1688.F32.TF32 R112, R112, R236, R16 ;  /* 0x000000ec7070723c */ /* 0x000fe40000081010 */
[----:B------:R-:W3:Y:S04]  /*55c00*/  LDL.LU R106, [R1+0x298] ;  /* 0x00029800016a7983 */ /* 0x000ee80000300800 */
[----:B------:R-:W3:Y:S04]  /*55c10*/  LDL.LU R107, [R1+0x29c] ;  /* 0x00029c00016b7983 */ /* 0x000ee80000300800 */
[----:B------:R-:W-:Y:S04]  /*55c20*/  STL.64 [R1+0x200], R180 ;  /* 0x000200b401007387 */ /* 0x000fe80000100a00 */
[----:B------:R1:W-:Y:S04]  /*55c30*/  STL.64 [R1+0x208], R182 ;  /* 0x000208b601007387 */ /* 0x0003e80000100a00 */
[----:B-1----:R-:W4:Y:S04]  /*55c40*/  LDL.LU.64 R182, [R1+0x3f58] ;  /* 0x003f580001b67983 */ /* 0x002f280000300a00 */
[----:B------:R-:W4:Y:S04]  /*55c50*/  LDL.LU.64 R180, [R1+0x3f50] ;  /* 0x003f500001b47983 */ /* 0x000f280000300a00 */
[----:B------:R-:W-:Y:S04]  /*55c60*/  STL.64 [R1+0x1f0], R20 ;  /* 0x0001f01401007387 */ /* 0x000fe80000100a00 */
[----:B------:R1:W-:Y:S04]  /*55c70*/  STL.64 [R1+0x1f8], R22 ;  /* 0x0001f81601007387 */ /* 0x0003e80000100a00 */
[----:B-1----:R-:W3:Y:S04]  /*55c80*/  LDL.LU.64 R22, [R1+0x3f48] ;  /* 0x003f480001167983 */ /* 0x002ee80000300a00 */
        /* <DEDUP_REMOVED lines=9> */
[----:B------:R1:W-:Y:S04]  /*55d20*/  STL.64 [R1+0x140], R112 ;  /* 0x0001407001007387 */ /* 0x0003e80000100a00 */
[----:B------:R1:W-:Y:S04]  /*55d30*/  STL.64 [R1+0x148], R114 ;  /* 0x0001487201007387 */ /* 0x0003e80000100a00 */
[----:B-1----:R-:W3:Y:S04]  /*55d40*/  LDL.LU R112, [R1+0x210] ;  /* 0x0002100001707983 */ /* 0x002ee80000300800 */
[----:B------:R-:W3:Y:S04]  /*55d50*/  LDL.LU R113, [R1+0x214] ;  /* 0x0002140001717983 */ /* 0x000ee80000300800 */
[----:B------:R-:W3:Y:S04]  /*55d60*/  LDL.LU R114, [R1+0x218] ;  /* 0x0002180001727983 */ /* 0x000ee80000300800 */
[----:B------:R-:W3:Y:S01]  /*55d70*/  LDL.LU R115, [R1+0x21c] ;  /* 0x00021c0001737983 */ /* 0x000ee20000300800 */
[C---:B------:R-:W-:Y:S08]  /*55d80*/  HMMA.1688.F32.TF32 R84, R204.reuse, R48, R84 ;  /* 0x00000030cc54723c */ /* 0x040ff00000081054 */
[C---:B------:R-:W-:Y:S08]  /*55d90*/  HMMA.1688.F32.TF32 R156, R204.reuse, R52, R156 ;  /* 0x00000034cc9c723c */ /* 0x040ff0000008109c */
[C---:B------:R-:W-:Y:S07]  /*55da0*/  HMMA.1688.F32.TF32 R12, R204.reuse, R56, R12 ;  /* 0x00000038cc0c723c */ /* 0x040fee000008100c */
[----:B------:R-:W-:Y:S04]  /*55db0*/  STL.64 [R1+0x240], R84 ;  /* 0x0002405401007387 */ /* 0x000fe80000100a00 */
[----:B------:R1:W-:Y:S04]  /*55dc0*/  STL.64 [R1+0x248], R86 ;  /* 0x0002485601007387 */ /* 0x0003e80000100a00 */
[----:B-1----:R-:W4:Y:S04]  /*55dd0*/  LDL.LU.64 R86, [R1+0x3f18] ;  /* 0x003f180001567983 */ /* 0x002f280000300a00 */
[----:B------:R-:W4:Y:S04]  /*55de0*/  LDL.LU.64 R84, [R1+0x3f10] ;  /* 0x003f100001547983 */ /* 0x000f280000300a00 */
[----:B------:R-:W-:Y:S04]  /*55df0*/  STL.64 [R1+0x230], R156 ;  /* 0x0002309c01007387 */ /* 0x000fe80000100a00 */
[----:B------:R1:W-:Y:S04]  /*55e00*/  STL.64 [R1+0x238], R158 ;  /* 0x0002389e01007387 */ /* 0x0003e80000100a00 */
[----:B-1----:R-:W4:Y:S04]  /*55e10*/  LDL.LU.64 R158, [R1+0x3f08] ;  /* 0x003f0800019e7983 */ /* 0x002f280000300a00 */
[----:B------:R-:W4:Y:S04]  /*55e20*/  LDL.LU.64 R156, [R1+0x3f00] ;  /* 0x003f0000019c7983 */ /* 0x000f280000300a00 */
[----:B------:R-:W-:Y:S04]  /*55e30*/  STL.64 [R1+0x220], R12 ;  /* 0x0002200c01007387 */ /* 0x000fe80000100a00 */
[----:B------:R1:W-:Y:S04]  /*55e40*/  STL.64 [R1+0x228], R14 ;  /* 0x0002280e01007387 */ /* 0x0003e80000100a00 */
[----:B-1----:R-:W4:Y:S01]  /*55e50*/  LDL.LU.64 R14, [R1+0x3ef8] ;  /* 0x003ef800010e7983 */ /* 0x002f220000300a00 */
[C---:B--2---:R-:W-:Y:S08]  /*55e60*/  HMMA.1688.F32.TF32 R108, R204.reuse, R236, R108 ;  /* 0x000000eccc6c723c */ /* 0x044ff0000008106c */
[----:B---3--:R-:W-:Y:S11]  /*55e70*/  HMMA.1688.F32.TF32 R112, R204, R60, R112 ;  /* 0x0000003ccc70723c */ /* 0x008ff60000081070 */
[----:B------:R-:W-:Y:S11]  /*55e80*/  @!UPT UIADD3 URZ, URZ, URZ, URZ ;  /* 0x0000003f3f3ff290 */ /* 0x000ff6000fffe03f */
[----:B------:R-:W-:Y:S01]  /*55e90*/  @!UPT UIADD3 URZ, URZ, URZ, URZ ;  /* 0x0000003f3f3ff290 */ /* 0x000fe2000fffe03f */
[----:B------:R1:W-:Y:S04]  /*55ea0*/  STL.64 [R1+0x210], R112 ;  /* 0x0002107001007387 */ /* 0x0003e80000100a00 */
[----:B------:R2:W-:Y:S04]  /*55eb0*/  STL.64 [R1+0x218], R114 ;  /* 0x0002187201007387 */ /* 0x0005e80000100a00 */
[----:B-1----:R-:W3:Y:S04]  /*55ec0*/  LDL.LU R112, [R1+0x270] ;  /* 0x0002700001707983 */ /* 0x002ee80000300800 */
[----:B------:R-:W3:Y:S04]  /*55ed0*/  LDL.LU R113, [R1+0x274] ;  /* 0x0002740001717983 */ /* 0x000ee80000300800 */
[----:B--2---:R-:W3:Y:S04]  /*55ee0*/  LDL.LU R114, [R1+0x278] ;  /* 0x0002780001727983 */ /* 0x004ee80000300800 */
[----:B------:R-:W3:Y:S04]  /*55ef0*/  LDL.LU R115, [R1+0x27c] ;  /* 0x00027c0001737983 */ /* 0x000ee80000300800 */
[----:B------:R-:W2:Y:S04]  /*55f00*/  LDL.LU R204, [R1+0x190] ;  /* 0x0001900001cc7983 */ /* 0x000ea80000300800 */
[----:B------:R-:W-:Y:S04]  /*55f10*/  STL.64 [R1+0x1c0], R108 ;  /* 0x0001c06c01007387 */ /* 0x000fe80000100a00 */
[----:B------:R-:W-:Y:S04]  /*55f20*/  STL.64 [R1+0x1c8], R110 ;  /* 0x0001c86e01007387 */ /* 0x000fe80000100a00 */
[----:B------:R-:W2:Y:S04]  /*55f30*/  LDL.LU R205, [R1+0x194] ;  /* 0x0001940001cd7983 */ /* 0x000ea80000300800 */
[----:B------:R-:W2:Y:S04]  /*55f40*/  LDL.LU R206, [R1+0x198] ;  /* 0x0001980001ce7983 */ /* 0x000ea80000300800 */
[----:B------:R-:W2:Y:S01]  /*55f50*/  LDL.LU R207, [R1+0x19c] ;  /* 0x00019c0001cf7983 */ /* 0x000ea20000300800 */
[C---:B------:R-:W-:Y:S03]  /*55f60*/  HMMA.1688.F32.TF32 R80, R208.reuse, R48, R80 ;  /* 0x00000030d050723c */ /* 0x040fe60000081050 */
[----:B------:R-:W-:Y:S04]  /*55f70*/  LDS R108, [R0+0x83000] ;  /* 0x08300000006c7984 */ /* 0x000fe80000000800 */
[----:B------:R-:W-:Y:S01]  /*55f80*/  LDS R110, [R0+0x83800] ;  /* 0x08380000006e7984 */ /* 0x000fe20000000800 */
[C---:B------:R-:W-:Y:S03]  /*55f90*/  HMMA.1688.F32.TF32 R76, R208.reuse, R52, R76 ;  /* 0x00000034d04c723c */ /* 0x040fe6000008104c */
[----:B------:R-:W-:Y:S04]  /*55fa0*/  LDS R109, [R2+0x83000] ;  /* 0x08300000026d7984 */ /* 0x000fe80000000800 */
[----:B------:R-:W1:Y:S08]  /*55fb0*/  LDS R111, [R2+0x83800] ;  /* 0x08380000026f7984 */ /* 0x000e700000000800 */
[----:B------:R-:W-:Y:S04]  /*55fc0*/  STL.64 [R1+0x1b0], R80 ;  /* 0x0001b05001007387 */ /* 0x000fe80000100a00 */
[----:B------:R4:W-:Y:S04]  /*55fd0*/  STL.64 [R1+0x1b8], R82 ;  /* 0x0001b85201007387 */ /* 0x0009e80000100a00 */
[----:B----4-:R-:W4:Y:S04]  /*55fe0*/  LDL.LU.64 R82, [R1+0x3ef0] ;  /* 0x003ef00001527983 */ /* 0x010f280000300a00 */
[----:B------:R-:W4:Y:S04]  /*55ff0*/  LDL.LU.64 R80, [R1+0x3ee8] ;  /* 0x003ee80001507983 */ /* 0x000f280000300a00 */
[----:B------:R-:W-:Y:S04]  /*56000*/  STL.64 [R1+0x1a0], R76 ;  /* 0x0001a04c01007387 */ /* 0x000fe80000100a00 */
[----:B------:R1:W-:Y:S04]  /*56010*/  STL.64 [R1+0x1a8], R78 ;  /* 0x0001a84e01007387 */ /* 0x0003e80000100a00 */
[----:B-1----:R-:W3:Y:S04]  /*56020*/  LDL.LU.64 R78, [R1+0x3ee0] ;  /* 0x003ee000014e7983 */ /* 0x002ee80000300a00 */
[----:B------:R-:W3:Y:S01]  /*56030*/  LDL.LU.64 R76, [R1+0x3ed8] ;  /* 0x003ed800014c7983 */ /* 0x000ee20000300a00 */
[C---:B------:R-:W-:Y:S08]  /*56040*/  HMMA.1688.F32.TF32 R104, R208.reuse, R236, R104 ;  /* 0x000000ecd068723c */ /* 0x040ff00000081068 */
[C---:B--2---:R-:W-:Y:S11]  /*56050*/  HMMA.1688.F32.TF32 R204, R208.reuse, R56, R204 ;  /* 0x00000038d0cc723c */ /* 0x044ff600000810cc */
[----:B------:R-:W-:Y:S11]  /*56060*/  @!UPT UIADD3 URZ, URZ, URZ, URZ ;  /* 0x0000003f3f3ff290 */ /* 0x000ff6000fffe03f */
[----:B------:R-:W-:Y:S01]  /*56070*/  @!UPT UIADD3 URZ, URZ, URZ, URZ ;  /* 0x0000003f3f3ff290 */ /* 0x000fe2000fffe03f */
[----:B------:R-:W-:Y:S04]  /*56080*/  STL.64 [R1+0x190], R204 ;  /* 0x000190cc01007387 */ /* 0x000fe80000100a00 */
[----:B------:R1:W-:Y:S02]  /*56090*/  STL.64 [R1+0x198], R206 ;  /* 0x000198ce01007387 */ /* 0x0003e40000100a00 */
[----:B-1----:R-:W-:Y:S02]  /*560a0*/  HMMA.1688.F32.TF32 R204, R208, R60, R8 ;  /* 0x0000003cd0cc723c */ /* 0x002fe40000081008 */
[----:B------:R-:W2:Y:S11]  /*560b0*/  LDL.LU R8, [R1+0x250] ;  /* 0x0002500001087983 */ /* 0x000eb60000300800 */
[----:B------:R-:W-:Y:S10]  /*560c0*/  @!UPT UIADD3 URZ, URZ, URZ, URZ ;  /* 0x0000003f3f3ff290 */ /* 0x000ff4000fffe03f */
[----:B------:R1:W-:Y:S04]  /*560d0*/  STL.64 [R1+0x180], R204 ;  /* 0x000180cc01007387 */ /* 0x0003e80000100a00 */
[----:B------:R1:W-:Y:S04]  /*560e0*/  STL.64 [R1+0x188], R206 ;  /* 0x000188ce01007387 */ /* 0x0003e80000100a00 */
[----:B------:R-:W2:Y:S04]  /*560f0*/  LDL.LU R9, [R1+0x254] ;  /* 0x0002540001097983 */ /* 0x000ea80000300800 */
[----:B------:R-:W2:Y:S04]  /*56100*/  LDL.LU R10, [R1+0x258] ;  /* 0x00025800010a7983 */ /* 0x000ea80000300800 */
[----:B------:R-:W2:Y:S04]  /*56110*/  LDL.LU R11, [R1+0x25c] ;  /* 0x00025c00010b7983 */ /* 0x000ea80000300800 */
[----:B-1----:R-:W4:Y:S04]  /*56120*/  LDL.LU R204, [R1+0xf0] ;  /* 0x0000f00001cc7983 */ /* 0x002f280000300800 */
[----:B------:R-:W4:Y:S04]  /*56130*/  LDL.LU R205, [R1+0xf4] ;  /* 0x0000f40001cd7983 */ /* 0x000f280000300800 */
[----:B------:R-:W4:Y:S04]  /*56140*/  LDL.LU R206, [R1+0xf8] ;  /* 0x0000f80001ce7983 */ /* 0x000f280000300800 */
[----:B------:R-:W4:Y:S04]  /*56150*/  LDL.LU R207, [R1+0xfc] ;  /* 0x0000fc0001cf7983 */ /* 0x000f280000300800 */
[----:B------:R1:W-:Y:S04]  /*56160*/  STL.64 [R1+0x130], R104 ;  /* 0x0001306801007387 */ /* 0x0003e80000100a00 */
[----:B------:R-:W4:Y:S04]  /*56170*/  LDL.LU R208, [R1+0x260] ;  /* 0x0002600001d07983 */ /* 0x000f280000300800 */
[----:B------:R-:W4:Y:S04]  /*56180*/  LDL.LU R209, [R1+0x264] ;  /* 0x0002640001d17983 */ /* 0x000f280000300800 */
[----:B------:R-:W4:Y:S04]  /*56190*/  LDL.LU R210, [R1+0x268] ;  /* 0x0002680001d27983 */ /* 0x000f280000300800 */
[----:B------:R-:W4:Y:S01]  /*561a0*/  LDL.LU R211, [R1+0x26c] ;  /* 0x00026c0001d37983 */ /* 0x000f220000300800 */
[----:B---3--:R-:W-:Y:S01]  /*561b0*/  HMMA.1688.F32.TF32 R112, R212, R48, R112 ;  /* 0x00000030d470723c */ /* 0x008fe20000081070 */
[----:B------:R-:W-:-:S02]  /*561c0*/  IMAD.MOV.U32 R37, RZ, RZ, R107 ;  /* 0x000000ffff257224 */ /* 0x000fc400078e006b */
[----:B------:R-:W-:Y:S01]  /*561d0*/  IMAD.MOV.U32 R5, RZ, RZ, R106 ;  /* 0x000000ffff057224 */ /* 0x000fe200078e006a */
[----:B-1----:R-:W3:Y:S04]  /*561e0*/  LDL.LU R104, [R1+0xe0] ;  /* 0x0000e00001687983 */ /* 0x002ee80000300800 */
[----:B------:R-:W3:Y:S04]  /*561f0*/  LDL.LU R105, [R1+0xe4] ;  /* 0x0000e40001697983 */ /* 0x000ee80000300800 */
[----:B------:R-:W3:Y:S04]  /*56200*/  LDL.LU R106, [R1+0xe8] ;  /* 0x0000e800016a7983 */ /* 0x000ee80000300800 */
[----:B------:R-:W3:Y:S04]  /*56210*/  LDL.LU R107, [R1+0xec] ;  /* 0x0000ec00016b7983 */ /* 0x000ee80000300800 */
[----:B------:R-:W-:Y:S04]  /*56220*/  STL [R1+0x3e90], R37 ;  /* 0x003e902501007387 */ /* 0x000fe80000100800 */
[----:B------:R-:W-:Y:S01]  /*56230*/  STL [R1+0x3e8c], R5 ;  /* 0x003e8c0501007387 */ /* 0x000fe20000100800 */
[----:B------:R-:W-:-:S02]  /*56240*/  IMAD.MOV.U32 R48, RZ, RZ, R115 ;  /* 0x000000ffff307224 */ /* 0x000fc400078e0073 */
[----:B------:R-:W-:Y:S01]  /*56250*/  IMAD.MOV.U32 R49, RZ, RZ, R114 ;  /* 0x000000ffff317224 */ /* 0x000fe200078e0072 */
[----:B------:R1:W-:Y:S04]  /*56260*/  STL.64 [R1+0x120], R112 ;  /* 0x0001207001007387 */ /* 0x0003e80000100a00 */
[----:B-1----:R-:W3:Y:S04]  /*56270*/  LDL.LU R112, [R1+0x280] ;  /* 0x0002800001707983 */ /* 0x002ee80000300800 */
[----:B------:R-:W3:Y:S04]  /*56280*/  LDL.LU R113, [R1+0x284] ;  /* 0x0002840001717983 */ /* 0x000ee80000300800 */
[----:B------:R-:W3:Y:S04]  /*56290*/  LDL.LU R114, [R1+0x288] ;  /* 0x0002880001727983 */ /* 0x000ee80000300800 */
[----:B------:R-:W3:Y:S04]  /*562a0*/  LDL.LU R115, [R1+0x28c] ;  /* 0x00028c0001737983 */ /* 0x000ee80000300800 */
[----:B------:R-:W-:Y:S04]  /*562b0*/  STL [R1+0x3e98], R48 ;  /* 0x003e983001007387 */ /* 0x000fe80000100800 */
[----:B------:R1:W-:Y:S01]  /*562c0*/  STL [R1+0x3e94], R49 ;  /* 0x003e943101007387 */ /* 0x0003e20000100800 */
[C---:B--2---:R-:W-:Y:S08]  /*562d0*/  HMMA.1688.F32.TF32 R8, R212.reuse, R56, R8 ;  /* 0x00000038d408723c */ /* 0x044ff00000081008 */
[----:B----4-:R-:W-:Y:S11]  /*562e0*/  HMMA.1688.F32.TF32 R208, R212, R52, R208 ;  /* 0x00000034d4d0723c */ /* 0x010ff600000810d0 */
[----:B------:R-:W-:Y:S11]  /*562f0*/  @!UPT UIADD3 URZ, URZ, URZ, URZ ;  /* 0x0000003f3f3ff290 */ /* 0x000ff6000fffe03f */
[----:B------:R-:W-:Y:S02]  /*56300*/  @!UPT UIADD3 URZ, URZ, URZ, URZ ;  /* 0x0000003f3f3ff290 */ /* 0x000fe4000fffe03f */
[----:B------:R-:W-:Y:S02]  /*56310*/  IMAD.MOV.U32 R37, RZ, RZ, R208 ;  /* 0x000000ffff257224 */ /* 0x000fe400078e00d0 */
[----:B------:R-:W-:Y:S02]  /*56320*/  IMAD.MOV.U32 R5, RZ, RZ, R209 ;  /* 0x000000ffff057224 */ /* 0x000fe400078e00d1 */
[----:B------:R-:W-:Y:S02]  /*56330*/  IMAD.MOV.U32 R208, RZ, RZ, R6 ;  /* 0x000000ffffd07224 */ /* 0x000fe400078e0006 */
[----:B------:R-:W3:Y:S01]  /*56340*/  LDL.LU R6, [R1+0x3ed0] ;  /* 0x003ed00001067983 */ /* 0x000ee20000300800 */
[----:B------:R-:W-:-:S03]  /*56350*/  IMAD.MOV.U32 R209, RZ, RZ, R7 ;  /* 0x000000ffffd17224 */ /* 0x000fc600078e0007 */
[----:B------:R-:W3:Y:S01]  /*56360*/  LDL.LU R7, [R1+0x3ecc] ;  /* 0x003ecc0001077983 */ /* 0x000ee20000300800 */
[----:B------:R-:W-:Y:S02]  /*56370*/  IMAD.MOV.U32 R53, RZ, RZ, R210 ;  /* 0x000000ffff357224 */ /* 0x000fe400078e00d2 */
[----:B------:R-:W-:Y:S02]  /*56380*/  IMAD.MOV.U32 R210, RZ, RZ, R3 ;  /* 0x000000ffffd27224 */ /* 0x000fe400078e0003 */
[----:B------:R-:W2:Y:S01]  /*56390*/  LDL.LU R3, [R1+0x3ec8] ;  /* 0x003ec80001037983 */ /* 0x000ea20000300800 */
[----:B------:R-:W-:Y:S02]  /*563a0*/  IMAD.MOV.U32 R57, RZ, RZ, R10 ;  /* 0x000000ffff397224 */ /* 0x000fe400078e000a */
[----:B------:R-:W-:Y:S02]  /*563b0*/  IMAD.MOV.U32 R56, RZ, RZ, R11 ;  /* 0x000000ffff387224 */ /* 0x000fe400078e000b */
[----:B------:R-:W4:Y:S01]  /*563c0*/  LDL.LU.64 R10, [R1+0x3ec0] ;  /* 0x003ec000010a7983 */ /* 0x000f220000300a00 */
[----:B------:R-:W-:Y:S01]  /*563d0*/  HMMA.1688.F32.TF32 R204, R212, R60, R204 ;  /* 0x0000003cd4cc723c */ /* 0x000fe200000810cc */
[----:B-1----:R-:W-:-:S02]  /*563e0*/  IMAD.MOV.U32 R49, RZ, RZ, R9 ;  /* 0x000000ffff317224 */ /* 0x002fc400078e0009 */
[----:B------:R-:W-:Y:S02]  /*563f0*/  IMAD.MOV.U32 R52, RZ, RZ, R211 ;  /* 0x000000ffff347224 */ /* 0x000fe400078e00d3 */
[----:B------:R-:W-:Y:S02]  /*56400*/  IMAD.MOV.U32 R48, RZ, RZ, R8 ;  /* 0x000000ffff307224 */ /* 0x000fe400078e0008 */
[----:B------:R-:W-:Y:S11]  /*56410*/  IMAD.MOV.U32 R211, RZ, RZ, R4 ;  /* 0x000000ffffd37224 */ /* 0x000ff600078e0004 */
[----:B------:R-:W-:Y:S06]  /*56420*/  @!UPT UIADD3 URZ, URZ, URZ, URZ ;  /* 0x0000003f3f3ff290 */ /* 0x000fec000fffe03f */
[----:B------:R-:W-:Y:S02]  /*56430*/  IMAD.MOV.U32 R45, RZ, RZ, R204 ;  /* 0x000000ffff2d7224 */ /* 0x000fe400078e00cc */
[----:B------:R-:W-:Y:S02]  /*56440*/  IMAD.MOV.U32 R204, RZ, RZ, R15 ;  /* 0x000000ffffcc7224 */ /* 0x000fe400078e000f */
[----:B------:R-:W-:Y:S02]  /*56450*/  IMAD.MOV.U32 R44, RZ, RZ, R205 ;  /* 0x000000ffff2c7224 */ /* 0x000fe400078e00cd */
[----:B------:R-:W-:Y:S02]  /*56460*/  IMAD.MOV.U32 R41, RZ, RZ, R206 ;  /* 0x000000ffff297224 */ /* 0x000fe400078e00ce */
[----:B------:R-:W-:Y:S01]  /*56470*/  IMAD.MOV.U32 R40, RZ, RZ, R207 ;  /* 0x000000ffff287224 */ /* 0x000fe200078e00cf */
[----:B---3--:R-:W-:Y:S11]  /*56480*/  HMMA.1688.F32.TF32 R112, R108, R6, R112 ;  /* 0x000000066c70723c */ /* 0x008ff60000081070 */
[----:B------:R-:W-:Y:S11]  /*56490*/  @!UPT UIADD3 URZ, URZ, URZ, URZ ;  /* 0x0000003f3f3ff290 */ /* 0x000ff6000fffe03f */
[----:B------:R-:W-:Y:S02]  /*564a0*/  @!UPT UIADD3 URZ, URZ, URZ, URZ ;  /* 0x0000003f3f3ff290 */ /* 0x000fe4000fffe03f */
[----:B------:R-:W-:Y:S02]  /*564b0*/  IMAD.MOV.U32 R12, RZ, RZ, R112 ;  /* 0x000000ffff0c7224 */ /* 0x000fe400078e0070 */
[----:B------:R-:W-:Y:S01]  /*564c0*/  IMAD.MOV.U32 R9, RZ, RZ, R113 ;  /* 0x000000ffff097224 */ /* 0x000fe200078e0071 */
[----:B------:R-:W3:Y:S01]  /*564d0*/  LDL.LU R112, [R1+0x2e0] ;  /* 0x0002e00001707983 */ /* 0x000ee20000300800 */
[----:B------:R-:W-:Y:S02]  /*564e0*/  IMAD.MOV.U32 R8, RZ, RZ, R114 ;  /* 0x000000ffff087224 */ /* 0x000fe400078e0072 */
[----:B----4-:R-:W-:Y:S02]  /*564f0*/  IMAD.MOV.U32 R113, RZ, RZ, R10 ;  /* 0x000000ffff717224 */ /* 0x010fe400078e000a */
[----:B------:R-:W-:Y:S01]  /*56500*/  IMAD.MOV.U32 R4, RZ, RZ, R115 ;  /* 0x000000ffff047224 */ /* 0x000fe200078e0073 */
[----:B------:R-:W4:Y:S01]  /*56510*/  LDL.LU R10, [R1+0x3eb8] ;  /* 0x003eb800010a7983 */ /* 0x000f220000300800 */
[----:B------:R-:W-:-:S02]  /*56520*/  IMAD.MOV.U32 R114, RZ, RZ, R11 ;  /* 0x000000ffff727224 */ /* 0x000fc400078e000b */
[----:B------:R-:W-:Y:S01]  /*56530*/  IMAD.MOV.U32 R115, RZ, RZ, R14 ;  /* 0x000000ffff737224 */ /* 0x000fe200078e000e */
[----:B------:R-:W4:Y:S04]  /*56540*/  LDL.LU R11, [R1+0x3eb4] ;  /* 0x003eb400010b7983 */ /* 0x000f280000300800 */
[----:B------:R-:W3:Y:S04]  /*56550*/  LDL.LU R14, [R1+0x3eb0] ;  /* 0x003eb000010e7983 */ /* 0x000ee80000300800 */
[----:B------:R-:W3:Y:S04]  /*56560*/  LDL.LU R15, [R1+0x3eac] ;  /* 0x003eac00010f7983 */ /* 0x000ee80000300800 */
[----:B------:R-:W4:Y:S04]  /*56570*/  LDL.LU R205, [R1+0x384] ;  /* 0x0003840001cd7983 */ /* 0x000f280000300800 */
[----:B------:R-:W4:Y:S04]  /*56580*/  LDL.LU R206, [R1+0x388] ;  /* 0x0003880001ce7983 */ /* 0x000f280000300800 */
[----:B------:R-:W4:Y:S01]  /*56590*/  LDL.LU R207, [R1+0x38c] ;  /* 0x00038c0001cf7983 */ /* 0x000f220000300800 */
[----:B------:R-:W-:Y:S08]  /*565a0*/  HMMA.1688.F32.TF32 R120, R108, R38, R120 ;  /* 0x000000266c78723c */ /* 0x000ff00000081078 */
[----:B------:R-:W-:Y:S11]  /*565b0*/  HMMA.1688.F32.TF32 R104, R212, R236, R104 ;  /* 0x000000ecd468723c */ /* 0x000ff60000081068 */
[----:B------:R-:W-:Y:S11]  /*565c0*/  @!UPT UIADD3 URZ, URZ, URZ, URZ ;  /* 0x0000003f3f3ff290 */ /* 0x000ff6000fffe03f */
[----:B------:R-:W-:Y:S02]  /*565d0*/  @!UPT UIADD3 URZ, URZ, URZ, URZ ;  /* 0x0000003f3f3ff290 */ /* 0x000fe4000fffe03f */
[----:B------:R-:W-:Y:S02]  /*565e0*/  IMAD.MOV.U32 R237, RZ, RZ, R104 ;  /* 0x000000ffffed7224 */ /* 0x000fe400078e0068 */
[----:B------:R-:W-:Y:S01]  /*565f0*/  IMAD.MOV.U32 R236, RZ, RZ, R105 ;  /* 0x000000ffffec7224 */ /* 0x000fe200078e0069 */
[----:B--2---:R-:W-:Y:S01]  /*56600*/  LDS R104, [R3+0x83000] ;  /* 0x0830000003687984 */ /* 0x004fe20000000800 */
[----:B------:R-:W-:Y:S02]  /*56610*/  IMAD.MOV.U32 R61, RZ, RZ, R106 ;  /* 0x000000ffff3d7224 */ /* 0x000fe400078e006a */
[----:B------:R-:W-:Y:S01]  /*56620*/  IMAD.MOV.U32 R60, RZ, RZ, R107 ;  /* 0x000000ffff3c7224 */ /* 0x000fe200078e006b */
[----:B------:R-:W-:Y:S04]  /*56630*/  LDS R106, [R3+0x83800] ;  /* 0x08380000036a7984 */ /* 0x000fe80000000800 */
[----:B------:R-:W-:Y:S04]  /*56640*/  LDS R105, [R252+0x83000] ;  /* 0x08300000fc697984 */ /* 0x000fe80000000800 */
[----:B------:R-:W1:Y:S01]  /*56650*/  LDS R107, [R252+0x83800] ;  /* 0x08380000fc6b7984 */ /* 0x000e620000000800 */
[C---:B---3--:R-:W-:Y:S11]  /*56660*/  HMMA.1688.F32.TF32 R76, R108.reuse, R14, R76 ;  /* 0x0000000e6c4c723c */ /* 0x048ff6000008104c */
[----:B------:R-:W-:Y:S11]  /*56670*/  @!UPT UIADD3 URZ, URZ, URZ, URZ ;  /* 0x0000003f3f3ff290 */ /* 0x000ff6000fffe03f */
[----:B------:R-:W-:Y:S02]  /*56680*/  @!UPT UIADD3 URZ, URZ, URZ, URZ ;  /* 0x0000003f3f3ff290 */ /* 0x000fe4000fffe03f */
[----:B------:R-:W-:Y:S02]  /*56690*/  IMAD.MOV.U32 R28, RZ, RZ, R76 ;  /* 0x000000ffff1c7224 */ /* 0x000fe400078e004c */
[----:B------:R-:W-:Y:S02]  /*566a0*/  IMAD.MOV.U32 R25, RZ, RZ, R77 ;  /* 0x000000ffff197224 */ /* 0x000fe400078e004d */
[----:B------:R-:W-:Y:S02]  /*566b0*/  IMAD.MOV.U32 R24, RZ, RZ, R78 ;  /* 0x000000ffff187224 */ /* 0x000fe400078e004e */
[----:B------:R-:W-:Y:S02]  /*566c0*/  IMAD.MOV.U32 R21, RZ, RZ, R79 ;  /* 0x000000ffff157224 */ /* 0x000fe400078e004f */
[C---:B------:R-:W-:Y:S08]  /*566d0*/  HMMA.1688.F32.TF32 R76, R108.reuse, R18, R156 ;  /* 0x000000126c4c723c */ /* 0x040ff0000008109c */
[C---:B------:R-:W-:Y:S08]  /*566e0*/  HMMA.1688.F32.TF32 R156, R108.reuse, R22, R160 ;  /* 0x000000166c9c723c */ /* 0x040ff000000810a0 */
[----:B------:R-:W-:Y:S08]  /*566f0*/  HMMA.1688.F32.TF32 R160, R108, R26, R180 ;  /* 0x0000001a6ca0723c */ /* 0x000ff000000810b4 */
[----:B------:R-:W-:-:S02]  /*56700*/  IMAD.MOV.U32 R36, RZ, RZ, R76 ;  /* 0x000000ffff247224 */ /* 0x000fc400078e004c */
[----:B------:R-:W-:Y:S02]  /*56710*/  IMAD.MOV.U32 R33, RZ, RZ, R77 ;  /* 0x000000ffff217224 */ /* 0x000fe400078e004d */
[----:B------:R-:W-:Y:S02]  /*56720*/  IMAD.MOV.U32 R32, RZ, RZ, R78 ;  /* 0x000000ffff207224 */ /* 0x000fe400078e004e */
[----:B------:R-:W-:Y:S02]  /*56730*/  IMAD.MOV.U32 R29, RZ, RZ, R79 ;  /* 0x000000ffff1d7224 */ /* 0x000fe400078e004f */
[C---:B------:R-:W-:Y:S01]  /*56740*/  HMMA.1688.F32.TF32 R76, R108.reuse, R30, R192 ;  /* 0x0000001e6c4c723c */ /* 0x040fe200000810c0 */
[----:B------:R-:W-:Y:S04]  /*56750*/  STL.64 [R1+0x310], R156 ;  /* 0x0003109c01007387 */ /* 0x000fe80000100a00 */
[----:B------:R2:W-:Y:S04]  /*56760*/  STL.64 [R1+0x318], R158 ;  /* 0x0003189e01007387 */ /* 0x0005e80000100a00 */
[----:B------:R-:W-:Y:S04]  /*56770*/  STL.64 [R1+0x300], R160 ;  /* 0x000300a001007387 */ /* 0x000fe80000100a00 */
[----:B------:R-:W-:Y:S01]  /*56780*/  STL.64 [R1+0x308], R162 ;  /* 0x000308a201007387 */ /* 0x000fe20000100a00 */
[C---:B--2---:R-:W-:Y:S09]  /*56790*/  HMMA.1688.F32.TF32 R156, R108.reuse, R34, R196 ;  /* 0x000000226c9c723c */ /* 0x044ff200000810c4 */
[----:B------:R-:W-:Y:S04]  /*567a0*/  STL.64 [R1+0x2f0], R76 ;  /* 0x0002f04c01007387 */ /* 0x000fe80000100a00 */
[----:B------:R2:W-:Y:S02]  /*567b0*/  STL.64 [R1+0x2f8], R78 ;  /* 0x0002f84e01007387 */ /* 0x0005e40000100a00 */
[C---:B--2---:R-:W-:Y:S08]  /*567c0*/  HMMA.1688.F32.TF32 R76, R108.reuse, R42, R200 ;  /* 0x0000002a6c4c723c */ /* 0x044ff000000810c8 */
[----:B------:R-:W-:Y:S04]  /*567d0*/  STL.64 [R1+0x2c0], R156 ;  /* 0x0002c09c01007387 */ /* 0x000fe80000100a00 */
[----:B------:R2:W-:Y:S04]  /*567e0*/  STL.64 [R1+0x2c8], R158 ;  /* 0x0002c89e01007387 */ /* 0x0005e80000100a00 */
[----:B------:R-:W-:Y:S04]  /*567f0*/  STL.64 [R1+0x2b0], R120 ;  /* 0x0002b07801007387 */ /* 0x000fe80000100a00 */
[----:B------:R3:W-:Y:S01]  /*56800*/  STL.64 [R1+0x2b8], R122 ;  /* 0x0002b87a01007387 */ /* 0x0007e20000100a00 */
[C---:B--2---:R-:W-:Y:S03]  /*56810*/  HMMA.1688.F32.TF32 R156, R108.reuse, R46, R216 ;  /* 0x0000002e6c9c723c */ /* 0x044fe600000810d8 */
[----:B------:R-:W-:Y:S04]  /*56820*/  LDS R216, [R3+0x83080] ;  /* 0x0830800003d87984 */ /* 0x000fe80000000800 */
[----:B------:R-:W-:Y:S01]  /*56830*/  LDS R218, [R3+0x83880] ;  /* 0x0838800003da7984 */ /* 0x000fe20000000800 */
[C---:B---3--:R-:W-:Y:S03]  /*56840*/  HMMA.1688.F32.TF32 R120, R108.reuse, R50, R224 ;  /* 0x000000326c78723c */ /* 0x048fe600000810e0 */
[----:B------:R-:W-:Y:S04]  /*56850*/  STL.64 [R1+0x2a0], R76 ;  /* 0x0002a04c01007387 */ /* 0x000fe80000100a00 */
[----:B------:R2:W-:Y:S01]  /*56860*/  STL.64 [R1+0x2a8], R78 ;  /* 0x0002a84e01007387 */ /* 0x0005e20000100a00 */
[C---:B----4-:R-:W-:Y:S03]  /*56870*/  HMMA.1688.F32.TF32 R208, R108.reuse, R10, R208 ;  /* 0x0000000a6cd0723c */ /* 0x050fe600000810d0 */
[----:B------:R-:W-:Y:S04]  /*56880*/  LDS R217, [R252+0x83080] ;  /* 0x08308000fcd97984 */ /* 0x000fe80000000800 */
[----:B------:R-:W-:Y:S01]  /*56890*/  LDS R219, [R252+0x83880] ;  /* 0x08388000fcdb7984 */ /* 0x000fe20000000800 */
[C---:B--2---:R-:W-:Y:S03]  /*568a0*/  HMMA.1688.F32.TF32 R76, R108.reuse, R54, R228 ;  /* 0x000000366c4c723c */ /* 0x044fe600000810e4 */
[----:B------:R-:W-:Y:S04]  /*568b0*/  STL.64 [R1+0x290], R156 ;  /* 0x0002909c01007387 */ /* 0x000fe80000100a00 */
[----:B------:R2:W-:Y:S04]  /*568c0*/  STL.64 [R1+0x298], R158 ;  /* 0x0002989e01007387 */ /* 0x0005e80000100a00 */
[----:B------:R-:W-:Y:S04]  /*568d0*/  STL.64 [R1+0x280], R120 ;  /* 0x0002807801007387 */ /* 0x000fe80000100a00 */
[----:B------:R3:W-:Y:S01]  /*568e0*/  STL.64 [R1+0x288], R122 ;  /* 0x0002887a01007387 */ /* 0x0007e20000100a00 */
[C---:B--2---:R-:W-:Y:S07]  /*568f0*/  HMMA.1688.F32.TF32 R156, R108.reuse, R58, R232 ;  /* 0x0000003a6c9c723c */ /* 0x044fee00000810e8 */
[----:B------:R-:W-:Y:S01]  /*56900*/  STL.64 [R1+0x270], R76 ;  /* 0x0002704c01007387 */ /* 0x000fe20000100a00 */
[----:B---3--:R-:W-:Y:S03]  /*56910*/  HMMA.1688.F32.TF32 R120, R108, R62, R240 ;  /* 0x0000003e6c78723c */ /* 0x008fe600000810f0 */
[----:B------:R2:W-:Y:S05]  /*56920*/  STL.64 [R1+0x278], R78 ;  /* 0x0002784e01007387 */ /* 0x0005ea0000100a00 */
[----:B-1----:R-:W-:Y:S01]  /*56930*/  HMMA.1688.F32.TF32 R72, R104, R38, R72 ;  /* 0x000000266848723c */ /* 0x002fe20000081048 */
[----:B------:R-:W-:Y:S01]  /*56940*/  IMAD.MOV.U32 R20, RZ, RZ, R208 ;  /* 0x000000ffff147224 */ /* 0x000fe200078e00d0 */
[----:B------:R-:W-:Y:S01]  /*56950*/  LDS R240, [R0+0x83100] ;  /* 0x0831000000f07984 */ /* 0x000fe20000000800 */
[----:B------:R-:W-:-:S02]  /*56960*/  IMAD.MOV.U32 R17, RZ, RZ, R209 ;  /* 0x000000ffff117224 */ /* 0x000fc400078e00d1 */
[----:B------:R-:W-:Y:S01]  /*56970*/  IMAD.MOV.U32 R16, RZ, RZ, R210 ;  /* 0x000000ffff107224 */ /* 0x000fe200078e00d2 */
[----:B------:R-:W-:Y:S02]  /*56980*/  LDS R242, [R0+0x83900] ;  /* 0x0839000000f27984 */ /* 0x000fe40000000800 */
[----:B--2---:R-:W-:Y:S02]  /*56990*/  HMMA.1688.F32.TF32 R76, R108, R238, R244 ;  /* 0x000000ee6c4c723c */ /* 0x004fe400000810f4 */
[----:B------:R-:W-:Y:S04]  /*569a0*/  STL.64 [R1+0x260], R156 ;  /* 0x0002609c01007387 */ /* 0x000fe80000100a00 */
[----:B------:R-:W-:Y:S04]  /*569b0*/  STL.64 [R1+0x268], R158 ;  /* 0x0002689e01007387 */ /* 0x000fe80000100a00 */
[----:B------:R-:W-:Y:S04]  /*569c0*/  STL.64 [R1+0x250], R120 ;  /* 0x0002507801007387 */ /* 0x000fe80000100a00 */
[----:B------:R1:W-:Y:S01]  /*569d0*/  STL.64 [R1+0x258], R122 ;  /* 0x0002587a01007387 */ /* 0x0003e20000100a00 */
[----:B------:R-:W-:Y:S01]  /*569e0*/  HMMA.1688.F32.TF32 R108, R104, R14, R80 ;  /* 0x0000000e686c723c */ /* 0x000fe20000081050 */
[----:B------:R-:W-:-:S02]  /*569f0*/  IMAD.MOV.U32 R13, RZ, RZ, R211 ;  /* 0x000000ffff0d7224 */ /* 0x000fc400078e00d3 */
[----:B------:R-:W-:Y:S04]  /*56a00*/  LDS R156, [R0+0x83080] ;  /* 0x08308000009c7984 */ /* 0x000fe80000000800 */
[----:B------:R-:W-:Y:S04]  /*56a10*/  LDS R158, [R0+0x83880] ;  /* 0x08388000009e7984 */ /* 0x000fe80000000800 */
[----:B------:R-:W-:Y:S01]  /*56a20*/  STL.64 [R1+0x170], R76 ;  /* 0x0001704c01007387 */ /* 0x000fe20000100a00 */
[C---:B-1----:R-:W-:Y:S03]  /*56a30*/  HMMA.1688.F32.TF32 R120, R104.reuse, R6, R204 ;  /* 0x000000066878723c */ /* 0x042fe600000810cc */
[----:B------:R1:W-:Y:S04]  /*56a40*/  STL.64 [R1+0x178], R78 ;  /* 0x0001784e01007387 */ /* 0x0003e80000100a00 */
[----:B------:R-:W-:Y:S04]  /*56a50*/  LDS R157, [R2+0x83080] ;  /* 0x08308000029d7984 */ /* 0x000fe80000000800 */
[----:B------:R-:W2:Y:S01]  /*56a60*/  LDS R159, [R2+0x83880] ;  /* 0x08388000029f7984 */ /* 0x000ea20000000800 */
[C---:B-1----:R-:W-:Y:S03]  /*56a70*/  HMMA.1688.F32.TF32 R76, R104.reuse, R10, R112 ;  /* 0x0000000a684c723c */ /* 0x042fe60000081070 */
[----:B------:R-:W-:Y:S04]  /*56a80*/  LDS R241, [R2+0x83100] ;  /* 0x0831000002f17984 */ /* 0x000fe80000000800 */
[----:B------:R-:W1:Y:S04]  /*56a90*/  LDS R243, [R2+0x83900] ;  /* 0x0839000002f37984 */ /* 0x000e680000000800 */
[----:B------:R-:W-:Y:S01]  /*56aa0*/  STL.64 [R1+0x160], R120 ;  /* 0x0001607801007387 */ /* 0x000fe20000100a00 */
[C---:B------:R-:W-:Y:S03]  /*56ab0*/  HMMA.1688.F32.TF32 R80, R104.reuse, R18, R84 ;  /* 0x000000126850723c */ /* 0x040fe60000081054 */
[----:B------:R-:W-:Y:S08]  /*56ac0*/  STL.64 [R1+0x168], R122 ;  /* 0x0001687a01007387 */ /* 0x000ff00000100a00 */
[----:B------:R-:W-:Y:S04]  /*56ad0*/  STL.64 [R1+0x150], R76 ;  /* 0x0001504c01007387 */ /* 0x000fe80000100a00 */
[----:B------:R3:W-:Y:S02]  /*56ae0*/  STL.64 [R1+0x158], R78 ;  /* 0x0001584e01007387 */ /* 0x0007e40000100a00 */
[C---:B---3--:R-:W-:Y:S02]  /*56af0*/  HMMA.1688.F32.TF32 R76, R104.reuse, R22, R144 ;  /* 0x00000016684c723c */ /* 0x048fe40000081090 */
[----:B------:R-:W-:Y:S04]  /*56b00*/  STL.64 [R1+0xe0], R108 ;  /* 0x0000e06c01007387 */ /* 0x000fe80000100a00 */
[----:B------:R-:W-:Y:S02]  /*56b10*/  STL.64 [R1+0xe8], R110 ;  /* 0x0000e86e01007387 */ /* 0x000fe40000100a00 */
[C---:B------:R-:W-:Y:S02]  /*56b20*/  HMMA.1688.F32.TF32 R84, R104.reuse, R26, R172 ;  /* 0x0000001a6854723c */ /* 0x040fe400000810ac */
[----:B------:R-:W-:Y:S04]  /*56b30*/  STL.64 [R1+0xc0], R80 ;  /* 0x0000c05001007387 */ /* 0x000fe80000100a00 */
[----:B------:R3:W-:Y:S09]  /*56b40*/  STL.64 [R1+0xc8], R82 ;  /* 0x0000c85201007387 */ /* 0x0007f20000100a00 */
[----:B------:R-:W-:Y:S01]  /*56b50*/  STL.64 [R1+0xa0], R76 ;  /* 0x0000a04c01007387 */ /* 0x000fe20000100a00 */
[C---:B---3--:R-:W-:Y:S03]  /*56b60*/  HMMA.1688.F32.TF32 R80, R104.reuse, R30, R184 ;  /* 0x0000001e6850723c */ /* 0x048fe600000810b8 */
[----:B------:R3:W-:Y:S05]  /*56b70*/  STL.64 [R1+0xa8], R78 ;  /* 0x0000a84e01007387 */ /* 0x0007ea0000100a00 */
[C---:B---3--:R-:W-:Y:S08]  /*56b80*/  HMMA.1688.F32.TF32 R76, R104.reuse, R34, R68 ;  /* 0x00000022684c723c */ /* 0x048ff00000081044 */
[C---:B------:R-:W-:Y:S01]  /*56b90*/  HMMA.1688.F32.TF32 R68, R104.reuse, R42, R88 ;  /* 0x0000002a6844723c */ /* 0x040fe20000081058 */
[----:B------:R-:W-:Y:S04]  /*56ba0*/  STL.64 [R1+0x90], R84 ;  /* 0x0000905401007387 */ /* 0x000fe80000100a00 */
[----:B------:R-:W-:Y:S04]  /*56bb0*/  STL.64 [R1+0x98], R86 ;  /* 0x0000985601007387 */ /* 0x000fe80000100a00 */
[----:B------:R-:W-:Y:S04]  /*56bc0*/  STL.64 [R1+0x70], R80 ;  /* 0x0000705001007387 */ /* 0x000fe80000100a00 */
[----:B------:R-:W-:Y:S04]  /*56bd0*/  STL.64 [R1+0x78], R82 ;  /* 0x0000785201007387 */ /* 0x000fe80000100a00 */
[----:B------:R-:W-:Y:S04]  /*56be0*/  STL.64 [R1+0x60], R76 ;  /* 0x0000604c01007387 */ /* 0x000fe80000100a00 */
[----:B------:R-:W-:Y:S04]  /*56bf0*/  STL.64 [R1+0x68], R78 ;  /* 0x0000684e01007387 */ /* 0x000fe80000100a00 */
[----:B------:R-:W3:Y:S04]  /*56c00*/  LDL.LU R112, [R1+0x360] ;  /* 0x0003600001707983 */ /* 0x000ee80000300800 */
[----:B------:R-:W-:Y:S04]  /*56c10*/  STL.64 [R1+0x50], R72 ;  /* 0x0000504801007387 */ /* 0x000fe80000100a00 */
[----:B------:R-:W-:Y:S04]  /*56c20*/  STL.64 [R1+0x58], R74 ;  /* 0x0000584a01007387 */ /* 0x000fe80000100a00 */
[----:B------:R-:W-:Y:S04]  /*56c30*/  STL.64 [R1+0x10], R68 ;  /* 0x0000104401007387 */ /* 0x000fe80000100a00 */
[----:B------:R4:W-:Y:S04]  /*56c40*/  STL.64 [R1+0x18], R70 ;  /* 0x0000184601007387 */ /* 0x0009e80000100a00 */
        /* <DEDUP_REMOVED lines=19> */
[C---:B----4-:R-:W-:Y:S08]  /*56d80*/  HMMA.1688.F32.TF32 R68, R104.reuse, R46, R188 ;  /* 0x0000002e6844723c */ /* 0x050ff000000810bc */
[C---:B------:R-:W-:Y:S08]  /*56d90*/  HMMA.1688.F32.TF32 R72, R104.reuse, R50, R220 ;  /* 0x000000326848723c */ /* 0x040ff000000810dc */
[C---:B------:R-:W-:Y:S08]  /*56da0*/  HMMA.1688.F32.TF32 R76, R104.reuse, R54, R116 ;  /* 0x00000036684c723c */ /* 0x040ff00000081074 */
[C---:B------:R-:W-:Y:S08]  /*56db0*/  HMMA.1688.F32.TF32 R80, R104.reuse, R58, R96 ;  /* 0x0000003a6850723c */ /* 0x040ff00000081060 */
[C---:B------:R-:W-:Y:S08]  /*56dc0*/  HMMA.1688.F32.TF32 R84, R104.reuse, R62, R92 ;  /* 0x0000003e6854723c */ /* 0x040ff0000008105c */
[----:B------:R-:W-:Y:S01]  /*56dd0*/  HMMA.1688.F32.TF32 R88, R104, R238, R100 ;  /* 0x000000ee6858723c */ /* 0x000fe20000081064 */
[----:B------:R-:W-:Y:S04]  /*56de0*/  STL.64 [R1+0x3d30], R70 ;  /* 0x003d304601007387 */ /* 0x000fe80000100a00 */
[----:B------:R4:W-:Y:S04]  /*56df0*/  STL.64 [R1+0x3d28], R68 ;  /* 0x003d284401007387 */ /* 0x0009e80000100a00 */
[----:B------:R-:W-:Y:S01]  /*56e00*/  STL.64 [R1+0x3d40], R74 ;  /* 0x003d404a01007387 */ /* 0x000fe20000100a00 */
[C---:B--2---:R-:W-:Y:S03]  /*56e10*/  HMMA.1688.F32.TF32 R116, R156.reuse, R30, R124 ;  /* 0x0000001e9c74723c */ /* 0x044fe6000008107c */
[----:B------:R-:W-:Y:S04]  /*56e20*/  STL.64 [R1+0x3d38], R72 ;  /* 0x003d384801007387 */ /* 0x000fe80000100a00 */
[----:B------:R-:W-:Y:S01]  /*56e30*/  STL.64 [R1+0x3d50], R78 ;  /* 0x003d504e01007387 */ /* 0x000fe20000100a00 */
[C---:B------:R-:W-:Y:S03]  /*56e40*/  HMMA.1688.F32.TF32 R120, R156.reuse, R34, R128 ;  /* 0x000000229c78723c */ /* 0x040fe60000081080 */
        /* <DEDUP_REMOVED lines=9> */
[----:B------:R2:W-:Y:S05]  /*56ee0*/  STL.64 [R1+0x3d78], R88 ;  /* 0x003d785801007387 */ /* 0x0005ea0000100a00 */
[C---:B------:R-:W-:Y:S08]  /*56ef0*/  HMMA.1688.F32.TF32 R136, R156.reuse, R50, R176 ;  /* 0x000000329c88723c */ /* 0x040ff000000810b0 */
[C---:B------:R-:W-:Y:S08]  /*56f00*/  HMMA.1688.F32.TF32 R140, R156.reuse, R54, R168 ;  /* 0x000000369c8c723c */ /* 0x040ff000000810a8 */
[C---:B------:R-:W-:Y:S08]  /*56f10*/  HMMA.1688.F32.TF32 R144, R156.reuse, R58, R164 ;  /* 0x0000003a9c90723c */ /* 0x040ff000000810a4 */
[C---:B------:R-:W-:Y:S08]  /*56f20*/  HMMA.1688.F32.TF32 R148, R156.reuse, R62, R148 ;  /* 0x0000003e9c94723c */ /* 0x040ff00000081094 */
[C---:B---3--:R-:W-:Y:S08]  /*56f30*/  HMMA.1688.F32.TF32 R108, R156.reuse, R22, R112 ;  /* 0x000000169c6c723c */ /* 0x048ff00000081070 */
[C---:B------:R-:W-:Y:S08]  /*56f40*/  HMMA.1688.F32.TF32 R96, R156.reuse, R10, R212 ;  /* 0x0000000a9c60723c */ /* 0x040ff000000810d4 */
[C---:B------:R-:W-:Y:S08]  /*56f50*/  HMMA.1688.F32.TF32 R92, R156.reuse, R6, R160 ;  /* 0x000000069c5c723c */ /* 0x040ff000000810a0 */
[C---:B------:R-:W-:Y:S08]  /*56f60*/  HMMA.1688.F32.TF32 R100, R156.reuse, R14, R208 ;  /* 0x0000000e9c64723c */ /* 0x040ff000000810d0 */
[C---:B------:R-:W-:Y:S08]  /*56f70*/  HMMA.1688.F32.TF32 R112, R156.reuse, R26, R64 ;  /* 0x0000001a9c70723c */ /* 0x040ff00000081040 */
[C---:B------:R-:W-:Y:S01]  /*56f80*/  HMMA.1688.F32.TF32 R104, R156.reuse, R18, R204 ;  /* 0x000000129c68723c */ /* 0x040fe200000810cc */
        /* <DEDUP_REMOVED lines=8> */
[----:B------:R-:W2:Y:S04]  /*57010*/  LDL.LU R204, [R1+0x500] ;  /* 0x0005000001cc7983 */ /* 0x000ea80000300800 */
[----:B------:R-:W2:Y:S04]  /*57020*/  LDL.LU R205, [R1+0x504] ;  /* 0x0005040001cd7983 */ /* 0x000ea80000300800 */
[----:B------:R-:W2:Y:S04]  /*57030*/  LDL.LU R206, [R1+0x508] ;  /* 0x0005080001ce7983 */ /* 0x000ea80000300800 */
[----:B------:R-:W2:Y:S04]  /*57040*/  LDL.LU R207, [R1+0x50c] ;  /* 0x00050c0001cf7983 */ /* 0x000ea80000300800 */
        /* <DEDUP_REMOVED lines=70> */
[----:B------:R-:W3:Y:S01]  /*574b0*/  LDL.LU R187, [R1+0x37c] ;  /* 0x00037c0001bb7983 */ /* 0x000ee20000300800 */
[----:B------:R-:W-:-:S02]  /*574c0*/  IMAD.MOV.U32 R244, RZ, RZ, R248 ;  /* 0x000000fffff47224 */ /* 0x000fc400078e00f8 */
[----:B------:R-:W-:Y:S02]  /*574d0*/  IMAD.MOV.U32 R245, RZ, RZ, R249 ;  /* 0x000000fffff57224 */ /* 0x000fe400078e00f9 */
[----:B------:R-:W-:Y:S02]  /*574e0*/  IMAD.MOV.U32 R246, RZ, RZ, R250 ;  /* 0x000000fffff67224 */ /* 0x000fe400078e00fa */
[----:B------:R-:W-:Y:S01]  /*574f0*/  IMAD.MOV.U32 R247, RZ, RZ, R251 ;  /* 0x000000fffff77224 */ /* 0x000fe200078e00fb */
[C---:B--2---:R-:W-:Y:S01]  /*57500*/  HMMA.1688.F32.TF32 R156, R216.reuse, R6, R204 ;  /* 0x00000006d89c723c */ /* 0x044fe200000810cc */
[----:B------:R-:W2:Y:S04]  /*57510*/  LDL.LU R204, [R1] ;  /* 0x0000000001cc7983 */ /* 0x000ea80000300800 */
[----:B------:R-:W2:Y:S04]  /*57520*/  LDL.LU R205, [R1+0x4] ;  /* 0x0000040001cd7983 */ /* 0x000ea80000300800 */
[----:B------:R-:W2:Y:S04]  /*57530*/  LDL.LU R206, [R1+0x8] ;  /* 0x0000080001ce7983 */ /* 0x000ea80000300800 */
[----:B------:R-:W2:Y:S04]  /*57540*/  LDL.LU R207, [R1+0xc] ;  /* 0x00000c0001cf7983 */ /* 0x000ea80000300800 */
[----:B------:R-:W2:Y:S04]  /*57550*/  LDL.LU R248, [R1+0x3ea8] ;  /* 0x003ea80001f87983 */ /* 0x000ea80000300800 */
[----:B------:R-:W2:Y:S04]  /*57560*/  LDL.LU R249, [R1+0x3ea4] ;  /* 0x003ea40001f97983 */ /* 0x000ea80000300800 */
[----:B------:R-:W2:Y:S04]  /*57570*/  LDL.LU R250, [R1+0x3ea0] ;  /* 0x003ea00001fa7983 */ /* 0x000ea80000300800 */
[----:B------:R-:W2:Y:S04]  /*57580*/  LDL.LU R251, [R1+0x3e9c] ;  /* 0x003e9c0001fb7983 */ /* 0x000ea80000300800 */
[----:B----4-:R-:W1:Y:S04]  /*57590*/  LDL.LU R68, [R1+0x700] ;  /* 0x0007000001447983 */ /* 0x010e680000300800 */
[----:B------:R-:W1:Y:S04]  /*575a0*/  LDL.LU R69, [R1+0x704] ;  /* 0x0007040001457983 */ /* 0x000e680000300800 */
[----:B------:R-:W1:Y:S04]  /*575b0*/  LDL.LU R70, [R1+0x708] ;  /* 0x0007080001467983 */ /* 0x000e680000300800 */
[----:B------:R-:W1:Y:S01]  /*575c0*/  LDL.LU R71, [R1+0x70c] ;  /* 0x00070c0001477983 */ /* 0x000e620000300800 */
[C---:B---3--:R-:W-:Y:S03]  /*575d0*/  HMMA.1688.F32.TF32 R164, R216.reuse, R14, R224 ;  /* 0x0000000ed8a4723c */ /* 0x048fe600000810e0 */
[----:B------:R-:W3:Y:S04]  /*575e0*/  LDL.LU R224, [R1+0x610] ;  /* 0x0006100001e07983 */ /* 0x000ee80000300800 */
[----:B------:R-:W3:Y:S04]  /*575f0*/  LDL.LU R225, [R1+0x614] ;  /* 0x0006140001e17983 */ /* 0x000ee80000300800 */
[----:B------:R-:W3:Y:S04]  /*57600*/  LDL.LU R226, [R1+0x618] ;  /* 0x0006180001e27983 */ /* 0x000ee80000300800 */
[----:B------:R-:W3:Y:S01]  /*57610*/  LDL.LU R227, [R1+0x61c] ;  /* 0x00061c0001e37983 */ /* 0x000ee20000300800 */
[C---:B------:R-:W-:Y:S03]  /*57620*/  HMMA.1688.F32.TF32 R168, R216.reuse, R18, R228 ;  /* 0x00000012d8a8723c */ /* 0x040fe600000810e4 */
[----:B------:R-:W4:Y:S04]  /*57630*/  LDL.LU R228, [R1+0x5c0] ;  /* 0x0005c00001e47983 */ /* 0x000f280000300800 */
[----:B------:R-:W4:Y:S04]  /*57640*/  LDL.LU R229, [R1+0x5c4] ;  /* 0x0005c40001e57983 */ /* 0x000f280000300800 */
[----:B------:R-:W4:Y:S04]  /*57650*/  LDL.LU R230, [R1+0x5c8] ;  /* 0x0005c80001e67983 */ /* 0x000f280000300800 */
[----:B------:R-:W4:Y:S01]  /*57660*/  LDL.LU R231, [R1+0x5cc] ;  /* 0x0005cc0001e77983 */ /* 0x000f220000300800 */
[----:B------:R-:W-:Y:S03]  /*57670*/  HMMA.1688.F32.TF32 R172, R216, R22, R232 ;  /* 0x00000016d8ac723c */ /* 0x000fe600000810e8 */
[----:B------:R-:W2:Y:S04]  /*57680*/  LDL.LU R232, [R1+0x4e0] ;  /* 0x0004e00001e87983 */ /* 0x000ea80000300800 */
[----:B------:R-:W2:Y:S04]  /*57690*/  LDL.LU R233, [R1+0x4e4] ;  /* 0x0004e40001e97983 */ /* 0x000ea80000300800 */
[----:B------:R-:W2:Y:S04]  /*576a0*/  LDL.LU R234, [R1+0x4e8] ;  /* 0x0004e80001ea7983 */ /* 0x000ea80000300800 */
[----:B------:R-:W2:Y:S01]  /*576b0*/  LDL.LU R235, [R1+0x4ec] ;  /* 0x0004ec0001eb7983 */ /* 0x000ea20000300800 */
[C---:B-1----:R-:W-:Y:S11]  /*576c0*/  HMMA.1688.F32.TF32 R220, R240.reuse, R6, R68 ;  /* 0x00000006f0dc723c */ /* 0x042ff60000081044 */
[----:B------:R-:W-:Y:S11]  /*576d0*/  @!UPT UIADD3 URZ, URZ, URZ, URZ ;  /* 0x0000003f3f3ff290 */ /* 0x000ff6000fffe03f */
[----:B------:R-:W-:Y:S01]  /*576e0*/  @!UPT UIADD3 URZ, URZ, URZ, URZ ;  /* 0x0000003f3f3ff290 */ /* 0x000fe2000fffe03f */
[----:B------:R-:W-:Y:S04]  /*576f0*/  STL [R1+0x3cb0], R220 ;  /* 0x003cb0dc01007387 */ /* 0x000fe80000100800 */
[----:B------:R-:W-:Y:S04]  /*57700*/  STL [R1+0x3cac], R221 ;  /* 0x003cacdd01007387 */ /* 0x000fe80000100800 */
[----:B------:R-:W-:Y:S04]  /*57710*/  STL [R1+0x3ca8], R222 ;  /* 0x003ca8de01007387 */ /* 0x000fe80000100800 */
[----:B------:R-:W-:Y:S01]  /*57720*/  STL [R1+0x3ca4], R223 ;  /* 0x003ca4df01007387 */ /* 0x000fe20000100800 */
[C---:B---3--:R-:W-:Y:S08]  /*57730*/  HMMA.1688.F32.TF32 R224, R240.reuse, R10, R224 ;  /* 0x0000000af0e0723c */ /* 0x048ff000000810e0 */
[C---:B----4-:R-:W-:Y:S11]  /*57740*/  HMMA.1688.F32.TF32 R228, R240.reuse, R14, R228 ;  /* 0x0000000ef0e4723c */ /* 0x050ff600000810e4 */
[----:B------:R-:W-:Y:S04]  /*57750*/  @!UPT UIADD3 URZ, URZ, URZ, URZ ;  /* 0x0000003f3f3ff290 */ /* 0x000fe8000fffe03f */
[----:B------:R-:W-:Y:S04]  /*57760*/  STL [R1+0x3cc0], R224 ;  /* 0x003cc0e001007387 */ /* 0x000fe80000100800 */
[----:B------:R-:W-:Y:S04]  /*57770*/  STL [R1+0x3cbc], R225 ;  /* 0x003cbce101007387 */ /* 0x000fe80000100800 */
[----:B------:R-:W-:Y:S04]  /*57780*/  STL [R1+0x3cb8], R226 ;  /* 0x003cb8e201007387 */ /* 0x000fe80000100800 */
[----:B------:R-:W-:Y:S04]  /*57790*/  STL [R1+0x3cb4], R227 ;  /* 0x003cb4e301007387 */ /* 0x000fe80000100800 */
[----:B------:R-:W-:Y:S04]  /*577a0*/  STL [R1+0x3ccc], R228 ;  /* 0x003ccce401007387 */ /* 0x000fe80000100800 */
[----:B------:R-:W-:Y:S04]  /*577b0*/  STL [R1+0x3cc8], R229 ;  /* 0x003cc8e501007387 */ /* 0x000fe80000100800 */
[----:B------:R-:W-:Y:S04]  /*577c0*/  STL [R1+0x3cc4], R230 ;  /* 0x003cc4e601007387 */ /* 0x000fe80000100800 */
[----:B------:R-:W-:Y:S04]  /*577d0*/  STL [R1+0x3ca0], R231 ;  /* 0x003ca0e701007387 */ /* 0x000fe80000100800 */
        /* <DEDUP_REMOVED lines=28> */
[C---:B--2---:R-:W-:Y:S03]  /*579a0*/  HMMA.1688.F32.TF32 R232, R240.reuse, R18, R232 ;  /* 0x00000012f0e8723c */ /* 0x044fe600000810e8 */
        /* <DEDUP_REMOVED lines=8> */
[----:B------:R-:W-:Y:S04]  /*57a30*/  STL [R1+0x3cd8], R232 ;  /* 0x003cd8e801007387 */ /* 0x000fe80000100800 */
[----:B------:R-:W-:Y:S04]  /*57a40*/  STL [R1+0x3cd4], R233 ;  /* 0x003cd4e901007387 */ /* 0x000fe80000100800 */
[----:B------:R-:W-:Y:S04]  /*57a50*/  STL [R1+0x3cd0], R234 ;  /* 0x003cd0ea01007387 */ /* 0x000fe80000100800 */
[----:B------:R-:W-:Y:S01]  /*57a60*/  STL [R1+0x3c9c], R235 ;  /* 0x003c9ceb01007387 */ /* 0x000fe20000100800 */
[C---:B----4-:R-:W-:Y:S08]  /*57a70*/  HMMA.1688.F32.TF32 R64, R240.reuse, R22, R100 ;  /* 0x00000016f040723c */ /* 0x050ff00000081064 */
[C---:B---3--:R-:W-:Y:S11]  /*57a80*/  HMMA.1688.F32.TF32 R96, R240.reuse, R26, R96 ;  /* 0x0000001af060723c */ /* 0x048ff60000081060 */
[----:B------:R-:W-:Y:S04]  /*57a90*/  @!UPT UIADD3 URZ, URZ, URZ, URZ ;  /* 0x0000003f3f3ff290 */ /* 0x000fe8000fffe03f */
[----:B------:R-:W-:Y:S04]  /*57aa0*/  STL [R1+0x3ce4], R64 ;  /* 0x003ce44001007387 */ /* 0x000fe80000100800 */
[----:B------:R-:W-:Y:S04]  /*57ab0*/  STL [R1+0x3ce0], R65 ;  /* 0x003ce04101007387 */ /* 0x000fe80000100800 */
[----:B------:R-:W-:Y:S04]  /*57ac0*/  STL [R1+0x3cdc], R66 ;  /* 0x003cdc4201007387 */ /* 0x000fe80000100800 */
[----:B------:R1:W-:Y:S02]  /*57ad0*/  STL [R1+0x3c98], R67 ;  /* 0x003c984301007387 */ /* 0x0003e40000100800 */
[C---:B-1----:R-:W-:Y:S02]  /*57ae0*/  HMMA.1688.F32.TF32 R64, R240.reuse, R30, R72 ;  /* 0x0000001ef040723c */ /* 0x042fe40000081048 */
[----:B------:R-:W3:Y:S04]  /*57af0*/  LDL.LU R72, [R1+0x1e0] ;  /* 0x0001e00001487983 */ /* 0x000ee80000300800 */
[----:B------:R-:W-:Y:S04]  /*57b00*/  STL.64 [R1], R96 ;  /* 0x0000006001007387 */ /* 0x000fe80000100a00 */
[----:B------:R-:W-:Y:S11]  /*57b10*/  STL.64 [R1+0x8], R98 ;  /* 0x0000086201007387 */ /* 0x000ff60000100a00 */
[----:B------:R-:W-:Y:S02]  /*57b20*/  @!UPT UIADD3 URZ, URZ, URZ, URZ ;  /* 0x0000003f3f3ff290 */ /* 0x000fe4000fffe03f */
[----:B------:R-:W-:Y:S04]  /*57b30*/  STL.64 [R1+0x20], R64 ;  /* 0x0000204001007387 */ /* 0x000fe80000100a00 */
[----:B------:R1:W-:Y:S04]  /*57b40*/  STL.64 [R1+0x28], R66 ;  /* 0x0000284201007387 */ /* 0x0003e80000100a00 */
[----:B------:R-:W3:Y:S04]  /*57b50*/  LDL.LU R73, [R1+0x1e4] ;  /* 0x0001e40001497983 */ /* 0x000ee80000300800 */
[----:B------:R-:W3:Y:S04]  /*57b60*/  LDL.LU R74, [R1+0x1e8] ;  /* 0x0001e800014a7983 */ /* 0x000ee80000300800 */
[----:B------:R-:W3:Y:S01]  /*57b70*/  LDL.LU R75, [R1+0x1ec] ;  /* 0x0001ec00014b7983 */ /* 0x000ee20000300800 */
[C---:B-1----:R-:W-:Y:S03]  /*57b80*/  HMMA.1688.F32.TF32 R64, R240.reuse, R34, R68 ;  /* 0x00000022f040723c */ /* 0x042fe60000081044 */
[----:B------:R-:W3:Y:S11]  /*57b90*/  LDL.LU R68, [R1+0x1d0] ;  /* 0x0001d00001447983 */ /* 0x000ef60000300800 */
[----:B------:R-:W-:Y:S09]  /*57ba0*/  @!UPT UIADD3 URZ, URZ, URZ, URZ ;  /* 0x0000003f3f3ff290 */ /* 0x000ff2000fffe03f */
[----:B------:R-:W-:Y:S04]  /*57bb0*/  STL.64 [R1+0x30], R64 ;  /* 0x0000304001007387 */ /* 0x000fe80000100a00 */
[----:B------:R1:W-:Y:S04]  /*57bc0*/  STL.64 [R1+0x38], R66 ;  /* 0x0000384201007387 */ /* 0x0003e80000100a00 */
[----:B------:R-:W3:Y:S04]  /*57bd0*/  LDL.LU R69, [R1+0x1d4] ;  /* 0x0001d40001457983 */ /* 0x000ee80000300800 */
[----:B------:R-:W3:Y:S04]  /*57be0*/  LDL.LU R70, [R1+0x1d8] ;  /* 0x0001d80001467983 */ /* 0x000ee80000300800 */
[----:B------:R-:W3:Y:S01]  /*57bf0*/  LDL.LU R71, [R1+0x1dc] ;  /* 0x0001dc0001477983 */ /* 0x000ee20000300800 */
[C---:B-1----:R-:W-:Y:S08]  /*57c00*/  HMMA.1688.F32.TF32 R64, R240.reuse, R38, R92 ;  /* 0x00000026f040723c */ /* 0x042ff0000008105c */
[C---:B------:R-:W-:Y:S08]  /*57c10*/  HMMA.1688.F32.TF32 R84, R240.reuse, R46, R84 ;  /* 0x0000002ef054723c */ /* 0x040ff00000081054 */
[----:B------:R-:W-:Y:S07]  /*57c20*/  HMMA.1688.F32.TF32 R88, R240, R42, R88 ;  /* 0x0000002af058723c */ /* 0x000fee0000081058 */
[----:B------:R1:W-:Y:S04]  /*57c30*/  STL.64 [R1+0x40], R64 ;  /* 0x0000404001007387 */ /* 0x0003e80000100a00 */
[----:B------:R2:W-:Y:S05]  /*57c40*/  STL.64 [R1+0x48], R66 ;  /* 0x0000484201007387 */ /* 0x0005ea0000100a00 */
[----:B------:R-:W-:-:S02]  /*57c50*/  IMAD.MOV.U32 R232, RZ, RZ, R87 ;  /* 0x000000ffffe87224 */ /* 0x000fc400078e0057 */
[----:B-1----:R-:W-:Y:S02]  /*57c60*/  IMAD.MOV.U32 R65, RZ, RZ, R85 ;  /* 0x000000ffff417224 */ /* 0x002fe400078e0055 */
[----:B------:R-:W-:Y:S02]  /*57c70*/  IMAD.MOV.U32 R64, RZ, RZ, R84 ;  /* 0x000000ffff407224 */ /* 0x000fe400078e0054 */
[----:B--2---:R-:W-:Y:S01]  /*57c80*/  IMAD.MOV.U32 R66, RZ, RZ, R86 ;  /* 0x000000ffff427224 */ /* 0x004fe200078e0056 */
[----:B------:R-:W-:Y:S04]  /*57c90*/  STL.64 [R1+0x4a0], R88 ;  /* 0x0004a05801007387 */ /* 0x000fe80000100a00 */
[----:B------:R-:W-:Y:S04]  /*57ca0*/  STL.64 [R1+0x4a8], R90 ;  /* 0x0004a85a01007387 */ /* 0x000fe80000100a00 */
[----:B------:R-:W-:Y:S01]  /*57cb0*/  STL [R1+0x3cf4], R232 ;  /* 0x003cf4e801007387 */ /* 0x000fe20000100800 */
[C---:B------:R-:W-:Y:S03]  /*57cc0*/  HMMA.1688.F32.TF32 R76, R240.reuse, R54, R76 ;  /* 0x00000036f04c723c */ /* 0x040fe6000008104c */
[----:B------:R-:W-:Y:S04]  /*57cd0*/  STL [R1+0x3cf0], R66 ;  /* 0x003cf04201007387 */ /* 0x000fe80000100800 */
[----:B------:R-:W-:Y:S04]  /*57ce0*/  STL [R1+0x3cec], R65 ;  /* 0x003cec4101007387 */ /* 0x000fe80000100800 */
[----:B------:R1:W-:Y:S02]  /*57cf0*/  STL [R1+0x3ce8], R64 ;  /* 0x003ce84001007387 */ /* 0x0003e40000100800 */
[----:B-1----:R-:W-:Y:S11]  /*57d00*/  HMMA.1688.F32.TF32 R64, R240, R50, R80 ;  /* 0x00000032f040723c */ /* 0x002ff60000081050 */
[----:B------:R-:W-:Y:S11]  /*57d10*/  IMAD.MOV.U32 R232, RZ, RZ, R76 ;  /* 0x000000ffffe87224 */ /* 0x000ff600078e004c */
[----:B------:R-:W-:Y:S01]  /*57d20*/  @!UPT UIADD3 URZ, URZ, URZ, URZ ;  /* 0x0000003f3f3ff290 */ /* 0x000fe2000fffe03f */
[----:B------:R1:W-:Y:S04]  /*57d30*/  STL.64 [R1+0x480], R64 ;  /* 0x0004804001007387 */ /* 0x0003e80000100a00 */
[----:B------:R2:W-:Y:S04]  /*57d40*/  STL.64 [R1+0x488], R66 ;  /* 0x0004884201007387 */ /* 0x0005e80000100a00 */
[----:B------:R-:W4:Y:S01]  /*57d50*/  LDL.LU R84, [R1+0x140] ;  /* 0x0001400001547983 */ /* 0x000f220000300800 */
[----:B-1----:R-:W-:-:S03]  /*57d60*/  IMAD.MOV.U32 R64, RZ, RZ, R79 ;  /* 0x000000ffff407224 */ /* 0x002fc600078e004f */
[----:B------:R-:W4:Y:S01]  /*57d70*/  LDL.LU R85, [R1+0x144] ;  /* 0x0001440001557983 */ /* 0x000f220000300800 */
[----:B------:R-:W-:Y:S02]  /*57d80*/  IMAD.MOV.U32 R65, RZ, RZ, R78 ;  /* 0x000000ffff417224 */ /* 0x000fe400078e004e */
[----:B--2---:R-:W-:Y:S01]  /*57d90*/  IMAD.MOV.U32 R66, RZ, RZ, R77 ;  /* 0x000000ffff427224 */ /* 0x004fe200078e004d */
[----:B------:R-:W4:Y:S04]  /*57da0*/  LDL.LU R86, [R1+0x148] ;  /* 0x0001480001567983 */ /* 0x000f280000300800 */
[----:B------:R-:W4:Y:S04]  /*57db0*/  LDL.LU R87, [R1+0x14c] ;  /* 0x00014c0001577983 */ /* 0x000f280000300800 */
[----:B------:R-:W-:Y:S04]  /*57dc0*/  STL [R1+0x3d04], R64 ;  /* 0x003d044001007387 */ /* 0x000fe80000100800 */
[----:B------:R-:W-:Y:S04]  /*57dd0*/  STL [R1+0x3d00], R65 ;  /* 0x003d004101007387 */ /* 0x000fe80000100800 */
[----:B------:R-:W-:Y:S04]  /*57de0*/  STL [R1+0x3cfc], R232 ;  /* 0x003cfce801007387 */ /* 0x000fe80000100800 */
[----:B------:R3:W-:Y:S04]  /*57df0*/  STL [R1+0x3cf8], R66 ;  /* 0x003cf84201007387 */ /* 0x0007e80000100800 */
[----:B------:R-:W2:Y:S01]  /*57e00*/  LDL.LU R80, [R1+0x7f0] ;  /* 0x0007f00001507983 */ /* 0x000ea20000300800 */
[C---:B---3--:R-:W-:Y:S11]  /*57e10*/  HMMA.1688.F32.TF32 R64, R240.reuse, R58, R72 ;  /* 0x0000003af040723c */ /* 0x048ff60000081048 */
[----:B------:R-:W-:Y:S11]  /*57e20*/  @!UPT UIADD3 URZ, URZ, URZ, URZ ;  /* 0x0000003f3f3ff290 */ /* 0x000ff6000fffe03f */
[----:B------:R-:W-:Y:S01]  /*57e30*/  @!UPT UIADD3 URZ, URZ, URZ, URZ ;  /* 0x0000003f3f3ff290 */ /* 0x000fe2000fffe03f */
[----:B------:R-:W-:Y:S04]  /*57e40*/  STL.64 [R1+0x460], R64 ;  /* 0x0004604001007387 */ /* 0x000fe80000100a00 */
[----:B------:R1:W-:Y:S04]  /*57e50*/  STL.64 [R1+0x468], R66 ;  /* 0x0004684201007387 */ /* 0x0003e80000100a00 */
[----:B------:R-:W2:Y:S04]  /*57e60*/  LDL.LU R81, [R1+0x7f4] ;  /* 0x0007f40001517983 */ /* 0x000ea80000300800 */
[----:B------:R-:W2:Y:S04]  /*57e70*/  LDL.LU R82, [R1+0x7f8] ;  /* 0x0007f80001527983 */ /* 0x000ea80000300800 */
[----:B------:R-:W2:Y:S01]  /*57e80*/  LDL.LU R83, [R1+0x7fc] ;  /* 0x0007fc0001537983 */ /* 0x000ea20000300800 */
[----:B-1----:R-:W-:Y:S03]  /*57e90*/  HMMA.1688.F32.TF32 R64, R240, R62, R68 ;  /* 0x0000003ef040723c */ /* 0x002fe60000081044 */
        /* <DEDUP_REMOVED lines=22> */
[----:B------:R-:W-:Y:S08]  /*58000*/  HMMA.1688.F32.TF32 R212, R216, R62, R212 ;  /* 0x0000003ed8d4723c */ /* 0x000ff000000810d4 */
[----:B----4-:R-:W-:Y:S01]  /*58010*/  HMMA.1688.F32.TF32 R84, R240, R238, R84 ;  /* 0x000000eef054723c */ /* 0x010fe20000081054 */
[----:B------:R-:W-:Y:S01]  /*58020*/  IMAD.MOV.U32 R229, RZ, RZ, R67 ;  /* 0x000000ffffe57224 */ /* 0x000fe200078e0043 */
[----:B------:R-:W-:Y:S01]  /*58030*/  LDS R240, [R0+0x83180] ;  /* 0x0831800000f07984 */ /* 0x000fe20000000800 */
[----:B------:R-:W-:-:S02]  /*58040*/  IMAD.MOV.U32 R228, RZ, RZ, R66 ;  /* 0x000000ffffe47224 */ /* 0x000fc400078e0042 */
[----:B------:R-:W-:Y:S01]  /*58050*/  IMAD.MOV.U32 R234, RZ, RZ, R65 ;  /* 0x000000ffffea7224 */ /* 0x000fe200078e0041 */
[----:B------:R-:W-:Y:S02]  /*58060*/  LDS R248, [R3+0x83180] ;  /* 0x0831800003f87984 */ /* 0x000fe40000000800 */
[----:B------:R-:W-:Y:S02]  /*58070*/  HMMA.1688.F32.TF32 R216, R216, R238, R244 ;  /* 0x000000eed8d8723c */ /* 0x000fe400000810f4 */
[----:B------:R-:W-:Y:S04]  /*58080*/  LDS R244, [R3+0x83100] ;  /* 0x0831000003f47984 */ /* 0x000fe80000000800 */
[----:B------:R-:W-:Y:S04]  /*58090*/  LDS R246, [R3+0x83900] ;  /* 0x0839000003f67984 */ /* 0x000fe80000000800 */
[----:B------:R-:W-:Y:S04]  /*580a0*/  LDS R245, [R252+0x83100] ;  /* 0x08310000fcf57984 */ /* 0x000fe80000000800 */
[----:B------:R-:W2:Y:S01]  /*580b0*/  LDS R247, [R252+0x83900] ;  /* 0x08390000fcf77984 */ /* 0x000ea20000000800 */
[----:B------:R-:W-:-:S02]  /*580c0*/  IMAD.MOV.U32 R233, RZ, RZ, R64 ;  /* 0x000000ffffe97224 */ /* 0x000fc400078e0040 */
[----:B------:R-:W-:Y:S01]  /*580d0*/  IMAD.MOV.U32 R66, RZ, RZ, R87 ;  /* 0x000000ffff427224 */ /* 0x000fe200078e0057 */
[----:B------:R-:W-:Y:S01]  /*580e0*/  STL [R1+0x3d14], R229 ;  /* 0x003d14e501007387 */ /* 0x000fe20000100800 */
[----:B------:R-:W-:Y:S02]  /*580f0*/  IMAD.MOV.U32 R232, RZ, RZ, R86 ;  /* 0x000000ffffe87224 */ /* 0x000fe400078e0056 */
[----:B------:R-:W-:Y:S01]  /*58100*/  IMAD.MOV.U32 R64, RZ, RZ, R84 ;  /* 0x000000ffff407224 */ /* 0x000fe200078e0054 */
[----:B------:R-:W-:Y:S01]  /*58110*/  STL [R1+0x3d10], R228 ;  /* 0x003d10e401007387 */ /* 0x000fe20000100800 */
[----:B------:R-:W-:-:S03]  /*58120*/  IMAD.MOV.U32 R65, RZ, RZ, R85 ;  /* 0x000000ffff417224 */ /* 0x000fc600078e0055 */
[----:B------:R-:W-:Y:S04]  /*58130*/  STL [R1+0x3d0c], R234 ;  /* 0x003d0cea01007387 */ /* 0x000fe80000100800 */
[----:B------:R-:W-:Y:S04]  /*58140*/  STL [R1+0x3d08], R233 ;  /* 0x003d08e901007387 */ /* 0x000fe80000100800 */
[----:B------:R-:W-:Y:S04]  /*58150*/  STL [R1+0x3d24], R66 ;  /* 0x003d244201007387 */ /* 0x000fe80000100800 */
[----:B------:R-:W-:Y:S04]  /*58160*/  STL [R1+0x3d20], R232 ;  /* 0x003d20e801007387 */ /* 0x000fe80000100800 */
[----:B------:R-:W-:Y:S04]  /*58170*/  STL [R1+0x3d1c], R64 ;  /* 0x003d1c4001007387 */ /* 0x000fe80000100800 */
[----:B------:R3:W-:Y:S04]  /*58180*/  STL [R1+0x3d18], R65 ;  /* 0x003d184101007387 */ /* 0x0007e80000100800 */
[----:B------:R-:W-:Y:S04]  /*58190*/  LDS R242, [R0+0x83980] ;  /* 0x0839800000f27984 */ /* 0x000fe80000000800 */
[----:B------:R-:W-:Y:S04]  /*581a0*/  LDS R241, [R2+0x83180] ;  /* 0x0831800002f17984 */ /* 0x000fe80000000800 */
[----:B------:R-:W1:Y:S04]  /*581b0*/  LDS R243, [R2+0x83980] ;  /* 0x0839800002f37984 */ /* 0x000e680000000800 */
[----:B------:R-:W-:Y:S04]  /*581c0*/  LDS R250, [R3+0x83980] ;  /* 0x0839800003fa7984 */ /* 0x000fe80000000800 */
[----:B------:R-:W-:Y:S04]  /*581d0*/  LDS R249, [R252+0x83180] ;  /* 0x08318000fcf97984 */ /* 0x000fe80000000800 */
[----:B------:R-:W4:Y:S01]  /*581e0*/  LDS R251, [R252+0x83980] ;  /* 0x08398000fcfb7984 */ /* 0x000f220000000800 */
[C---:B--2---:R-:W-:Y:S11]  /*581f0*/  HMMA.1688.F32.TF32 R80, R244.reuse, R6, R80 ;  /* 0x00000006f450723c */ /* 0x044ff60000081050 */
[----:B------:R-:W-:Y:S11]  /*58200*/  @!UPT UIADD3 URZ, URZ, URZ, URZ ;  /* 0x0000003f3f3ff290 */ /* 0x000ff6000fffe03f */
[----:B------:R-:W-:Y:S02]  /*58210*/  @!UPT UIADD3 URZ, URZ, URZ, URZ ;  /* 0x0000003f3f3ff290 */ /* 0x000fe4000fffe03f */
[----:B------:R-:W-:Y:S02]  /*58220*/  IMAD.MOV.U32 R227, RZ, RZ, R80 ;  /* 0x000000ffffe37224 */ /* 0x000fe400078e0050 */
[----:B------:R-:W-:Y:S01]  /*58230*/  IMAD.MOV.U32 R220, RZ, RZ, R81 ;  /* 0x000000ffffdc7224 */ /* 0x000fe200078e0051 */
[----:B---3--:R-:W-:Y:S01]  /*58240*/  HMMA.1688.F32.TF32 R64, R244, R10, R76 ;  /* 0x0000000af440723c */ /* 0x008fe2000008104c */
[----:B------:R-:W2:Y:S04]  /*58250*/  LDL.LU R76, [R1+0x600] ;  /* 0x00060000014c7983 */ /* 0x000ea80000300800 */
[----:B------:R-:W2:Y:S01]  /*58260*/  LDL.LU R77, [R1+0x604] ;  /* 0x00060400014d7983 */ /* 0x000ea20000300800 */
[----:B------:R-:W-:-:S03]  /*58270*/  IMAD.MOV.U32 R221, RZ, RZ, R82 ;  /* 0x000000ffffdd7224 */ /* 0x000fc600078e0052 */
[----:B------:R-:W2:Y:S01]  /*58280*/  LDL.LU R78, [R1+0x608] ;  /* 0x00060800014e7983 */ /* 0x000ea20000300800 */
[----:B------:R-:W-:-:S03]  /*58290*/  IMAD.MOV.U32 R222, RZ, RZ, R83 ;  /* 0x000000ffffde7224 */ /* 0x000fc600078e0053 */
[----:B------:R-:W2:Y:S04]  /*582a0*/  LDL.LU R79, [R1+0x60c] ;  /* 0x00060c00014f7983 */ /* 0x000ea80000300800 */
[----:B------:R-:W3:Y:S04]  /*582b0*/  LDL.LU R80, [R1+0x690] ;  /* 0x0006900001507983 */ /* 0x000ee80000300800 */
[----:B------:R-:W3:Y:S04]  /*582c0*/  LDL.LU R81, [R1+0x694] ;  /* 0x0006940001517983 */ /* 0x000ee80000300800 */
[----:B------:R-:W3:Y:S04]  /*582d0*/  LDL.LU R82, [R1+0x698] ;  /* 0x0006980001527983 */ /* 0x000ee80000300800 */
[----:B------:R-:W3:Y:S04]  /*582e0*/  LDL.LU R83, [R1+0x69c] ;  /* 0x00069c0001537983 */ /* 0x000ee80000300800 */
[----:B------:R-:W2:Y:S04]  /*582f0*/  LDL.LU R84, [R1+0x740] ;  /* 0x0007400001547983 */ /* 0x000ea80000300800 */
[----:B------:R-:W2:Y:S04]  /*58300*/  LDL.LU R85, [R1+0x744] ;  /* 0x0007440001557983 */ /* 0x000ea80000300800 */
[----:B------:R-:W2:Y:S04]  /*58310*/  LDL.LU R86, [R1+0x748] ;  /* 0x0007480001567983 */ /* 0x000ea80000300800 */
[----:B------:R-:W2:Y:S01]  /*58320*/  LDL.LU R87, [R1+0x74c] ;  /* 0x00074c0001577983 */ /* 0x000ea20000300800 */
[C---:B------:R-:W-:Y:S03]  /*58330*/  HMMA.1688.F32.TF32 R72, R244.reuse, R14, R72 ;  /* 0x0000000ef448723c */ /* 0x040fe60000081048 */
        /* <DEDUP_REMOVED lines=24> */
[----:B------:R-:W2:Y:S01]  /*584c0*/  LDL.LU R123, [R1+0x24c] ;  /* 0x00024c00017b7983 */ /* 0x000ea20000300800 */
[----:B------:R-:W-:-:S03]  /*584d0*/  IMAD.MOV.U32 R230, RZ, RZ, R72 ;  /* 0x000000ffffe67224 */ /* 0x000fc600078e0048 */
        /* <DEDUP_REMOVED lines=39> */
[----:B------:R-:W1:Y:S04]  /*58750*/  LDL.LU R100, [R1+0x890] ;  /* 0x0008900001647983 */ /* 0x000e680000300800 */
[----:B------:R-:W1:Y:S04]  /*58760*/  LDL.LU R101, [R1+0x894] ;  /* 0x0008940001657983 */ /* 0x000e680000300800 */
[----:B------:R-:W1:Y:S04]  /*58770*/  LDL.LU R102, [R1+0x898] ;  /* 0x0008980001667983 */ /* 0x000e680000300800 */
[----:B------:R-:W1:Y:S04]  /*58780*/  LDL.LU R103, [R1+0x89c] ;  /* 0x00089c0001677983 */ /* 0x000e680000300800 */
[----:B------:R-:W4:Y:S04]  /*58790*/  LDL.LU R92, [R1+0x810] ;  /* 0x00081000015c7983 */ /* 0x000f280000300800 */
[----:B------:R-:W4:Y:S04]  /*587a0*/  LDL.LU R93, [R1+0x814] ;  /* 0x00081400015d7983 */ /* 0x000f280000300800 */
[----:B------:R-:W4:Y:S04]  /*587b0*/  LDL.LU R94, [R1+0x818] ;  /* 0x00081800015e7983 */ /* 0x000f280000300800 */
[----:B------:R-:W4:Y:S01]  /*587c0*/  LDL.LU R95, [R1+0x81c] ;  /* 0x00081c00015f7983 */ /* 0x000f220000300800 */
[----:B------:R-:W-:-:S02]  /*587d0*/  IMAD.MOV.U32 R235, RZ, RZ, R66 ;  /* 0x000000ffffeb7224 */ /* 0x000fc400078e0042 */
[----:B------:R-:W-:Y:S02]  /*587e0*/  IMAD.MOV.U32 R223, RZ, RZ, R64 ;  /* 0x000000ffffdf7224 */ /* 0x000fe400078e0040 */
[----:B------:R-:W-:Y:S01]  /*587f0*/  IMAD.MOV.U32 R231, RZ, RZ, R65 ;  /* 0x000000ffffe77224 */ /* 0x000fe200078e0041 */
[C---:B--2---:R-:W-:Y:S08]  /*58800*/  HMMA.1688.F32.TF32 R72, R244.reuse, R22, R72 ;  /* 0x00000016f448723c */ /* 0x044ff00000081048 */
[C---:B---3--:R-:W-:Y:S11]  /*58810*/  HMMA.1688.F32.TF32 R68, R244.reuse, R26, R68 ;  /* 0x0000001af444723c */ /* 0x048ff60000081044 */
[----:B------:R-:W-:Y:S05]  /*58820*/  @!UPT UIADD3 URZ, URZ, URZ, URZ ;  /* 0x0000003f3f3ff290 */ /* 0x000fea000fffe03f */
[----:B------:R-:W-:Y:S02]  /*58830*/  IMAD.MOV.U32 R66, RZ, RZ, R72 ;  /* 0x000000ffff427224 */ /* 0x000fe400078e0048 */
[----:B------:R-:W2:Y:S01]  /*58840*/  LDL.LU R72, [R1+0x5b0] ;  /* 0x0005b00001487983 */ /* 0x000ea20000300800 */
[----:B------:R-:W-:Y:S02]  /*58850*/  IMAD.MOV.U32 R232, RZ, RZ, R73 ;  /* 0x000000ffffe87224 */ /* 0x000fe400078e0049 */
[----:B------:R-:W-:Y:S02]  /*58860*/  IMAD.MOV.U32 R64, RZ, RZ, R74 ;  /* 0x000000ffff407224 */ /* 0x000fe400078e004a */
[----:B------:R-:W-:Y:S01]  /*58870*/  IMAD.MOV.U32 R65, RZ, RZ, R75 ;  /* 0x000000ffff417224 */ /* 0x000fe200078e004b */
[----:B------:R3:W-:Y:S04]  /*58880*/  STL.64 [R1+0x570], R68 ;  /* 0x0005704401007387 */ /* 0x0007e80000100a00 */
[----:B------:R3:W-:Y:S04]  /*58890*/  STL.64 [R1+0x578], R70 ;  /* 0x0005784601007387 */ /* 0x0007e80000100a00 */
[----:B------:R-:W2:Y:S04]  /*588a0*/  LDL.LU R73, [R1+0x5b4] ;  /* 0x0005b40001497983 */ /* 0x000ea80000300800 */
[----:B------:R-:W2:Y:S04]  /*588b0*/  LDL.LU R74, [R1+0x5b8] ;  /* 0x0005b800014a7983 */ /* 0x000ea80000300800 */
[----:B------:R-:W2:Y:S01]  /*588c0*/  LDL.LU R75, [R1+0x5bc] ;  /* 0x0005bc00014b7983 */ /* 0x000ea20000300800 */
[C---:B----4-:R-:W-:Y:S03]  /*588d0*/  HMMA.1688.F32.TF32 R136, R244.reuse, R34, R136 ;  /* 0x00000022f488723c */ /* 0x050fe60000081088 */
[----:B---3--:R-:W3:Y:S04]  /*588e0*/  LDL.LU R68, [R1+0x560] ;  /* 0x0005600001447983 */ /* 0x008ee80000300800 */
[----:B------:R-:W3:Y:S01]  /*588f0*/  LDL.LU R69, [R1+0x564] ;  /* 0x0005640001457983 */ /* 0x000ee20000300800 */
[C---:B------:R-:W-:Y:S03]  /*58900*/  HMMA.1688.F32.TF32 R140, R244.reuse, R30, R140 ;  /* 0x0000001ef48c723c */ /* 0x040fe6000008108c */
        /* <DEDUP_REMOVED lines=8> */
[C---:B------:R-:W-:Y:S01]  /*58990*/  HMMA.1688.F32.TF32 R108, R244.reuse, R62, R108 ;  /* 0x0000003ef46c723c */ /* 0x040fe2000008106c */
[----:B------:R-:W-:Y:S07]  /*589a0*/  STL.64 [R1+0x5a0], R140 ;  /* 0x0005a08c01007387 */ /* 0x000fee0000100a00 */
[----:B------:R-:W-:Y:S01]  /*589b0*/  HMMA.1688.F32.TF32 R244, R244, R238, R104 ;  /* 0x000000eef4f4723c */ /* 0x000fe20000081068 */
[----:B------:R-:W-:Y:S04]  /*589c0*/  STL.64 [R1+0x5a8], R142 ;  /* 0x0005a88e01007387 */ /* 0x000fe80000100a00 */
[----:B------:R-:W-:Y:S03]  /*589d0*/  STL.64 [R1+0x5d0], R136 ;  /* 0x0005d08801007387 */ /* 0x000fe60000100a00 */
[C---:B-1----:R-:W-:Y:S01]  /*589e0*/  HMMA.1688.F32.TF32 R100, R240.reuse, R6, R100 ;  /* 0x00000006f064723c */ /* 0x042fe20000081064 */
[----:B------:R-:W-:Y:S04]  /*589f0*/  STL.64 [R1+0x5d8], R138 ;  /* 0x0005d88a01007387 */ /* 0x000fe80000100a00 */
[----:B------:R-:W-:Y:S03]  /*58a00*/  STL.64 [R1+0x640], R132 ;  /* 0x0006408401007387 */ /* 0x000fe60000100a00 */
[C---:B------:R-:W-:Y:S01]  /*58a10*/  HMMA.1688.F32.TF32 R96, R240.reuse, R10, R96 ;  /* 0x0000000af060723c */ /* 0x040fe20000081060 */
[----:B------:R-:W-:Y:S04]  /*58a20*/  STL.64 [R1+0x648], R134 ;  /* 0x0006488601007387 */ /* 0x000fe80000100a00 */
[----:B------:R-:W-:Y:S03]  /*58a30*/  STL.64 [R1+0x630], R128 ;  /* 0x0006308001007387 */ /* 0x000fe60000100a00 */
[C---:B------:R-:W-:Y:S01]  /*58a40*/  HMMA.1688.F32.TF32 R92, R240.reuse, R14, R92 ;  /* 0x0000000ef05c723c */ /* 0x040fe2000008105c */
[----:B------:R-:W-:Y:S04]  /*58a50*/  STL.64 [R1+0x638], R130 ;  /* 0x0006388201007387 */ /* 0x000fe80000100a00 */
[----:B------:R-:W-:Y:S03]  /*58a60*/  STL.64 [R1+0x620], R124 ;  /* 0x0006207c01007387 */ /* 0x000fe60000100a00 */
[C---:B------:R-:W-:Y:S01]  /*58a70*/  HMMA.1688.F32.TF32 R88, R240.reuse, R18, R88 ;  /* 0x00000012f058723c */ /* 0x040fe20000081058 */
[----:B------:R-:W-:Y:S07]  /*58a80*/  STL.64 [R1+0x628], R126 ;  /* 0x0006287e01007387 */ /* 0x000fee0000100a00 */
[C---:B------:R-:W-:Y:S01]  /*58a90*/  HMMA.1688.F32.TF32 R76, R240.reuse, R30, R76 ;  /* 0x0000001ef04c723c */ /* 0x040fe2000008104c */
[----:B------:R-:W-:Y:S07]  /*58aa0*/  STL.64 [R1+0x610], R120 ;  /* 0x0006107801007387 */ /* 0x000fee0000100a00 */
[C---:B------:R-:W-:Y:S01]  /*58ab0*/  HMMA.1688.F32.TF32 R84, R240.reuse, R22, R84 ;  /* 0x00000016f054723c */ /* 0x040fe20000081054 */
[----:B------:R-:W-:Y:S04]  /*58ac0*/  STL.64 [R1+0x618], R122 ;  /* 0x0006187a01007387 */ /* 0x000fe80000100a00 */
[----:B------:R-:W-:Y:S03]  /*58ad0*/  STL.64 [R1+0x680], R116 ;  /* 0x0006807401007387 */ /* 0x000fe60000100a00 */
[----:B------:R-:W-:Y:S01]  /*58ae0*/  HMMA.1688.F32.TF32 R80, R240, R26, R80 ;  /* 0x0000001af050723c */ /* 0x000fe20000081050 */
[----:B------:R-:W-:Y:S04]  /*58af0*/  STL.64 [R1+0x688], R118 ;  /* 0x0006887601007387 */ /* 0x000fe80000100a00 */
[----:B------:R-:W-:Y:S04]  /*58b00*/  STL.64 [R1+0x670], R112 ;  /* 0x0006707001007387 */ /* 0x000fe80000100a00 */
[----:B------:R-:W-:Y:S04]  /*58b10*/  STL.64 [R1+0x678], R114 ;  /* 0x0006787201007387 */ /* 0x000fe80000100a00 */
[----:B------:R-:W-:Y:S04]  /*58b20*/  STL [R1+0x3c74], R244 ;  /* 0x003c74f401007387 */ /* 0x000fe80000100800 */
[----:B------:R-:W-:Y:S04]  /*58b30*/  STL.64 [R1+0x660], R108 ;  /* 0x0006606c01007387 */ /* 0x000fe80000100a00 */
[----:B------:R-:W-:Y:S04]  /*58b40*/  STL.64 [R1+0x668], R110 ;  /* 0x0006686e01007387 */ /* 0x000fe80000100a00 */
[----:B------:R-:W-:Y:S04]  /*58b50*/  STL [R1+0x3c70], R245 ;  /* 0x003c70f501007387 */ /* 0x000fe80000100800 */
[----:B------:R-:W-:Y:S04]  /*58b60*/  STL [R1+0x3c6c], R246 ;  /* 0x003c6cf601007387 */ /* 0x000fe80000100800 */
[----:B------:R1:W-:Y:S04]  /*58b70*/  STL [R1+0x3c68], R247 ;  /* 0x003c68f701007387 */ /* 0x0003e80000100800 */
[----:B------:R-:W-:Y:S04]  /*58b80*/  STL.64 [R1+0x6b0], R100 ;  /* 0x0006b06401007387 */ /* 0x000fe80000100a00 */
[----:B------:R-:W-:Y:S04]  /*58b90*/  STL.64 [R1+0x6b8], R102 ;  /* 0x0006b86601007387 */ /* 0x000fe80000100a00 */
[----:B------:R-:W-:Y:S04]  /*58ba0*/  STL.64 [R1+0x6d0], R96 ;  /* 0x0006d06001007387 */ /* 0x000fe80000100a00 */
[----:B------:R-:W-:Y:S01]  /*58bb0*/  STL.64 [R1+0x6d8], R98 ;  /* 0x0006d86201007387 */ /* 0x000fe20000100a00 */
[----:B-1----:R-:W-:-:S03]  /*58bc0*/  IMAD.MOV.U32 R247, RZ, RZ, R79 ;  /* 0x000000fffff77224 */ /* 0x002fc600078e004f */
[----:B------:R-:W-:Y:S01]  /*58bd0*/  STL.64 [R1+0x6f0], R92 ;  /* 0x0006f05c01007387 */ /* 0x000fe20000100a00 */
[----:B------:R-:W-:-:S03]  /*58be0*/  IMAD.MOV.U32 R246, RZ, RZ, R78 ;  /* 0x000000fffff67224 */ /* 0x000fc600078e004e */
[----:B------:R-:W-:Y:S01]  /*58bf0*/  STL.64 [R1+0x6f8], R94 ;  /* 0x0006f85e01007387 */ /* 0x000fe20000100a00 */
[----:B------:R-:W-:-:S03]  /*58c00*/  IMAD.MOV.U32 R245, RZ, RZ, R77 ;  /* 0x000000fffff57224 */ /* 0x000fc600078e004d */
[----:B------:R-:W-:Y:S01]  /*58c10*/  STL.64 [R1+0x720], R88 ;  /* 0x0007205801007387 */ /* 0x000fe20000100a00 */
[----:B------:R-:W-:-:S03]  /*58c20*/  IMAD.MOV.U32 R244, RZ, RZ, R76 ;  /* 0x000000fffff47224 */ /* 0x000fc600078e004c */
[----:B------:R-:W-:Y:S04]  /*58c30*/  STL.64 [R1+0x728], R90 ;  /* 0x0007285a01007387 */ /* 0x000fe80000100a00 */
[----:B------:R-:W-:Y:S04]  /*58c40*/  STL.64 [R1+0x740], R84 ;  /* 0x0007405401007387 */ /* 0x000fe80000100a00 */
[----:B------:R-:W-:Y:S04]  /*58c50*/  STL.64 [R1+0x748], R86 ;  /* 0x0007485601007387 */ /* 0x000fe80000100a00 */
[----:B------:R1:W-:Y:S04]  /*58c60*/  STL.64 [R1+0x8a0], R80 ;  /* 0x0008a05001007387 */ /* 0x0003e80000100a00 */
[----:B------:R-:W-:Y:S04]  /*58c70*/  STL.64 [R1+0x8a8], R82 ;  /* 0x0008a85201007387 */ /* 0x000fe80000100a00 */
[----:B------:R-:W-:Y:S04]  /*58c80*/  STL [R1+0x3c84], R247 ;  /* 0x003c84f701007387 */ /* 0x000fe80000100800 */
[----:B------:R-:W-:Y:S01]  /*58c90*/  STL [R1+0x3c80], R246 ;  /* 0x003c80f601007387 */ /* 0x000fe20000100800 */
[----:B------:R-:W-:-:S03]  /*58ca0*/  IMAD.MOV.U32 R76, RZ, RZ, R48 ;  /* 0x000000ffff4c7224 */ /* 0x000fc600078e0030 */
[----:B------:R-:W-:Y:S01]  /*58cb0*/  STL [R1+0x3c7c], R245 ;  /* 0x003c7cf501007387 */ /* 0x000fe20000100800 */
[----:B------:R-:W-:-:S03]  /*58cc0*/  IMAD.MOV.U32 R77, RZ, RZ, R49 ;  /* 0x000000ffff4d7224 */ /* 0x000fc600078e0031 */
[----:B------:R4:W-:Y:S01]  /*58cd0*/  STL [R1+0x3c78], R244 ;  /* 0x003c78f401007387 */ /* 0x0009e20000100800 */
[----:B-1----:R-:W-:Y:S02]  /*58ce0*/  IMAD.MOV.U32 R80, RZ, RZ, R37 ;  /* 0x000000ffff507224 */ /* 0x002fe400078e0025 */
[----:B------:R-:W-:Y:S01]  /*58cf0*/  IMAD.MOV.U32 R81, RZ, RZ, R5 ;  /* 0x000000ffff517224 */ /* 0x000fe200078e0005 */
[----:B--2---:R-:W-:Y:S11]  /*58d00*/  HMMA.1688.F32.TF32 R72, R240, R34, R72 ;  /* 0x00000022f048723c */ /* 0x004ff60000081048 */
[----:B------:R-:W-:Y:S11]  /*58d10*/  @!UPT UIADD3 URZ, URZ, URZ, URZ ;  /* 0x0000003f3f3ff290 */ /* 0x000ff6000fffe03f */
[----:B------:R-:W-:Y:S01]  /*58d20*/  @!UPT UIADD3 URZ, URZ, URZ, URZ ;  /* 0x0000003f3f3ff290 */ /* 0x000fe2000fffe03f */
[----:B------:R-:W-:Y:S04]  /*58d30*/  STL.64 [R1+0x880], R72 ;  /* 0x0008804801007387 */ /* 0x000fe80000100a00 */
[----:B------:R-:W-:Y:S04]  /*58d40*/  STL.64 [R1+0x888], R74 ;  /* 0x0008884a01007387 */ /* 0x000fe80000100a00 */
        /* <DEDUP_REMOVED lines=60> */
[----:B------:R-:W-:Y:S03]  /*59110*/  HMMA.1688.F32.TF32 R68, R240, R38, R68 ;  /* 0x00000026f044723c */ /* 0x000fe60000081044 */
[----:B------:R-:W3:Y:S04]  /*59120*/  LDL.LU R116, [R1+0x8d0] ;  /* 0x0008d00001747983 */ /* 0x000ee80000300800 */
[----:B------:R-:W3:Y:S04]  /*59130*/  LDL.LU R117, [R1+0x8d4] ;  /* 0x0008d40001757983 */ /* 0x000ee80000300800 */
[----:B------:R-:W3:Y:S04]  /*59140*/  LDL.LU R118, [R1+0x8d8] ;  /* 0x0008d80001767983 */ /* 0x000ee80000300800 */
[----:B------:R-:W3:Y:S04]  /*59150*/  LDL.LU R119, [R1+0x8dc] ;  /* 0x0008dc0001777983 */ /* 0x000ee80000300800 */
[----:B------:R-:W3:Y:S04]  /*59160*/  LDL.LU R100, [R1+0x6a0] ;  /* 0x0006a00001647983 */ /* 0x000ee80000300800 */
[----:B------:R-:W3:Y:S01]  /*59170*/  LDL.LU R101, [R1+0x6a4] ;  /* 0x0006a40001657983 */ /* 0x000ee20000300800 */
[----:B----4-:R-:W-:-:S03]  /*59180*/  IMAD.MOV.U32 R244, RZ, RZ, R71 ;  /* 0x000000fffff47224 */ /* 0x010fc600078e0047 */
[----:B------:R-:W4:Y:S01]  /*59190*/  LDL.LU R102, [R1+0x6a8] ;  /* 0x0006a80001667983 */ /* 0x000f220000300800 */
[----:B------:R-:W-:-:S03]  /*591a0*/  IMAD.MOV.U32 R245, RZ, RZ, R70 ;  /* 0x000000fffff57224 */ /* 0x000fc600078e0046 */
[----:B------:R-:W4:Y:S01]  /*591b0*/  LDL.LU R103, [R1+0x6ac] ;  /* 0x0006ac0001677983 */ /* 0x000f220000300800 */
[----:B------:R-:W-:-:S03]  /*591c0*/  IMAD.MOV.U32 R247, RZ, RZ, R68 ;  /* 0x000000fffff77224 */ /* 0x000fc600078e0044 */
[----:B------:R-:W4:Y:S01]  /*591d0*/  LDL.LU R88, [R1+0x400] ;  /* 0x0004000001587983 */ /* 0x000f220000300800 */
[----:B------:R-:W-:-:S03]  /*591e0*/  IMAD.MOV.U32 R246, RZ, RZ, R69 ;  /* 0x000000fffff67224 */ /* 0x000fc600078e0045 */
[----:B------:R-:W4:Y:S01]  /*591f0*/  LDL.LU R89, [R1+0x404] ;  /* 0x0004040001597983 */ /* 0x000f220000300800 */
[----:B--2---:R-:W-:Y:S02]  /*59200*/  IMAD.MOV.U32 R91, RZ, RZ, R5 ;  /* 0x000000ffff5b7224 */ /* 0x004fe400078e0005 */
[----:B---3--:R-:W-:Y:S02]  /*59210*/  IMAD.MOV.U32 R90, RZ, RZ, R37 ;  /* 0x000000ffff5a7224 */ /* 0x008fe400078e0025 */
[----:B------:R-:W2:Y:S04]  /*59220*/  LDL.LU R37, [R1+0x3e80] ;  /* 0x003e800001257983 */ /* 0x000ea80000300800 */
[----:B------:R-:W3:Y:S04]  /*59230*/  LDL.LU R5, [R1+0x3e7c] ;  /* 0x003e7c0001057983 */ /* 0x000ee80000300800 */
[----:B------:R1:W-:Y:S04]  /*59240*/  STL [R1+0x3c94], R244 ;  /* 0x003c94f401007387 */ /* 0x0003e80000100800 */
[----:B------:R1:W-:Y:S04]  /*59250*/  STL [R1+0x3c90], R245 ;  /* 0x003c90f501007387 */ /* 0x0003e80000100800 */
[----:B------:R2:W-:Y:S04]  /*59260*/  STL [R1+0x3c8c], R247 ;  /* 0x003c8cf701007387 */ /* 0x0005e80000100800 */
[----:B------:R3:W-:Y:S04]  /*59270*/  STL [R1+0x3c88], R246 ;  /* 0x003c88f601007387 */ /* 0x0007e80000100800 */
[----:B-1----:R-:W4:Y:S04]  /*59280*/  LDL.LU R244, [R1+0x4f0] ;  /* 0x0004f00001f47983 */ /* 0x002f280000300800 */
[----:B------:R-:W4:Y:S01]  /*59290*/  LDL.LU R245, [R1+0x4f4] ;  /* 0x0004f40001f57983 */ /* 0x000f220000300800 */
[C---:B------:R-:W-:Y:S08]  /*592a0*/  HMMA.1688.F32.TF32 R148, R240.reuse, R46, R148 ;  /* 0x0000002ef094723c */ /* 0x040ff00000081094 */
[C---:B------:R-:W-:Y:S08]  /*592b0*/  HMMA.1688.F32.TF32 R144, R240.reuse, R50, R144 ;  /* 0x00000032f090723c */ /* 0x040ff00000081090 */
[C---:B------:R-:W-:Y:S08]  /*592c0*/  HMMA.1688.F32.TF32 R140, R240.reuse, R54, R140 ;  /* 0x00000036f08c723c */ /* 0x040ff0000008108c */
[C---:B------:R-:W-:Y:S08]  /*592d0*/  HMMA.1688.F32.TF32 R136, R240.reuse, R58, R136 ;  /* 0x0000003af088723c */ /* 0x040ff00000081088 */
[----:B------:R-:W-:Y:S01]  /*592e0*/  HMMA.1688.F32.TF32 R132, R240, R62, R132 ;  /* 0x0000003ef084723c */ /* 0x000fe20000081084 */
[----:B--2---:R-:W-:-:S02]  /*592f0*/  IMAD.MOV.U32 R247, RZ, RZ, R37 ;  /* 0x000000fffff77224 */ /* 0x004fc400078e0025 */
[----:B---3--:R-:W-:Y:S02]  /*59300*/  IMAD.MOV.U32 R246, RZ, RZ, R5 ;  /* 0x000000fffff67224 */ /* 0x008fe400078e0005 */
[----:B------:R-:W2:Y:S05]  /*59310*/  LDL.LU R5, [R1+0x3e78] ;  /* 0x003e780001057983 */ /* 0x000eaa0000300800 */
[C---:B----4-:R-:W-:Y:S08]  /*59320*/  HMMA.1688.F32.TF32 R244, R240.reuse, R42, R244 ;  /* 0x0000002af0f4723c */ /* 0x050ff000000810f4 */
[----:B------:R-:W-:Y:S11]  /*59330*/  HMMA.1688.F32.TF32 R240, R240, R238, R128 ;  /* 0x000000eef0f0723c */ /* 0x000ff60000081080 */
[----:B------:R-:W-:Y:S04]  /*59340*/  @!UPT UIADD3 URZ, URZ, URZ, URZ ;  /* 0x0000003f3f3ff290 */ /* 0x000fe8000fffe03f */
[----:B------:R1:W-:Y:S04]  /*59350*/  STL.64 [R1+0x860], R244 ;  /* 0x000860f401007387 */ /* 0x0003e80000100a00 */
[----:B------:R3:W-:Y:S01]  /*59360*/  STL.64 [R1+0x868], R246 ;  /* 0x000868f601007387 */ /* 0x0007e20000100a00 */
[----:B-1----:R-:W-:Y:S02]  /*59370*/  IMAD.MOV.U32 R244, RZ, RZ, R148 ;  /* 0x000000fffff47224 */ /* 0x002fe400078e0094 */
[----:B------:R-:W-:Y:S02]  /*59380*/  IMAD.MOV.U32 R245, RZ, RZ, R149 ;  /* 0x000000fffff57224 */ /* 0x000fe400078e0095 */
[----:B---3--:R-:W-:Y:S02]  /*59390*/  IMAD.MOV.U32 R247, RZ, RZ, R150 ;  /* 0x000000fffff77224 */ /* 0x008fe400078e0096 */
[----:B------:R-:W-:-:S02]  /*593a0*/  IMAD.MOV.U32 R246, RZ, RZ, R151 ;  /* 0x000000fffff67224 */ /* 0x000fc400078e0097 */
[----:B------:R-:W3:Y:S04]  /*593b0*/  LDL.LU.64 R150, [R1+0x3e70] ;  /* 0x003e700001967983 */ /* 0x000ee80000300a00 */
[----:B------:R-:W3:Y:S04]  /*593c0*/  LDL.LU.64 R148, [R1+0x3e68] ;  /* 0x003e680001947983 */ /* 0x000ee80000300a00 */
[----:B------:R-:W-:Y:S04]  /*593d0*/  STL.64 [R1+0x840], R144 ;  /* 0x0008409001007387 */ /* 0x000fe80000100a00 */
[----:B------:R1:W-:Y:S04]  /*593e0*/  STL.64 [R1+0x848], R146 ;  /* 0x0008489201007387 */ /* 0x0003e80000100a00 */
[----:B-1----:R-:W4:Y:S04]  /*593f0*/  LDL.LU.64 R146, [R1+0x3e60] ;  /* 0x003e600001927983 */ /* 0x002f280000300a00 */
[----:B------:R-:W4:Y:S04]  /*59400*/  LDL.LU.64 R144, [R1+0x3e58] ;  /* 0x003e580001907983 */ /* 0x000f280000300a00 */
        /* <DEDUP_REMOVED lines=25> */
[----:B------:R-:W-:Y:S01]  /*595a0*/  HMMA.1688.F32.TF32 R100, R248, R34, R100 ;  /* 0x00000022f864723c */ /* 0x000fe20000081064 */
[----:B--2---:R-:W-:-:S07]  /*595b0*/  IMAD.MOV.U32 R243, RZ, RZ, R5 ;  /* 0x000000fffff37224 */ /* 0x004fce00078e0005 */
[C---:B---3--:R-:W-:Y:S11]  /*595c0*/  HMMA.1688.F32.TF32 R240, R248.reuse, R6, R240 ;  /* 0x00000006f8f0723c */ /* 0x048ff600000810f0 */
[----:B------:R-:W-:Y:S11]  /*595d0*/  @!UPT UIADD3 URZ, URZ, URZ, URZ ;  /* 0x0000003f3f3ff290 */ /* 0x000ff6000fffe03f */
[----:B------:R-:W-:Y:S01]  /*595e0*/  @!UPT UIADD3 URZ, URZ, URZ, URZ ;  /* 0x0000003f3f3ff290 */ /* 0x000fe2000fffe03f */
        /* <DEDUP_REMOVED lines=16> */
[----:B------:R-:W2:Y:S01]  /*596f0*/  LDL R5, [R1+0x544] ;  /* 0x0005440001057983 */ /* 0x000ea20000100800 */
[----:B------:R-:W-:Y:S01]  /*59700*/  HMMA.1688.F32.TF32 R96, R248, R38, R96 ;  /* 0x00000026f860723c */ /* 0x000fe20000081060 */
[----:B------:R-:W-:-:S02]  /*59710*/  IMAD.MOV.U32 R74, RZ, RZ, R41 ;  /* 0x000000ffff4a7224 */ /* 0x000fc400078e0029 */
[----:B------:R-:W-:Y:S01]  /*59720*/  IMAD.MOV.U32 R75, RZ, RZ, R40 ;  /* 0x000000ffff4b7224 */ /* 0x000fe200078e0028 */
[----:B------:R-:W-:Y:S04]  /*59730*/  LDS R240, [R3+0x84000] ;  /* 0x0840000003f07984 */ /* 0x000fe80000000800 */
[C---:B------:R-:W-:Y:S01]  /*59740*/  HMMA.1688.F32.TF32 R40, R248.reuse, R42, R92 ;  /* 0x0000002af828723c */ /* 0x040fe2000008105c */
[----:B------:R-:W-:Y:S01]  /*59750*/  IMAD.MOV.U32 R86, RZ, RZ, R49 ;  /* 0x000000ffff567224 */ /* 0x000fe200078e0031 */
[----:B------:R-:W-:Y:S01]  /*59760*/  LDS R242, [R3+0x84800] ;  /* 0x0848000003f27984 */ /* 0x000fe20000000800 */
[----:B------:R-:W-:Y:S02]  /*59770*/  IMAD.MOV.U32 R87, RZ, RZ, R48 ;  /* 0x000000ffff577224 */ /* 0x000fe400078e0030 */
[----:B------:R-:W-:Y:S01]  /*59780*/  IMAD.MOV.U32 R82, RZ, RZ, R53 ;  /* 0x000000ffff527224 */ /* 0x000fe200078e0035 */
[----:B------:R-:W-:Y:S01]  /*59790*/  LDS R241, [R252+0x84000] ;  /* 0x08400000fcf17984 */ /* 0x000fe20000000800 */
[----:B------:R-:W-:Y:S01]  /*597a0*/  IMAD.MOV.U32 R83, RZ, RZ, R52 ;  /* 0x000000ffff537224 */ /* 0x000fe200078e0034 */
[----:B------:R-:W-:Y:S01]  /*597b0*/  HMMA.1688.F32.TF32 R88, R248, R46, R88 ;  /* 0x0000002ef858723c */ /* 0x000fe20000081058 */
[----:B------:R-:W-:Y:S01]  /*597c0*/  IMAD.MOV.U32 R72, RZ, RZ, R45 ;  /* 0x000000ffff487224 */ /* 0x000fe200078e002d */
[----:B------:R-:W-:Y:S01]  /*597d0*/  LDS R243, [R252+0x84800] ;  /* 0x08480000fcf37984 */ /* 0x000fe20000000800 */
[----:B------:R-:W-:-:S04]  /*597e0*/  IMAD.MOV.U32 R73, RZ, RZ, R44 ;  /* 0x000000ffff497224 */ /* 0x000fc800078e002c */
[----:B------:R-:W-:Y:S01]  /*597f0*/  STL.64 [R1+0x7a0], R96 ;  /* 0x0007a06001007387 */ /* 0x000fe20000100a00 */
[C---:B------:R-:W-:Y:S03]  /*59800*/  HMMA.1688.F32.TF32 R44, R248.reuse, R50, R84 ;  /* 0x00000032f82c723c */ /* 0x040fe60000081054 */
[----:B------:R-:W-:Y:S04]  /*59810*/  STL.64 [R1+0x7a8], R98 ;  /* 0x0007a86201007387 */ /* 0x000fe80000100a00 */
[----:B------:R-:W-:Y:S04]  /*59820*/  STL.64 [R1+0x760], R40 ;  /* 0x0007602801007387 */ /* 0x000fe80000100a00 */
[----:B------:R1:W-:Y:S02]  /*59830*/  STL.64 [R1+0x768], R42 ;  /* 0x0007682a01007387 */ /* 0x0003e40000100a00 */
[----:B-1----:R-:W-:Y:S01]  /*59840*/  HMMA.1688.F32.TF32 R40, R248, R54, R80 ;  /* 0x00000036f828723c */ /* 0x002fe20000081050 */
[----:B------:R-:W-:-:S02]  /*59850*/  IMAD.MOV.U32 R78, RZ, RZ, R57 ;  /* 0x000000ffff4e7224 */ /* 0x000fc400078e0039 */
[----:B------:R-:W-:Y:S01]  /*59860*/  IMAD.MOV.U32 R79, RZ, RZ, R56 ;  /* 0x000000ffff4f7224 */ /* 0x000fe200078e0038 */
[----:B------:R-:W-:Y:S01]  /*59870*/  STL.64 [R1+0x750], R88 ;  /* 0x0007505801007387 */ /* 0x000fe20000100a00 */
[----:B------:R-:W-:Y:S02]  /*59880*/  IMAD.MOV.U32 R68, RZ, RZ, R237 ;  /* 0x000000ffff447224 */ /* 0x000fe400078e00ed */
[----:B------:R-:W-:Y:S02]  /*59890*/  IMAD.MOV.U32 R69, RZ, RZ, R236 ;  /* 0x000000ffff457224 */ /* 0x000fe400078e00ec */
[----:B------:R-:W-:Y:S02]  /*598a0*/  IMAD.MOV.U32 R70, RZ, RZ, R61 ;  /* 0x000000ffff467224 */ /* 0x000fe400078e003d */
[----:B------:R-:W-:Y:S01]  /*598b0*/  IMAD.MOV.U32 R71, RZ, RZ, R60 ;  /* 0x000000ffff477224 */ /* 0x000fe200078e003c */
[----:B------:R-:W-:Y:S01]  /*598c0*/  STL.64 [R1+0x758], R90 ;  /* 0x0007585a01007387 */ /* 0x000fe20000100a00 */
[C---:B------:R-:W-:Y:S03]  /*598d0*/  HMMA.1688.F32.TF32 R48, R248.reuse, R58, R76 ;  /* 0x0000003af830723c */ /* 0x040fe6000008104c */
[----:B------:R-:W-:Y:S04]  /*598e0*/  STL.64 [R1+0x730], R44 ;  /* 0x0007302c01007387 */ /* 0x000fe80000100a00 */
[----:B------:R1:W-:Y:S04]  /*598f0*/  STL.64 [R1+0x738], R46 ;  /* 0x0007382e01007387 */ /* 0x0003e80000100a00 */
[----:B------:R-:W-:Y:S04]  /*59900*/  STL.64 [R1+0x710], R40 ;  /* 0x0007102801007387 */ /* 0x000fe80000100a00 */
[----:B------:R3:W-:Y:S01]  /*59910*/  STL.64 [R1+0x718], R42 ;  /* 0x0007182a01007387 */ /* 0x0007e20000100a00 */
[C---:B-1----:R-:W-:Y:S03]  /*59920*/  HMMA.1688.F32.TF32 R44, R248.reuse, R62, R72 ;  /* 0x0000003ef82c723c */ /* 0x042fe60000081048 */
[----:B------:R-:W-:Y:S04]  /*59930*/  LDS R236, [R0+0x84000] ;  /* 0x0840000000ec7984 */ /* 0x000fe80000000800 */
[----:B------:R-:W-:Y:S01]  /*59940*/  LDS R237, [R2+0x84000] ;  /* 0x0840000002ed7984 */ /* 0x000fe20000000800 */
[----:B---3--:R-:W-:Y:S03]  /*59950*/  HMMA.1688.F32.TF32 R40, R248, R238, R68 ;  /* 0x000000eef828723c */ /* 0x008fe60000081044 */
[----:B------:R-:W-:Y:S04]  /*59960*/  STL.64 [R1+0x700], R48 ;  /* 0x0007003001007387 */ /* 0x000fe80000100a00 */
[----:B------:R-:W-:Y:S01]  /*59970*/  STL.64 [R1+0x708], R50 ;  /* 0x0007083201007387 */ /* 0x000fe20000100a00 */
[----:B------:R-:W-:-:S03]  /*59980*/  IMAD.MOV.U32 R72, RZ, RZ, R36 ;  /* 0x000000ffff487224 */ /* 0x000fc600078e0024 */
[----:B------:R-:W-:Y:S04]  /*59990*/  LDS R238, [R0+0x84800] ;  /* 0x0848000000ee7984 */ /* 0x000fe80000000800 */
[----:B------:R-:W-:Y:S04]  /*599a0*/  LDS R239, [R2+0x84800] ;  /* 0x0848000002ef7984 */ /* 0x000fe80000000800 */
[----:B------:R-:W-:Y:S04]  /*599b0*/  STL.64 [R1+0x6e0], R44 ;  /* 0x0006e02c01007387 */ /* 0x000fe80000100a00 */
[----:B------:R-:W-:Y:S04]  /*599c0*/  STL.64 [R1+0x6e8], R46 ;  /* 0x0006e82e01007387 */ /* 0x000fe80000100a00 */
[----:B------:R-:W-:Y:S04]  /*599d0*/  STL.64 [R1+0x6a0], R40 ;  /* 0x0006a02801007387 */ /* 0x000fe80000100a00 */
[----:B------:R-:W-:Y:S01]  /*599e0*/  STL.64 [R1+0x6a8], R42 ;  /* 0x0006a82a01007387 */ /* 0x000fe20000100a00 */
[----:B------:R-:W-:-:S02]  /*599f0*/  IMAD.MOV.U32 R73, RZ, RZ, R33 ;  /* 0x000000ffff497224 */ /* 0x000fc400078e0021 */
[----:B------:R-:W-:Y:S02]  /*59a00*/  IMAD.MOV.U32 R74, RZ, RZ, R32 ;  /* 0x000000ffff4a7224 */ /* 0x000fe400078e0020 */
        /* <DEDUP_REMOVED lines=12> */
[----:B------:R-:W-:Y:S01]  /*59ad0*/  IMAD.MOV.U32 R83, RZ, RZ, R4 ;  /* 0x000000ffff537224 */ /* 0x000fe200078e0004 */
[----:B--2---:R-:W1:Y:S04]  /*59ae0*/  LDSM.16.M88.4 R60, [R5+0x80] ;  /* 0x00008000053c783b */ /* 0x004e680000000200 */
[----:B------:R-:W2:Y:S04]  /*59af0*/  LDSM.16.M88.4 R56, [R5+0x4080] ;  /* 0x004080000538783b */ /* 0x000ea80000000200 */
[----:B------:R-:W3:Y:S04]  /*59b00*/  LDSM.16.M88.4 R52, [R5+0x8080] ;  /* 0x008080000534783b */ /* 0x000ee80000000200 */
[----:B------:R-:W1:Y:S04]  /*59b10*/  LDSM.16.M88.4 R48, [R5+0xc080] ;  /* 0x00c080000530783b */ /* 0x000e680000000200 */
[----:B------:R-:W1:Y:S04]  /*59b20*/  LDSM.16.M88.4 R44, [R5+0x10080] ;  /* 0x01008000052c783b */ /* 0x000e680000000200 */
[----:B------:R-:W1:Y:S04]  /*59b30*/  LDSM.16.M88.4 R40, [R5+0x14080] ;  /* 0x014080000528783b */ /* 0x000e680000000200 */
[----:B------:R-:W1:Y:S04]  /*59b40*/  LDSM.16.M88.4 R36, [R5+0x18080] ;  /* 0x018080000524783b */ /* 0x000e680000000200 */
[----:B------:R-:W2:Y:S04]  /*59b50*/  LDSM.16.M88.4 R32, [R5+0x1c080] ;  /* 0x01c080000520783b */ /* 0x000ea80000000200 */
[----:B------:R-:W2:Y:S04]  /*59b60*/  LDSM.16.M88.4 R28, [R5+0x20080] ;  /* 0x02008000051c783b */ /* 0x000ea80000000200 */
[----:B------:R-:W3:Y:S04]  /*59b70*/  LDSM.16.M88.4 R24, [R5+0x24080] ;  /* 0x024080000518783b */ /* 0x000ee80000000200 */
[----:B------:R-:W3:Y:S04]  /*59b80*/  LDSM.16.M88.4 R20, [R5+0x28080] ;  /* 0x028080000514783b */ /* 0x000ee80000000200 */
[----:B------:R-:W4:Y:S04]  /*59b90*/  LDSM.16.M88.4 R16, [R5+0x2c080] ;  /* 0x02c080000510783b */ /* 0x000f280000000200 */
[----:B------:R-:W4:Y:S04]  /*59ba0*/  LDSM.16.M88.4 R12, [R5+0x30080] ;  /* 0x03008000050c783b */ /* 0x000f280000000200 */
[----:B------:R-:W4:Y:S04]  /*59bb0*/  LDSM.16.M88.4 R8, [R5+0x34080] ;  /* 0x034080000508783b */ /* 0x000f280000000200 */
[----:B------:R-:W4:Y:S04]  /*59bc0*/  LDSM.16.M88.4 R248, [R5+0x38080] ;  /* 0x0380800005f8783b */ /* 0x000f280000000200 */
[----:B------:R-:W4:Y:S04]  /*59bd0*/  LDSM.16.M88.4 R4, [R5+0x3c080] ;  /* 0x03c080000504783b */ /* 0x000f280000000200 */
[----:B-1----:R-:W-:Y:S04]  /*59be0*/  STL [R1+0x3bc0], R62 ;  /* 0x003bc03e01007387 */ /* 0x002fe80000100800 */
[----:B------:R-:W-:Y:S04]  /*59bf0*/  STL [R1+0x3bbc], R63 ;  /* 0x003bbc3f01007387 */ /* 0x000fe80000100800 */
[----:B--2---:R-:W-:Y:S04]  /*59c00*/  STL [R1+0x3bb8], R58 ;  /* 0x003bb83a01007387 */ /* 0x004fe80000100800 */
[----:B------:R-:W-:Y:S04]  /*59c10*/  STL [R1+0x3bb4], R59 ;  /* 0x003bb43b01007387 */ /* 0x000fe80000100800 */
[----:B---3--:R-:W-:Y:S04]  /*59c20*/  STL [R1+0x3bc4], R54 ;  /* 0x003bc43601007387 */ /* 0x008fe80000100800 */
[----:B------:R-:W-:Y:S01]  /*59c30*/  STL [R1+0x3bb0], R55 ;  /* 0x003bb03701007387 */ /* 0x000fe20000100800 */
[C---:B------:R-:W-:Y:S03]  /*59c40*/  HMMA.1688.F32.TF32 R80, R236.reuse, R60, R80 ;  /* 0x0000003cec50723c */ /* 0x040fe60000081050 */
[----:B------:R-:W-:Y:S04]  /*59c50*/  STL [R1+0x3bcc], R50 ;  /* 0x003bcc3201007387 */ /* 0x000fe80000100800 */
[----:B------:R-:W-:Y:S01]  /*59c60*/  STL [R1+0x3bc8], R51 ;  /* 0x003bc83301007387 */ /* 0x000fe20000100800 */
[----:B------:R-:W-:Y:S03]  /*59c70*/  HMMA.1688.F32.TF32 R68, R236, R56, R68 ;  /* 0x00000038ec44723c */ /* 0x000fe60000081044 */
        /* <DEDUP_REMOVED lines=14> */
[----:B----4-:R-:W-:Y:S04]  /*59d60*/  STL [R1+0x3c0c], R18 ;  /* 0x003c0c1201007387 */ /* 0x010fe80000100800 */
[----:B------:R-:W-:Y:S04]  /*59d70*/  STL [R1+0x3c08], R19 ;  /* 0x003c081301007387 */ /* 0x000fe80000100800 */
[----:B------:R1:W-:Y:S04]  /*59d80*/  STL [R1+0x3c14], R14 ;  /* 0x003c140e01007387 */ /* 0x0003e80000100800 */
[----:B------:R2:W-:Y:S04]  /*59d90*/  STL [R1+0x3c10], R15 ;  /* 0x003c100f01007387 */ /* 0x0005e80000100800 */
[----:B------:R-:W-:Y:S04]  /*59da0*/  STL [R1+0x3b88], R10 ;  /* 0x003b880a01007387 */ /* 0x000fe80000100800 */
[----:B------:R-:W-:Y:S04]  /*59db0*/  STL [R1+0x3b84], R11 ;  /* 0x003b840b01007387 */ /* 0x000fe80000100800 */
[----:B------:R-:W-:Y:S04]  /*59dc0*/  STL [R1+0x3b90], R250 ;  /* 0x003b90fa01007387 */ /* 0x000fe80000100800 */
[----:B------:R-:W-:Y:S04]  /*59dd0*/  STL [R1+0x3b8c], R251 ;  /* 0x003b8cfb01007387 */ /* 0x000fe80000100800 */
[----:B------:R-:W-:Y:S04]  /*59de0*/  STL [R1+0x3b94], R6 ;  /* 0x003b940601007387 */ /* 0x000fe80000100800 */
[----:B------:R-:W-:Y:S04]  /*59df0*/  STL [R1+0x3b80], R7 ;  /* 0x003b800701007387 */ /* 0x000fe80000100800 */
[----:B------:R-:W-:Y:S01]  /*59e00*/  STL.64 [R1+0x6c0], R80 ;  /* 0x0006c05001007387 */ /* 0x000fe20000100a00 */
[----:B-1----:R-:W-:-:S03]  /*59e10*/  IMAD.MOV.U32 R14, RZ, RZ, R70 ;  /* 0x000000ffff0e7224 */ /* 0x002fc600078e0046 */
[----:B------:R-:W-:Y:S01]  /*59e20*/  STL.64 [R1+0x6c8], R82 ;  /* 0x0006c85201007387 */ /* 0x000fe20000100a00 */
[----:B--2---:R-:W-:-:S03]  /*59e30*/  IMAD.MOV.U32 R15, RZ, RZ, R71 ;  /* 0x000000ffff0f7224 */ /* 0x004fc600078e0047 */
[----:B------:R1:W-:Y:S04]  /*59e40*/  STL.64 [R1+0x690], R68 ;  /* 0x0006904401007387 */ /* 0x0003e80000100a00 */
[----:B-1----:R-:W2:Y:S04]  /*59e50*/  LDL.LU R68, [R1+0x310] ;  /* 0x0003100001447983 */ /* 0x002ea80000300800 */
[----:B------:R-:W2:Y:S04]  /*59e60*/  LDL.LU R69, [R1+0x314] ;  /* 0x0003140001457983 */ /* 0x000ea80000300800 */
[----:B------:R-:W2:Y:S04]  /*59e70*/  LDL.LU R70, [R1+0x318] ;  /* 0x0003180001467983 */ /* 0x000ea80000300800 */
[----:B------:R-:W2:Y:S01]  /*59e80*/  LDL.LU R71, [R1+0x31c] ;  /* 0x00031c0001477983 */ /* 0x000ea20000300800 */
[C---:B------:R-:W-:Y:S08]  /*59e90*/  HMMA.1688.F32.TF32 R76, R236.reuse, R52, R76 ;  /* 0x00000034ec4c723c */ /* 0x040ff0000008104c */
[----:B------:R-:W-:Y:S01]  /*59ea0*/  HMMA.1688.F32.TF32 R72, R236, R48, R72 ;  /* 0x00000030ec48723c */ /* 0x000fe20000081048 */
[----:B------:R-:W-:Y:S04]  /*59eb0*/  STL [R1+0x3c1c], R15 ;  /* 0x003c1c0f01007387 */ /* 0x000fe80000100800 */
[----:B------:R-:W-:Y:S04]  /*59ec0*/  STL [R1+0x3c18], R14 ;  /* 0x003c180e01007387 */ /* 0x000fe80000100800 */
[----:B------:R-:W3:Y:S04]  /*59ed0*/  LDL.LU R84, [R1+0x300] ;  /* 0x0003000001547983 */ /* 0x000ee80000300800 */
[----:B------:R-:W3:Y:S03]  /*59ee0*/  LDL.LU R85, [R1+0x304] ;  /* 0x0003040001557983 */ /* 0x000ee60000300800 */
[----:B------:R-:W-:Y:S01]  /*59ef0*/  IMAD.MOV.U32 R31, RZ, RZ, R79 ;  /* 0x000000ffff1f7224 */ /* 0x000fe200078e004f */
[----:B------:R-:W3:Y:S01]  /*59f00*/  LDL.LU R86, [R1+0x308] ;  /* 0x0003080001567983 */ /* 0x000ee20000300800 */
[----:B------:R-:W-:-:S02]  /*59f10*/  IMAD.MOV.U32 R30, RZ, RZ, R78 ;  /* 0x000000ffff1e7224 */ /* 0x000fc400078e004e */
[----:B------:R-:W-:Y:S01]  /*59f20*/  IMAD.MOV.U32 R27, RZ, RZ, R77 ;  /* 0x000000ffff1b7224 */ /* 0x000fe200078e004d */
[----:B------:R-:W3:Y:S01]  /*59f30*/  LDL.LU R87, [R1+0x30c] ;  /* 0x00030c0001577983 */ /* 0x000ee20000300800 */
[----:B------:R-:W-:-:S03]  /*59f40*/  IMAD.MOV.U32 R26, RZ, RZ, R76 ;  /* 0x000000ffff1a7224 */ /* 0x000fc600078e004c */
[----:B------:R-:W-:Y:S01]  /*59f50*/  STL [R1+0x3c2c], R31 ;  /* 0x003c2c1f01007387 */ /* 0x000fe20000100800 */
[----:B------:R-:W-:-:S03]  /*59f60*/  IMAD.MOV.U32 R34, RZ, RZ, R72 ;  /* 0x000000ffff227224 */ /* 0x000fc600078e0048 */
[----:B------:R-:W-:Y:S01]  /*59f70*/  STL [R1+0x3c28], R30 ;  /* 0x003c281e01007387 */ /* 0x000fe20000100800 */
[----:B------:R-:W-:-:S03]  /*59f80*/  IMAD.MOV.U32 R35, RZ, RZ, R73 ;  /* 0x000000ffff237224 */ /* 0x000fc600078e0049 */
[----:B------:R1:W-:Y:S01]  /*59f90*/  STL [R1+0x3c24], R27 ;  /* 0x003c241b01007387 */ /* 0x0003e20000100800 */
[----:B------:R-:W-:-:S03]  /*59fa0*/  IMAD.MOV.U32 R38, RZ, RZ, R74 ;  /* 0x000000ffff267224 */ /* 0x000fc600078e004a */
[----:B------:R4:W-:Y:S01]  /*59fb0*/  STL [R1+0x3c20], R26 ;  /* 0x003c201a01007387 */ /* 0x0009e20000100800 */
[----:B------:R-:W-:-:S03]  /*59fc0*/  IMAD.MOV.U32 R39, RZ, RZ, R75 ;  /* 0x000000ffff277224 */ /* 0x000fc600078e004b */
        /* <DEDUP_REMOVED lines=12> */
[----:B------:R-:W-:Y:S04]  /*5a090*/  STL [R1+0x3c3c], R39 ;  /* 0x003c3c2701007387 */ /* 0x000fe80000100800 */
[----:B------:R-:W-:Y:S04]  /*5a0a0*/  STL [R1+0x3c38], R38 ;  /* 0x003c382601007387 */ /* 0x000fe80000100800 */
[----:B------:R1:W-:Y:S04]  /*5a0b0*/  STL [R1+0x3c34], R35 ;  /* 0x003c342301007387 */ /* 0x0003e80000100800 */
[----:B------:R1:W-:Y:S01]  /*5a0c0*/  STL [R1+0x3c30], R34 ;  /* 0x003c302201007387 */ /* 0x0003e20000100800 */
[C---:B--2---:R-:W-:Y:S11]  /*5a0d0*/  HMMA.1688.F32.TF32 R68, R236.reuse, R44, R68 ;  /* 0x0000002cec44723c */ /* 0x044ff60000081044 */
[----:B------:R-:W-:Y:S11]  /*5a0e0*/  @!UPT UIADD3 URZ, URZ, URZ, URZ ;  /* 0x0000003f3f3ff290 */ /* 0x000ff6000fffe03f */
[----:B------:R-:W-:Y:S02]  /*5a0f0*/  @!UPT UIADD3 URZ, URZ, URZ, URZ ;  /* 0x0000003f3f3ff290 */ /* 0x000fe4000fffe03f */
[----:B------:R-:W-:Y:S02]  /*5a100*/  IMAD.MOV.U32 R42, RZ, RZ, R68 ;  /* 0x000000ffff2a7224 */ /* 0x000fe400078e0044 */
[----:B------:R-:W-:Y:S01]  /*5a110*/  IMAD.MOV.U32 R43, RZ, RZ, R69 ;  /* 0x000000ffff2b7224 */ /* 0x000fe200078e0045 */
[----:B------:R-:W2:Y:S01]  /*5a120*/  LDL.LU R68, [R1+0x2a0] ;  /* 0x0002a00001447983 */ /* 0x000ea20000300800 */
[----:B------:R-:W-:Y:S02]  /*5a130*/  IMAD.MOV.U32 R46, RZ, RZ, R70 ;  /* 0x000000ffff2e7224 */ /* 0x000fe400078e0046 */
[----:B------:R-:W-:Y:S01]  /*5a140*/  IMAD.MOV.U32 R47, RZ, RZ, R71 ;  /* 0x000000ffff2f7224 */ /* 0x000fe200078e0047 */
[----:B------:R-:W2:Y:S04]  /*5a150*/  LDL.LU R69, [R1+0x2a4] ;  /* 0x0002a40001457983 */ /* 0x000ea80000300800 */
[----:B------:R-:W2:Y:S04]  /*5a160*/  LDL.LU R70, [R1+0x2a8] ;  /* 0x0002a80001467983 */ /* 0x000ea80000300800 */
[----:B------:R-:W2:Y:S01]  /*5a170*/  LDL.LU R71, [R1+0x2ac] ;  /* 0x0002ac0001477983 */ /* 0x000ea20000300800 */
[C---:B---3--:R-:W-:Y:S03]  /*5a180*/  HMMA.1688.F32.TF32 R84, R236.reuse, R40, R84 ;  /* 0x00000028ec54723c */ /* 0x048fe60000081054 */
[----:B------:R-:W-:Y:S05]  /*5a190*/  STL [R1+0x3c4c], R47 ;  /* 0x003c4c2f01007387 */ /* 0x000fea0000100800 */
[C---:B----4-:R-:W-:Y:S08]  /*5a1a0*/  HMMA.1688.F32.TF32 R72, R236.reuse, R28, R72 ;  /* 0x0000001cec48723c */ /* 0x050ff00000081048 */
[C---:B------:R-:W-:Y:S08]  /*5a1b0*/  HMMA.1688.F32.TF32 R80, R236.reuse, R36, R80 ;  /* 0x00000024ec50723c */ /* 0x040ff00000081050 */
[----:B------:R-:W-:Y:S01]  /*5a1c0*/  IMAD.MOV.U32 R62, RZ, RZ, R87 ;  /* 0x000000ffff3e7224 */ /* 0x000fe200078e0057 */
[----:B------:R-:W-:Y:S01]  /*5a1d0*/  STL [R1+0x3c48], R46 ;  /* 0x003c482e01007387 */ /* 0x000fe20000100800 */
[----:B------:R-:W-:Y:S01]  /*5a1e0*/  IMAD.MOV.U32 R54, RZ, RZ, R86 ;  /* 0x000000ffff367224 */ /* 0x000fe200078e0056 */
[----:B------:R-:W-:Y:S01]  /*5a1f0*/  HMMA.1688.F32.TF32 R76, R236, R32, R76 ;  /* 0x00000020ec4c723c */ /* 0x000fe2000008104c */
[----:B------:R-:W-:Y:S01]  /*5a200*/  IMAD.MOV.U32 R51, RZ, RZ, R85 ;  /* 0x000000ffff337224 */ /* 0x000fe200078e0055 */
[----:B------:R3:W-:Y:S01]  /*5a210*/  STL [R1+0x3c44], R43 ;  /* 0x003c442b01007387 */ /* 0x0007e20000100800 */
[----:B------:R-:W-:-:S03]  /*5a220*/  IMAD.MOV.U32 R50, RZ, RZ, R84 ;  /* 0x000000ffff327224 */ /* 0x000fc600078e0054 */
[----:B------:R4:W-:Y:S07]  /*5a230*/  STL [R1+0x3c40], R42 ;  /* 0x003c402a01007387 */ /* 0x0009ee0000100800 */
[----:B------:R-:W-:Y:S01]  /*5a240*/  IMAD.MOV.U32 R58, RZ, RZ, R81 ;  /* 0x000000ffff3a7224 */ /* 0x000fe200078e0051 */
[----:B------:R-:W-:Y:S01]  /*5a250*/  STL [R1+0x3c5c], R62 ;  /* 0x003c5c3e01007387 */ /* 0x000fe20000100800 */
[----:B------:R-:W-:-:S03]  /*5a260*/  IMAD.MOV.U32 R63, RZ, RZ, R80 ;  /* 0x000000ffff3f7224 */ /* 0x000fc600078e0050 */
[----:B------:R-:W-:Y:S01]  /*5a270*/  STL [R1+0x3c58], R54 ;  /* 0x003c583601007387 */ /* 0x000fe20000100800 */
[----:B-1----:R-:W-:-:S03]  /*5a280*/  IMAD.MOV.U32 R27, RZ, RZ, R72 ;  /* 0x000000ffff1b7224 */ /* 0x002fc600078e0048 */
[----:B------:R1:W-:Y:S01]  /*5a290*/  STL [R1+0x3c54], R51 ;  /* 0x003c543301007387 */ /* 0x0003e20000100800 */
[----:B------:R-:W-:-:S03]  /*5a2a0*/  IMAD.MOV.U32 R26, RZ, RZ, R73 ;  /* 0x000000ffff1a7224 */ /* 0x000fc600078e0049 */
[----:B------:R1:W-:Y:S01]  /*5a2b0*/  STL [R1+0x3c50], R50 ;  /* 0x003c503201007387 */ /* 0x0003e20000100800 */
[----:B------:R-:W-:-:S03]  /*5a2c0*/  IMAD.MOV.U32 R15, RZ, RZ, R74 ;  /* 0x000000ffff0f7224 */ /* 0x000fc600078e004a */
[----:B------:R1:W-:Y:S01]  /*5a2d0*/  STL [R1+0x3c64], R58 ;  /* 0x003c643a01007387 */ /* 0x0003e20000100800 */
[----:B------:R-:W-:-:S03]  /*5a2e0*/  IMAD.MOV.U32 R14, RZ, RZ, R75 ;  /* 0x000000ffff0e7224 */ /* 0x000fc600078e004b */
[----:B------:R1:W-:Y:S01]  /*5a2f0*/  STL [R1+0x3c60], R63 ;  /* 0x003c603f01007387 */ /* 0x0003e20000100800 */
[----:B------:R-:W-:-:S03]  /*5a300*/  IMAD.MOV.U32 R18, RZ, RZ, R76 ;  /* 0x000000ffff127224 */ /* 0x000fc600078e004c */
[----:B------:R-:W3:Y:S01]  /*5a310*/  LDL.LU R72, [R1+0x60] ;  /* 0x0000600001487983 */ /* 0x000ee20000300800 */
[----:B------:R-:W-:-:S03]  /*5a320*/  IMAD.MOV.U32 R19, RZ, RZ, R77 ;  /* 0x000000ffff137224 */ /* 0x000fc600078e004d */
[----:B------:R-:W3:Y:S01]  /*5a330*/  LDL.LU R73, [R1+0x64] ;  /* 0x0000640001497983 */ /* 0x000ee20000300800 */
[----:B------:R-:W-:-:S03]  /*5a340*/  IMAD.MOV.U32 R22, RZ, RZ, R78 ;  /* 0x000000ffff167224 */ /* 0x000fc600078e004e */
[----:B------:R-:W3:Y:S01]  /*5a350*/  LDL.LU R74, [R1+0x68] ;  /* 0x00006800014a7983 */ /* 0x000ee20000300800 */
[----:B------:R-:W-:-:S03]  /*5a360*/  IMAD.MOV.U32 R23, RZ, RZ, R79 ;  /* 0x000000ffff177224 */ /* 0x000fc600078e004f */
[----:B------:R-:W3:Y:S04]  /*5a370*/  LDL.LU R75, [R1+0x6c] ;  /* 0x00006c00014b7983 */ /* 0x000ee80000300800 */
[----:B------:R-:W4:Y:S04]  /*5a380*/  LDL.LU R76, [R1+0x70] ;  /* 0x00007000014c7983 */ /* 0x000f280000300800 */
        /* <DEDUP_REMOVED lines=53> */
[----:B------:R-:W2:Y:S11]  /*5a6e0*/  LDL.LU R87, [R1+0xac] ;  /* 0x0000ac0001577983 */ /* 0x000eb60000300800 */
        /* <DEDUP_REMOVED lines=9> */
[C---:B---3--:R-:W-:Y:S08]  /*5a780*/  HMMA.1688.F32.TF32 R72, R240.reuse, R32, R72 ;  /* 0x00000020f048723c */ /* 0x048ff00000081048 */
[C---:B----4-:R-:W-:Y:S08]  /*5a790*/  HMMA.1688.F32.TF32 R76, R240.reuse, R36, R76 ;  /* 0x00000024f04c723c */ /* 0x050ff0000008104c */
[C---:B------:R-:W-:Y:S08]  /*5a7a0*/  HMMA.1688.F32.TF32 R80, R240.reuse, R40, R80 ;  /* 0x00000028f050723c */ /* 0x040ff00000081050 */
[C---:B------:R-:W-:Y:S08]  /*5a7b0*/  HMMA.1688.F32.TF32 R88, R240.reuse, R48, R88 ;  /* 0x00000030f058723c */ /* 0x040ff00000081058 */
[----:B------:R-:W-:Y:S08]  /*5a7c0*/  HMMA.1688.F32.TF32 R92, R240, R52, R92 ;  /* 0x00000034f05c723c */ /* 0x000ff0000008105c */
[C---:B------:R-:W-:Y:S08]  /*5a7d0*/  HMMA.1688.F32.TF32 R124, R236.reuse, R20, R124 ;  /* 0x00000014ec7c723c */ /* 0x040ff0000008107c */
[C---:B------:R-:W-:Y:S08]  /*5a7e0*/  HMMA.1688.F32.TF32 R120, R236.reuse, R16, R120 ;  /* 0x00000010ec78723c */ /* 0x040ff00000081078 */
[C---:B------:R-:W-:Y:S08]  /*5a7f0*/  HMMA.1688.F32.TF32 R108, R236.reuse, R248, R108 ;  /* 0x000000f8ec6c723c */ /* 0x040ff0000008106c */
[C---:B------:R-:W-:Y:S08]  /*5a800*/  HMMA.1688.F32.TF32 R116, R236.reuse, R12, R116 ;  /* 0x0000000cec74723c */ /* 0x040ff00000081074 */
[----:B------:R-:W-:Y:S01]  /*5a810*/  HMMA.1688.F32.TF32 R112, R236, R8, R112 ;  /* 0x00000008ec70723c */ /* 0x000fe20000081070 */
[----:B------:R-:W-:-:S07]  /*5a820*/  IMAD.MOV.U32 R39, RZ, RZ, R126 ;  /* 0x000000ffff277224 */ /* 0x000fce00078e007e */
[----:B------:R-:W-:Y:S01]  /*5a830*/  HMMA.1688.F32.TF32 R236, R236, R4, R104 ;  /* 0x00000004ecec723c */ /* 0x000fe20000081068 */
[----:B------:R-:W-:Y:S02]  /*5a840*/  IMAD.MOV.U32 R38, RZ, RZ, R127 ;  /* 0x000000ffff267224 */ /* 0x000fe400078e007f */
[----:B------:R-:W-:Y:S01]  /*5a850*/  IMAD.MOV.U32 R43, RZ, RZ, R124 ;  /* 0x000000ffff2b7224 */ /* 0x000fe200078e007c */
[----:B------:R-:W3:Y:S01]  /*5a860*/  LDL.LU.64 R126, [R1+0x3e10] ;  /* 0x003e1000017e7983 */ /* 0x000ee20000300a00 */
[----:B------:R-:W-:Y:S02]  /*5a870*/  IMAD.MOV.U32 R42, RZ, RZ, R125 ;  /* 0x000000ffff2a7224 */ /* 0x000fe400078e007d */
[----:B------:R-:W-:Y:S01]  /*5a880*/  IMAD.MOV.U32 R47, RZ, RZ, R122 ;  /* 0x000000ffff2f7224 */ /* 0x000fe200078e007a */
[----:B------:R-:W3:Y:S01]  /*5a890*/  LDL.LU.64 R124, [R1+0x3e08] ;  /* 0x003e0800017c7983 */ /* 0x000ee20000300a00 */
[----:B------:R-:W-:Y:S01]  /*5a8a0*/  IMAD.MOV.U32 R46, RZ, RZ, R123 ;  /* 0x000000ffff2e7224 */ /* 0x000fe200078e007b */
[----:B------:R-:W-:Y:S01]  /*5a8b0*/  HMMA.1688.F32.TF32 R96, R240, R56, R96 ;  /* 0x00000038f060723c */ /* 0x000fe20000081060 */
[----:B-1----:R-:W-:Y:S01]  /*5a8c0*/  IMAD.MOV.U32 R51, RZ, RZ, R120 ;  /* 0x000000ffff337224 */ /* 0x002fe200078e0078 */
[----:B------:R-:W4:Y:S01]  /*5a8d0*/  LDL.LU.64 R122, [R1+0x3e00] ;  /* 0x003e0000017a7983 */ /* 0x000f220000300a00 */
[----:B------:R-:W-:-:S02]  /*5a8e0*/  IMAD.MOV.U32 R50, RZ, RZ, R121 ;  /* 0x000000ffff327224 */ /* 0x000fc400078e0079 */
[----:B------:R-:W-:Y:S01]  /*5a8f0*/  IMAD.MOV.U32 R62, RZ, RZ, R118 ;  /* 0x000000ffff3e7224 */ /* 0x000fe200078e0076 */
[----:B------:R-:W4:Y:S01]  /*5a900*/  LDL.LU.64 R120, [R1+0x3df8] ;  /* 0x003df80001787983 */ /* 0x000f220000300a00 */
[----:B------:R-:W-:Y:S02]  /*5a910*/  IMAD.MOV.U32 R54, RZ, RZ, R119 ;  /* 0x000000ffff367224 */ /* 0x000fe400078e0077 */
[----:B------:R-:W-:Y:S01]  /*5a920*/  IMAD.MOV.U32 R58, RZ, RZ, R116 ;  /* 0x000000ffff3a7224 */ /* 0x000fe200078e0074 */
[----:B------:R-:W3:Y:S01]  /*5a930*/  LDL.LU.64 R118, [R1+0x3df0] ;  /* 0x003df00001767983 */ /* 0x000ee20000300a00 */
[C---:B------:R-:W-:Y:S01]  /*5a940*/  HMMA.1688.F32.TF32 R100, R240.reuse, R60, R100 ;  /* 0x0000003cf064723c */ /* 0x040fe20000081064 */
[----:B------:R-:W-:Y:S02]  /*5a950*/  IMAD.MOV.U32 R63, RZ, RZ, R117 ;  /* 0x000000ffff3f7224 */ /* 0x000fe400078e0075 */
[----:B------:R-:W3:Y:S04]  /*5a960*/  LDL.LU.64 R116, [R1+0x3de8] ;  /* 0x003de80001747983 */ /* 0x000ee80000300a00 */
[----:B------:R-:W-:Y:S04]  /*5a970*/  STL.64 [R1+0x510], R112 ;  /* 0x0005107001007387 */ /* 0x000fe80000100a00 */
[----:B------:R1:W-:Y:S01]  /*5a980*/  STL.64 [R1+0x518], R114 ;  /* 0x0005187201007387 */ /* 0x0003e20000100a00 */
[C---:B--2---:R-:W-:Y:S03]  /*5a990*/  HMMA.1688.F32.TF32 R84, R240.reuse, R44, R84 ;  /* 0x0000002cf054723c */ /* 0x044fe60000081054 */
[----:B-1----:R-:W2:Y:S04]  /*5a9a0*/  LDL.LU.64 R114, [R1+0x3de0] ;  /* 0x003de00001727983 */ /* 0x002ea80000300a00 */
[----:B------:R-:W2:Y:S04]  /*5a9b0*/  LDL.LU.64 R112, [R1+0x3dd8] ;  /* 0x003dd80001707983 */ /* 0x000ea80000300a00 */
[----:B------:R-:W-:Y:S04]  /*5a9c0*/  STL.64 [R1+0x4f0], R108 ;  /* 0x0004f06c01007387 */ /* 0x000fe80000100a00 */
[----:B------:R1:W-:Y:S04]  /*5a9d0*/  STL.64 [R1+0x4f8], R110 ;  /* 0x0004f86e01007387 */ /* 0x0003e80000100a00 */
[----:B-1----:R-:W2:Y:S04]  /*5a9e0*/  LDL.LU.64 R110, [R1+0x3dd0] ;  /* 0x003dd000016e7983 */ /* 0x002ea80000300a00 */
[----:B------:R-:W2:Y:S04]  /*5a9f0*/  LDL.LU.64 R108, [R1+0x3dc8] ;  /* 0x003dc800016c7983 */ /* 0x000ea80000300a00 */
[----:B------:R-:W2:Y:S04]  /*5aa00*/  LDL.LU.64 R106, [R1+0x3dc0] ;  /* 0x003dc000016a7983 */ /* 0x000ea80000300a00 */
[----:B------:R-:W2:Y:S04]  /*5aa10*/  LDL.LU.64 R104, [R1+0x3db8] ;  /* 0x003db80001687983 */ /* 0x000ea80000300a00 */
[----:B------:R1:W-:Y:S04]  /*5aa20*/  STL.64 [R1+0x4c0], R236 ;  /* 0x0004c0ec01007387 */ /* 0x0003e80000100a00 */
[----:B------:R1:W-:Y:S04]  /*5aa30*/  STL.64 [R1+0x4c8], R238 ;  /* 0x0004c8ee01007387 */ /* 0x0003e80000100a00 */
[----:B-1----:R-:W2:Y:S04]  /*5aa40*/  LDL.LU R236, [R1+0x10] ;  /* 0x0000100001ec7983 */ /* 0x002ea80000300800 */
[----:B------:R-:W2:Y:S04]  /*5aa50*/  LDL.LU R237, [R1+0x14] ;  /* 0x0000140001ed7983 */ /* 0x000ea80000300800 */
[----:B------:R-:W2:Y:S04]  /*5aa60*/  LDL.LU R238, [R1+0x18] ;  /* 0x0000180001ee7983 */ /* 0x000ea80000300800 */
[----:B------:R-:W2:Y:S04]  /*5aa70*/  LDL.LU R239, [R1+0x1c] ;  /* 0x00001c0001ef7983 */ /* 0x000ea80000300800 */
[----:B------:R-:W-:Y:S04]  /*5aa80*/  STL.64 [R1+0x4b0], R100 ;  /* 0x0004b06401007387 */ /* 0x000fe80000100a00 */
[----:B------:R1:W-:Y:S01]  /*5aa90*/  STL.64 [R1+0x4b8], R102 ;  /* 0x0004b86601007387 */ /* 0x0003e20000100a00 */
[C---:B------:R-:W-:Y:S03]  /*5aaa0*/  HMMA.1688.F32.TF32 R68, R240.reuse, R28, R68 ;  /* 0x0000001cf044723c */ /* 0x040fe60000081044 */
        /* <DEDUP_REMOVED lines=32> */
[----:B-1----:R-:W4:Y:S04]  /*5acb0*/  LDL.LU.64 R70, [R1+0x3d30] ;  /* 0x003d300001467983 */ /* 0x002f280000300a00 */
[----:B------:R-:W4:Y:S01]  /*5acc0*/  LDL.LU.64 R68, [R1+0x3d28] ;  /* 0x003d280001447983 */ /* 0x000f220000300a00 */
[C---:B--2---:R-:W-:Y:S11]  /*5acd0*/  HMMA.1688.F32.TF32 R236, R240.reuse, R24, R236 ;  /* 0x00000018f0ec723c */ /* 0x044ff600000810ec */
[----:B------:R-:W-:Y:S11]  /*5ace0*/  @!UPT UIADD3 URZ, URZ, URZ, URZ ;  /* 0x0000003f3f3ff290 */ /* 0x000ff6000fffe03f */
[----:B------:R-:W-:Y:S01]  /*5acf0*/  @!UPT UIADD3 URZ, URZ, URZ, URZ ;  /* 0x0000003f3f3ff290 */ /* 0x000fe2000fffe03f */
[----:B------:R-:W-:Y:S04]  /*5ad00*/  STL.64 [R1+0x3a0], R236 ;  /* 0x0003a0ec01007387 */ /* 0x000fe80000100a00 */
[----:B------:R4:W-:Y:S01]  /*5ad10*/  STL.64 [R1+0x3a8], R238 ;  /* 0x0003a8ee01007387 */ /* 0x0009e20000100a00 */
[C---:B---3--:R-:W-:Y:S08]  /*5ad20*/  HMMA.1688.F32.TF32 R80, R240.reuse, R8, R80 ;  /* 0x00000008f050723c */ /* 0x048ff00000081050 */
[C---:B----4-:R-:W-:Y:S08]  /*5ad30*/  HMMA.1688.F32.TF32 R236, R240.reuse, R20, R68 ;  /* 0x00000014f0ec723c */ /* 0x050ff00000081044 */
[C---:B------:R-:W-:Y:S01]  /*5ad40*/  HMMA.1688.F32.TF32 R68, R240.reuse, R16, R72 ;  /* 0x00000010f044723c */ /* 0x040fe20000081048 */
[----:B------:R-:W-:Y:S04]  /*5ad50*/  LDS R72, [R0+0x84080] ;  /* 0x0840800000487984 */ /* 0x000fe80000000800 */
[----:B------:R-:W-:Y:S04]  /*5ad60*/  LDS R74, [R0+0x84880] ;  /* 0x08488000004a7984 */ /* 0x000fe80000000800 */
[----:B------:R-:W-:Y:S04]  /*5ad70*/  LDS R73, [R2+0x84080] ;  /* 0x0840800002497984 */ /* 0x000fe80000000800 */
[----:B------:R-:W1:Y:S04]  /*5ad80*/  LDS R75, [R2+0x84880] ;  /* 0x08488000024b7984 */ /* 0x000e680000000800 */
[----:B------:R-:W-:Y:S04]  /*5ad90*/  STL.64 [R1+0x390], R236 ;  /* 0x000390ec01007387 */ /* 0x000fe80000100a00 */
[----:B------:R-:W-:Y:S04]  /*5ada0*/  STL.64 [R1+0x398], R238 ;  /* 0x000398ee01007387 */ /* 0x000fe80000100a00 */
[----:B------:R-:W-:Y:S04]  /*5adb0*/  STL.64 [R1+0x380], R68 ;  /* 0x0003804401007387 */ /* 0x000fe80000100a00 */
[----:B------:R2:W-:Y:S02]  /*5adc0*/  STL.64 [R1+0x388], R70 ;  /* 0x0003884601007387 */ /* 0x0005e40000100a00 */
[C---:B--2---:R-:W-:Y:S08]  /*5add0*/  HMMA.1688.F32.TF32 R68, R240.reuse, R12, R76 ;  /* 0x0000000cf044723c */ /* 0x044ff0000008104c */
[----:B------:R-:W-:Y:S11]  /*5ade0*/  HMMA.1688.F32.TF32 R76, R240, R248, R84 ;  /* 0x000000f8f04c723c */ /* 0x000ff60000081054 */
[----:B------:R-:W-:Y:S04]  /*5adf0*/  @!UPT UIADD3 URZ, URZ, URZ, URZ ;  /* 0x0000003f3f3ff290 */ /* 0x000fe8000fffe03f */
[----:B------:R-:W-:Y:S04]  /*5ae00*/  STL.64 [R1+0x370], R68 ;  /* 0x0003704401007387 */ /* 0x000fe80000100a00 */
[----:B------:R-:W-:Y:S04]  /*5ae10*/  STL.64 [R1+0x378], R70 ;  /* 0x0003784601007387 */ /* 0x000fe80000100a00 */
[----:B------:R-:W-:Y:S04]  /*5ae20*/  STL.64 [R1+0x360], R80 ;  /* 0x0003605001007387 */ /* 0x000fe80000100a00 */
[----:B------:R-:W-:Y:S04]  /*5ae30*/  STL.64 [R1+0x368], R82 ;  /* 0x0003685201007387 */ /* 0x000fe80000100a00 */
[----:B------:R-:W-:Y:S04]  /*5ae40*/  STL.64 [R1+0x350], R76 ;  /* 0x0003504c01007387 */ /* 0x000fe80000100a00 */
[----:B------:R1:W-:Y:S02]  /*5ae50*/  STL.64 [R1+0x358], R78 ;  /* 0x0003584e01007387 */ /* 0x0003e40000100a00 */
[----:B-1----:R-:W-:Y:S08]  /*5ae60*/  HMMA.1688.F32.TF32 R76, R72, R60, R92 ;  /* 0x0000003c484c723c */ /* 0x002ff0000008105c */
[----:B------:R-:W-:Y:S11]  /*5ae70*/  HMMA.1688.F32.TF32 R68, R240, R4, R88 ;  /* 0x00000004f044723c */ /* 0x000ff60000081058 */
[----:B------:R-:W-:Y:S05]  /*5ae80*/  @!UPT UIADD3 URZ, URZ, URZ, URZ ;  /* 0x0000003f3f3ff290 */ /* 0x000fea000fffe03f */
[----:B------:R-:W-:Y:S02]  /*5ae90*/  IMAD.MOV.U32 R251, RZ, RZ, R76 ;  /* 0x000000fffffb7224 */ /* 0x000fe400078e004c */
[----:B------:R-:W-:Y:S02]  /*5aea0*/  IMAD.MOV.U32 R10, RZ, RZ, R77 ;  /* 0x000000ffff0a7224 */ /* 0x000fe400078e004d */
[----:B------:R-:W-:Y:S02]  /*5aeb0*/  IMAD.MOV.U32 R11, RZ, RZ, R78 ;  /* 0x000000ffff0b7224 */ /* 0x000fe400078e004e */
[----:B------:R-:W-:Y:S02]  /*5aec0*/  IMAD.MOV.U32 R7, RZ, RZ, R79 ;  /* 0x000000ffff077224 */ /* 0x000fe400078e004f */
[----:B------:R-:W-:Y:S01]  /*5aed0*/  HMMA.1688.F32.TF32 R76, R72, R56, R96 ;  /* 0x00000038484c723c */ /* 0x000fe20000081060 */
[----:B------:R-:W-:Y:S02]  /*5aee0*/  IMAD.MOV.U32 R250, RZ, RZ, R71 ;  /* 0x000000fffffa7224 */ /* 0x000fe400078e0047 */
[----:B------:R-:W-:Y:S01]  /*5aef0*/  IMAD.MOV.U32 R6, RZ, RZ, R70 ;  /* 0x000000ffff067224 */ /* 0x000fe200078e0046 */
[----:B------:R-:W-:Y:S04]  /*5af00*/  STL.64 [R1+0x340], R68 ;  /* 0x0003404401007387 */ /* 0x000fe80000100a00 */
[----:B------:R1:W-:Y:S04]  /*5af10*/  STL [R1+0x3b9c], R250 ;  /* 0x003b9cfa01007387 */ /* 0x0003e80000100800 */
[----:B------:R2:W-:Y:S04]  /*5af20*/  STL [R1+0x3b98], R6 ;  /* 0x003b980601007387 */ /* 0x0005e80000100800 */
[----:B------:R-:W-:Y:S04]  /*5af30*/  STL [R1+0x3bac], R7 ;  /* 0x003bac0701007387 */ /* 0x000fe80000100800 */
[----:B------:R-:W-:Y:S04]  /*5af40*/  STL [R1+0x3ba8], R11 ;  /* 0x003ba80b01007387 */ /* 0x000fe80000100800 */
[----:B------:R-:W-:Y:S01]  /*5af50*/  STL [R1+0x3ba4], R10 ;  /* 0x003ba40a01007387 */ /* 0x000fe20000100800 */
[----:B-1----:R-:W-:-:S02]  /*5af60*/  IMAD.MOV.U32 R250, RZ, RZ, R78 ;  /* 0x000000fffffa7224 */ /* 0x002fc400078e004e */
[----:B--2---:R-:W-:Y:S01]  /*5af70*/  IMAD.MOV.U32 R6, RZ, RZ, R79 ;  /* 0x000000ffff067224 */ /* 0x004fe200078e004f */
[----:B------:R-:W-:Y:S04]  /*5af80*/  STL [R1+0x3ba0], R251 ;  /* 0x003ba0fb01007387 */ /* 0x000fe80000100800 */
[----:B------:R1:W-:Y:S01]  /*5af90*/  STL.64 [R1+0x320], R76 ;  /* 0x0003204c01007387 */ /* 0x0003e20000100a00 */
[C---:B------:R-:W-:Y:S03]  /*5afa0*/  HMMA.1688.F32.TF32 R84, R72.reuse, R44, R108 ;  /* 0x0000002c4854723c */ /* 0x040fe6000008106c */
[----:B------:R-:W-:Y:S04]  /*5afb0*/  LDS R68, [R3+0x84080] ;  /* 0x0840800003447984 */ /* 0x000fe80000000800 */
[----:B------:R-:W-:Y:S01]  /*5afc0*/  LDS R70, [R3+0x84880] ;  /* 0x0848800003467984 */ /* 0x000fe20000000800 */
[C---:B-1----:R-:W-:Y:S03]  /*5afd0*/  HMMA.1688.F32.TF32 R76, R72.reuse, R52, R100 ;  /* 0x00000034484c723c */ /* 0x042fe60000081064 */
[----:B------:R-:W-:Y:S04]  /*5afe0*/  LDS R69, [R252+0x84080] ;  /* 0x08408000fc457984 */ /* 0x000fe80000000800 */
[----:B------:R-:W1:Y:S11]  /*5aff0*/  LDS R71, [R252+0x84880] ;  /* 0x08488000fc477984 */ /* 0x000e760000000800 */
[----:B------:R-:W-:Y:S06]  /*5b000*/  @!UPT UIADD3 URZ, URZ, URZ, URZ ;  /* 0x0000003f3f3ff290 */ /* 0x000fec000fffe03f */
[----:B------:R-:W-:Y:S02]  /*5b010*/  IMAD.MOV.U32 R7, RZ, RZ, R76 ;  /* 0x000000ffff077224 */ /* 0x000fe400078e004c */
[----:B------:R-:W-:Y:S02]  /*5b020*/  IMAD.MOV.U32 R11, RZ, RZ, R77 ;  /* 0x000000ffff0b7224 */ /* 0x000fe400078e004d */
[----:B------:R-:W-:Y:S02]  /*5b030*/  IMAD.MOV.U32 R10, RZ, RZ, R78 ;  /* 0x000000ffff0a7224 */ /* 0x000fe400078e004e */
[----:B------:R-:W-:Y:S02]  /*5b040*/  IMAD.MOV.U32 R251, RZ, RZ, R79 ;  /* 0x000000fffffb7224 */ /* 0x000fe400078e004f */
[C---:B------:R-:W-:Y:S08]  /*5b050*/  HMMA.1688.F32.TF32 R76, R72.reuse, R48, R104 ;  /* 0x00000030484c723c */ /* 0x040ff00000081068 */
[C---:B------:R-:W-:Y:S11]  /*5b060*/  HMMA.1688.F32.TF32 R80, R72.reuse, R40, R112 ;  /* 0x000000284850723c */ /* 0x040ff60000081070 */
[----:B------:R-:W-:Y:S04]  /*5b070*/  @!UPT UIADD3 URZ, URZ, URZ, URZ ;  /* 0x0000003f3f3ff290 */ /* 0x000fe8000fffe03f */
[----:B------:R-:W-:Y:S04]  /*5b080*/  STL.64 [R1+0x300], R76 ;  /* 0x0003004c01007387 */ /* 0x000fe80000100a00 */
[----:B------:R2:W-:Y:S02]  /*5b090*/  STL.64 [R1+0x308], R78 ;  /* 0x0003084e01007387 */ /* 0x0005e40000100a00 */
[C---:B--2---:R-:W-:Y:S02]  /*5b0a0*/  HMMA.1688.F32.TF32 R76, R72.reuse, R36, R116 ;  /* 0x00000024484c723c */ /* 0x044fe40000081074 */
[----:B------:R-:W-:Y:S04]  /*5b0b0*/  STL.64 [R1+0x2f0], R84 ;  /* 0x0002f05401007387 */ /* 0x000fe80000100a00 */
[----:B------:R2:W-:Y:S04]  /*5b0c0*/  STL.64 [R1+0x2f8], R86 ;  /* 0x0002f85601007387 */ /* 0x0005e80000100a00 */
[----:B------:R-:W-:Y:S04]  /*5b0d0*/  STL.64 [R1+0x2e0], R80 ;  /* 0x0002e05001007387 */ /* 0x000fe80000100a00 */
[----:B------:R3:W-:Y:S01]  /*5b0e0*/  STL.64 [R1+0x2e8], R82 ;  /* 0x0002e85201007387 */ /* 0x0007e20000100a00 */
[C---:B--2---:R-:W-:Y:S08]  /*5b0f0*/  HMMA.1688.F32.TF32 R84, R72.reuse, R32, R120 ;  /* 0x000000204854723c */ /* 0x044ff00000081078 */
[----:B------:R-:W-:Y:S01]  /*5b100*/  STL.64 [R1+0x2d0], R76 ;  /* 0x0002d04c01007387 */ /* 0x000fe20000100a00 */
[C---:B---3--:R-:W-:Y:S03]  /*5b110*/  HMMA.1688.F32.TF32 R80, R72.reuse, R28, R124 ;  /* 0x0000001c4850723c */ /* 0x048fe6000008107c */
[----:B------:R2:W-:Y:S05]  /*5b120*/  STL.64 [R1+0x2d8], R78 ;  /* 0x0002d84e01007387 */ /* 0x0005ea0000100a00 */
[C---:B--2---:R-:W-:Y:S06]  /*5b130*/  HMMA.1688.F32.TF32 R76, R72.reuse, R24, R128 ;  /* 0x00000018484c723c */ /* 0x044fec0000081080 */
[----:B------:R-:W-:Y:S04]  /*5b140*/  STL.64 [R1+0x2c0], R84 ;  /* 0x0002c05401007387 */ /* 0x000fe80000100a00 */
[----:B------:R2:W-:Y:S05]  /*5b150*/  STL.64 [R1+0x2c8], R86 ;  /* 0x0002c85601007387 */ /* 0x0005ea0000100a00 */
[----:B------:R-:W-:Y:S04]  /*5b160*/  STL.64 [R1+0x2b0], R80 ;  /* 0x0002b05001007387 */ /* 0x000fe80000100a00 */
[----:B------:R3:W-:Y:S01]  /*5b170*/  STL.64 [R1+0x2b8], R82 ;  /* 0x0002b85201007387 */ /* 0x0007e20000100a00 */
[C---:B--2---:R-:W-:Y:S03]  /*5b180*/  HMMA.1688.F32.TF32 R84, R72.reuse, R20, R132 ;  /* 0x000000144854723c */ /* 0x044fe60000081084 */
[----:B------:R-:W-:Y:S05]  /*5b190*/  STL.64 [R1+0x2a0], R76 ;  /* 0x0002a04c01007387 */ /* 0x000fea0000100a00 */
[C---:B---3--:R-:W-:Y:S01]  /*5b1a0*/  HMMA.1688.F32.TF32 R80, R72.reuse, R16, R136 ;  /* 0x000000104850723c */ /* 0x048fe20000081088 */
[----:B------:R2:W-:Y:S07]  /*5b1b0*/  STL.64 [R1+0x2a8], R78 ;  /* 0x0002a84e01007387 */ /* 0x0005ee0000100a00 */
[C---:B--2---:R-:W-:Y:S07]  /*5b1c0*/  HMMA.1688.F32.TF32 R76, R72.reuse, R12, R140 ;  /* 0x0000000c484c723c */ /* 0x044fee000008108c */
[----:B------:R-:W-:Y:S04]  /*5b1d0*/  STL.64 [R1+0x290], R84 ;  /* 0x0002905401007387 */ /* 0x000fe80000100a00 */
[----:B------:R2:W-:Y:S04]  /*5b1e0*/  STL.64 [R1+0x298], R86 ;  /* 0x0002985601007387 */ /* 0x0005e80000100a00 */
[----:B------:R-:W-:Y:S04]  /*5b1f0*/  STL.64 [R1+0x280], R80 ;  /* 0x0002805001007387 */ /* 0x000fe80000100a00 */
[----:B------:R3:W-:Y:S01]  /*5b200*/  STL.64 [R1+0x288], R82 ;  /* 0x0002885201007387 */ /* 0x0007e20000100a00 */
[C---:B--2---:R-:W-:Y:S03]  /*5b210*/  HMMA.1688.F32.TF32 R84, R72.reuse, R8, R144 ;  /* 0x000000084854723c */ /* 0x044fe60000081090 */
[----:B------:R-:W-:Y:S05]  /*5b220*/  STL.64 [R1+0x270], R76 ;  /* 0x0002704c01007387 */ /* 0x000fea0000100a00 */
[----:B---3--:R-:W-:Y:S01]  /*5b230*/  HMMA.1688.F32.TF32 R80, R72, R248, R148 ;  /* 0x000000f84850723c */ /* 0x008fe20000081094 */
[----:B------:R2:W-:Y:S01]  /*5b240*/  STL.64 [R1+0x278], R78 ;  /* 0x0002784e01007387 */ /* 0x0005e20000100a00 */
[----:B------:R-:W-:-:S02]  /*5b250*/  IMAD.MOV.U32 R240, RZ, RZ, R227 ;  /* 0x000000fffff07224 */ /* 0x000fc400078e00e3 */
[----:B------:R-:W-:Y:S01]  /*5b260*/  IMAD.MOV.U32 R241, RZ, RZ, R220 ;  /* 0x000000fffff17224 */ /* 0x000fe200078e00dc */
[----:B------:R-:W-:Y:S01]  /*5b270*/  LDS R148, [R3+0x84100] ;  /* 0x0841000003947984 */ /* 0x000fe20000000800 */
[----:B------:R-:W-:Y:S02]  /*5b280*/  IMAD.MOV.U32 R242, RZ, RZ, R221 ;  /* 0x000000fffff27224 */ /* 0x000fe400078e00dd */
[----:B------:R-:W-:Y:S01]  /*5b290*/  IMAD.MOV.U32 R243, RZ, RZ, R222 ;  /* 0x000000fffff37224 */ /* 0x000fe200078e00de */
[----:B------:R-:W-:Y:S01]  /*5b2a0*/  LDS R150, [R3+0x84900] ;  /* 0x0849000003967984 */ /* 0x000fe20000000800 */
[----:B--2---:R-:W-:Y:S05]  /*5b2b0*/  HMMA.1688.F32.TF32 R76, R72, R4, R152 ;  /* 0x00000004484c723c */ /* 0x004fea0000081098 */
[----:B------:R-:W-:Y:S04]  /*5b2c0*/  STL.64 [R1+0x260], R84 ;  /* 0x0002605401007387 */ /* 0x000fe80000100a00 */
[----:B------:R-:W-:Y:S01]  /*5b2d0*/  STL.64 [R1+0x268], R86 ;  /* 0x0002685601007387 */ /* 0x000fe20000100a00 */
[----:B-1----:R-:W-:Y:S03]  /*5b2e0*/  HMMA.1688.F32.TF32 R72, R68, R60, R156 ;  /* 0x0000003c4448723c */ /* 0x002fe6000008109c */
[----:B------:R-:W-:Y:S04]  /*5b2f0*/  STL.64 [R1+0x250], R80 ;  /* 0x0002505001007387 */ /* 0x000fe80000100a00 */
[----:B------:R1:W-:Y:S01]  /*5b300*/  STL.64 [R1+0x258], R82 ;  /* 0x0002585201007387 */ /* 0x0003e20000100a00 */
[----:B------:R-:W-:-:S02]  /*5b310*/  IMAD.MOV.U32 R88, RZ, RZ, R223 ;  /* 0x000000ffff587224 */ /* 0x000fc400078e00df */
[----:B------:R-:W-:Y:S01]  /*5b320*/  IMAD.MOV.U32 R89, RZ, RZ, R231 ;  /* 0x000000ffff597224 */ /* 0x000fe200078e00e7 */
[----:B------:R-:W-:Y:S01]  /*5b330*/  LDS R149, [R252+0x84100] ;  /* 0x08410000fc957984 */ /* 0x000fe20000000800 */
[----:B------:R-:W-:Y:S02]  /*5b340*/  IMAD.MOV.U32 R90, RZ, RZ, R235 ;  /* 0x000000ffff5a7224 */ /* 0x000fe400078e00eb */
[----:B------:R-:W-:Y:S01]  /*5b350*/  IMAD.MOV.U32 R91, RZ, RZ, R67 ;  /* 0x000000ffff5b7224 */ /* 0x000fe200078e0043 */
[----:B------:R-:W-:Y:S01]  /*5b360*/  LDS R151, [R252+0x84900] ;  /* 0x08490000fc977984 */ /* 0x000fe20000000800 */
[C---:B-1----:R-:W-:Y:S03]  /*5b370*/  HMMA.1688.F32.TF32 R80, R68.reuse, R56, R160 ;  /* 0x000000384450723c */ /* 0x042fe600000810a0 */
[----:B------:R-:W-:Y:S04]  /*5b380*/  STL.64 [R1+0x240], R76 ;  /* 0x0002404c01007387 */ /* 0x000fe80000100a00 */
[----:B------:R1:W-:Y:S02]  /*5b390*/  STL.64 [R1+0x248], R78 ;  /* 0x0002484e01007387 */ /* 0x0003e40000100a00 */
[C---:B-1----:R-:W-:Y:S02]  /*5b3a0*/  HMMA.1688.F32.TF32 R76, R68.reuse, R52, R164 ;  /* 0x00000034444c723c */ /* 0x042fe400000810a4 */
[----:B------:R-:W-:Y:S04]  /*5b3b0*/  STL.64 [R1+0x230], R72 ;  /* 0x0002304801007387 */ /* 0x000fe80000100a00 */
[----:B------:R1:W-:Y:S08]  /*5b3c0*/  STL.64 [R1+0x238], R74 ;  /* 0x0002384a01007387 */ /* 0x0003f00000100a00 */
[----:B------:R-:W-:Y:S04]  /*5b3d0*/  STL.64 [R1+0x220], R80 ;  /* 0x0002205001007387 */ /* 0x000fe80000100a00 */
[----:B------:R2:W-:Y:S01]  /*5b3e0*/  STL.64 [R1+0x228], R82 ;  /* 0x0002285201007387 */ /* 0x0005e20000100a00 */
[C---:B-1----:R-:W-:Y:S04]  /*5b3f0*/  HMMA.1688.F32.TF32 R72, R68.reuse, R48, R168 ;  /* 0x000000304448723c */ /* 0x042fe800000810a8 */
[----:B------:R-:W-:Y:S04]  /*5b400*/  STL.64 [R1+0x210], R76 ;  /* 0x0002104c01007387 */ /* 0x000fe80000100a00 */
[C---:B--2---:R-:W-:Y:S01]  /*5b410*/  HMMA.1688.F32.TF32 R80, R68.reuse, R44, R172 ;  /* 0x0000002c4450723c */ /* 0x044fe200000810ac */
[----:B------:R1:W-:Y:S07]  /*5b420*/  STL.64 [R1+0x218], R78 ;  /* 0x0002184e01007387 */ /* 0x0003ee0000100a00 */
[C---:B-1----:R-:W-:Y:S07]  /*5b430*/  HMMA.1688.F32.TF32 R76, R68.reuse, R40, R176 ;  /* 0x00000028444c723c */ /* 0x042fee00000810b0 */
[----:B------:R-:W-:Y:S04]  /*5b440*/  STL.64 [R1+0x200], R72 ;  /* 0x0002004801007387 */ /* 0x000fe80000100a00 */
[----:B------:R1:W-:Y:S04]  /*5b450*/  STL.64 [R1+0x208], R74 ;  /* 0x0002084a01007387 */ /* 0x0003e80000100a00 */
[----:B------:R-:W-:Y:S04]  /*5b460*/  STL.64 [R1+0x1f0], R80 ;  /* 0x0001f05001007387 */ /* 0x000fe80000100a00 */
[----:B------:R2:W-:Y:S01]  /*5b470*/  STL.64 [R1+0x1f8], R82 ;  /* 0x0001f85201007387 */ /* 0x0005e20000100a00 */
[C---:B-1----:R-:W-:Y:S03]  /*5b480*/  HMMA.1688.F32.TF32 R72, R68.reuse, R36, R180 ;  /* 0x000000244448723c */ /* 0x042fe600000810b4 */
[----:B------:R-:W-:Y:S05]  /*5b490*/  STL.64 [R1+0x1e0], R76 ;  /* 0x0001e04c01007387 */ /* 0x000fea0000100a00 */
        /* <DEDUP_REMOVED lines=13> */
[----:B------:R-:W-:Y:S04]  /*5b570*/  STL.64 [R1+0x1a8], R74 ;  /* 0x0001a84a01007387 */ /* 0x000fe80000100a00 */
[----:B------:R-:W-:Y:S01]  /*5b580*/  STL.64 [R1+0x190], R80 ;  /* 0x0001905001007387 */ /* 0x000fe20000100a00 */
[C---:B------:R-:W-:Y:S03]  /*5b590*/  HMMA.1688.F32.TF32 R84, R68.reuse, R12, R204 ;  /* 0x0000000c4454723c */ /* 0x040fe600000810cc */
[----:B------:R1:W-:Y:S04]  /*5b5a0*/  STL.64 [R1+0x198], R82 ;  /* 0x0001985201007387 */ /* 0x0003e80000100a00 */
[----:B------:R-:W-:Y:S04]  /*5b5b0*/  LDS R72, [R0+0x84100] ;  /* 0x0841000000487984 */ /* 0x000fe80000000800 */
[----:B------:R-:W-:Y:S04]  /*5b5c0*/  LDS R74, [R0+0x84900] ;  /* 0x08490000004a7984 */ /* 0x000fe80000000800 */
[----:B------:R-:W-:Y:S01]  /*5b5d0*/  STL.64 [R1+0x180], R76 ;  /* 0x0001804c01007387 */ /* 0x000fe20000100a00 */
[C---:B-1----:R-:W-:Y:S03]  /*5b5e0*/  HMMA.1688.F32.TF32 R80, R68.reuse, R248, R212 ;  /* 0x000000f84450723c */ /* 0x042fe600000810d4 */
[----:B------:R1:W-:Y:S04]  /*5b5f0*/  STL.64 [R1+0x188], R78 ;  /* 0x0001884e01007387 */ /* 0x0003e80000100a00 */
[----:B------:R-:W-:Y:S04]  /*5b600*/  LDS R73, [R2+0x84100] ;  /* 0x0841000002497984 */ /* 0x000fe80000000800 */
[----:B------:R-:W2:Y:S01]  /*5b610*/  LDS R75, [R2+0x84900] ;  /* 0x08490000024b7984 */ /* 0x000ea20000000800 */
[C---:B-1----:R-:W-:Y:S08]  /*5b620*/  HMMA.1688.F32.TF32 R76, R68.reuse, R8, R208 ;  /* 0x00000008444c723c */ /* 0x042ff000000810d0 */
[----:B------:R-:W-:Y:S01]  /*5b630*/  HMMA.1688.F32.TF32 R68, R68, R4, R216 ;  /* 0x000000044444723c */ /* 0x000fe200000810d8 */
[----:B------:R-:W-:Y:S04]  /*5b640*/  STL.64 [R1+0x170], R84 ;  /* 0x0001705401007387 */ /* 0x000fe80000100a00 */
[----:B------:R-:W-:Y:S10]  /*5b650*/  STL.64 [R1+0x178], R86 ;  /* 0x0001785601007387 */ /* 0x000ff40000100a00 */
[----:B------:R1:W-:Y:S04]  /*5b660*/  STL.64 [R1+0x160], R76 ;  /* 0x0001604c01007387 */ /* 0x0003e80000100a00 */
[----:B------:R3:W-:Y:S04]  /*5b670*/  STL.64 [R1+0x168], R78 ;  /* 0x0001684e01007387 */ /* 0x0007e80000100a00 */
[----:B------:R4:W-:Y:S01]  /*5b680*/  STL.64 [R1+0x150], R80 ;  /* 0x0001505001007387 */ /* 0x0009e20000100a00 */
[----:B-1----:R-:W-:-:S03]  /*5b690*/  IMAD.MOV.U32 R76, RZ, RZ, R66 ;  /* 0x000000ffff4c7224 */ /* 0x002fc600078e0042 */
[----:B------:R1:W-:Y:S01]  /*5b6a0*/  STL.64 [R1+0x158], R82 ;  /* 0x0001585201007387 */ /* 0x0003e20000100a00 */
[----:B------:R-:W-:-:S03]  /*5b6b0*/  IMAD.MOV.U32 R77, RZ, RZ, R232 ;  /* 0x000000ffff4d7224 */ /* 0x000fc600078e00e8 */
[----:B------:R-:W2:Y:S01]  /*5b6c0*/  LDL.LU R66, [R1+0x3d24] ;  /* 0x003d240001427983 */ /* 0x000ea20000300800 */
[----:B---3--:R-:W-:-:S03]  /*5b6d0*/  IMAD.MOV.U32 R78, RZ, RZ, R64 ;  /* 0x000000ffff4e7224 */ /* 0x008fc600078e0040 */
[----:B------:R-:W-:Y:S01]  /*5b6e0*/  STL.64 [R1+0x140], R68 ;  /* 0x0001404401007387 */ /* 0x000fe20000100a00 */
[----:B------:R-:W-:-:S03]  /*5b6f0*/  IMAD.MOV.U32 R79, RZ, RZ, R65 ;  /* 0x000000ffff4f7224 */ /* 0x000fc600078e0041 */
[----:B------:R3:W-:Y:S04]  /*5b700*/  STL.64 [R1+0x148], R70 ;  /* 0x0001484601007387 */ /* 0x0007e80000100a00 */
[----:B------:R-:W3:Y:S04]  /*5b710*/  LDL.LU R232, [R1+0x3d20] ;  /* 0x003d200001e87983 */ /* 0x000ee80000300800 */
[----:B------:R-:W3:Y:S04]  /*5b720*/  LDL.LU R64, [R1+0x3d1c] ;  /* 0x003d1c0001407983 */ /* 0x000ee80000300800 */
[----:B------:R-:W3:Y:S01]  /*5b730*/  LDL.LU R65, [R1+0x3d18] ;  /* 0x003d180001417983 */ /* 0x000ee20000300800 */
[----:B----4-:R-:W-:-:S02]  /*5b740*/  IMAD.MOV.U32 R80, RZ, RZ, R229 ;  /* 0x000000ffff507224 */ /* 0x010fc400078e00e5 */
[----:B------:R-:W-:Y:S01]  /*5b750*/  IMAD.MOV.U32 R81, RZ, RZ, R228 ;  /* 0x000000ffff517224 */ /* 0x000fe200078e00e4 */
[----:B------:R-:W4:Y:S01]  /*5b760*/  LDL.LU R229, [R1+0x3d14] ;  /* 0x003d140001e57983 */ /* 0x000f220000300800 */
[----:B-1----:R-:W-:Y:S02]  /*5b770*/  IMAD.MOV.U32 R82, RZ, RZ, R234 ;  /* 0x000000ffff527224 */ /* 0x002fe400078e00ea */
[----:B------:R-:W-:Y:S01]  /*5b780*/  IMAD.MOV.U32 R83, RZ, RZ, R233 ;  /* 0x000000ffff537224 */ /* 0x000fe200078e00e9 */
[----:B------:R-:W4:Y:S04]  /*5b790*/  LDL.LU R228, [R1+0x3d10] ;  /* 0x003d100001e47983 */ /* 0x000f280000300800 */
[----:B------:R-:W4:Y:S04]  /*5b7a0*/  LDL.LU R234, [R1+0x3d0c] ;  /* 0x003d0c0001ea7983 */ /* 0x000f280000300800 */
[----:B------:R-:W4:Y:S01]  /*5b7b0*/  LDL.LU R233, [R1+0x3d08] ;  /* 0x003d080001e97983 */ /* 0x000f220000300800 */
[----:B--2---:R-:W-:-:S02]  /*5b7c0*/  IMAD.MOV.U32 R239, RZ, RZ, R66 ;  /* 0x000000ffffef7224 */ /* 0x004fc400078e0042 */
[----:B---3--:R-:W-:Y:S02]  /*5b7d0*/  IMAD.MOV.U32 R238, RZ, RZ, R232 ;  /* 0x000000ffffee7224 */ /* 0x008fe400078e00e8 */
[----:B------:R-:W-:Y:S02]  /*5b7e0*/  IMAD.MOV.U32 R236, RZ, RZ, R64 ;  /* 0x000000ffffec7224 */ /* 0x000fe400078e0040 */
[----:B------:R-:W2:Y:S01]  /*5b7f0*/  LDL.LU R64, [R1+0x3d04] ;  /* 0x003d040001407983 */ /* 0x000ea20000300800 */
[----:B------:R-:W-:-:S03]  /*5b800*/  IMAD.MOV.U32 R237, RZ, RZ, R65 ;  /* 0x000000ffffed7224 */ /* 0x000fc600078e0041 */
[----:B------:R-:W3:Y:S04]  /*5b810*/  LDL.LU R65, [R1+0x3d00] ;  /* 0x003d000001417983 */ /* 0x000ee80000300800 */
        /* <DEDUP_REMOVED lines=8> */
[----:B----4-:R-:W-:Y:S02]  /*5b8a0*/  IMAD.MOV.U32 R100, RZ, RZ, R232 ;  /* 0x000000ffff647224 */ /* 0x010fe400078e00e8 */
        /* <DEDUP_REMOVED lines=21> */
[----:B------:R-:W4:Y:S04]  /*5ba00*/  LDL.LU R128, [R1] ;  /* 0x0000000001807983 */ /* 0x000f280000300800 */
[----:B------:R-:W4:Y:S04]  /*5ba10*/  LDL.LU R129, [R1+0x4] ;  /* 0x0000040001817983 */ /* 0x000f280000300800 */
[----:B------:R-:W4:Y:S04]  /*5ba20*/  LDL.LU R130, [R1+0x8] ;  /* 0x0000080001827983 */ /* 0x000f280000300800 */
[----:B------:R-:W4:Y:S04]  /*5ba30*/  LDL.LU R131, [R1+0xc] ;  /* 0x00000c0001837983 */ /* 0x000f280000300800 */
[----:B------:R-:W4:Y:S04]  /*5ba40*/  LDL.LU R124, [R1+0x20] ;  /* 0x00002000017c7983 */ /* 0x000f280000300800 */
[----:B------:R-:W4:Y:S04]  /*5ba50*/  LDL.LU R125, [R1+0x24] ;  /* 0x00002400017d7983 */ /* 0x000f280000300800 */
[----:B------:R-:W4:Y:S04]  /*5ba60*/  LDL.LU R126, [R1+0x28] ;  /* 0x00002800017e7983 */ /* 0x000f280000300800 */
[----:B------:R-:W4:Y:S01]  /*5ba70*/  LDL.LU R127, [R1+0x2c] ;  /* 0x00002c00017f7983 */ /* 0x000f220000300800 */
        /* <DEDUP_REMOVED lines=8> */
[----:B--2---:R-:W-:Y:S02]  /*5bb00*/  IMAD.MOV.U32 R111, RZ, RZ, R232 ;  /* 0x000000ffff6f7224 */ /* 0x004fe400078e00e8 */
[----:B---3--:R-:W-:Y:S02]  /*5bb10*/  IMAD.MOV.U32 R110, RZ, RZ, R66 ;  /* 0x000000ffff6e7224 */ /* 0x008fe400078e0042 */
[----:B----4-:R-:W-:Y:S02]  /*5bb20*/  IMAD.MOV.U32 R109, RZ, RZ, R65 ;  /* 0x000000ffff6d7224 */ /* 0x010fe400078e0041 */
[----:B------:R-:W-:Y:S02]  /*5bb30*/  IMAD.MOV.U32 R108, RZ, RZ, R64 ;  /* 0x000000ffff6c7224 */ /* 0x000fe400078e0040 */
[----:B------:R-:W2:Y:S04]  /*5bb40*/  LDL.LU R64, [R1+0x3ce4] ;  /* 0x003ce40001407983 */ /* 0x000ea80000300800 */
[----:B------:R-:W2:Y:S04]  /*5bb50*/  LDL.LU R65, [R1+0x3ce0] ;  /* 0x003ce00001417983 */ /* 0x000ea80000300800 */
[----:B------:R-:W2:Y:S04]  /*5bb60*/  LDL.LU R66, [R1+0x3cdc] ;  /* 0x003cdc0001427983 */ /* 0x000ea80000300800 */
[----:B------:R-:W3:Y:S04]  /*5bb70*/  LDL.LU R232, [R1+0x3cd8] ;  /* 0x003cd80001e87983 */ /* 0x000ee80000300800 */
[----:B------:R-:W3:Y:S04]  /*5bb80*/  LDL.LU R233, [R1+0x3cd4] ;  /* 0x003cd40001e97983 */ /* 0x000ee80000300800 */
[----:B------:R-:W3:Y:S04]  /*5bb90*/  LDL.LU R234, [R1+0x3cd0] ;  /* 0x003cd00001ea7983 */ /* 0x000ee80000300800 */
[----:B------:R-:W4:Y:S04]  /*5bba0*/  LDL.LU R228, [R1+0x3ccc] ;  /* 0x003ccc0001e47983 */ /* 0x000f280000300800 */
[----:B------:R-:W4:Y:S04]  /*5bbb0*/  LDL.LU R229, [R1+0x3cc8] ;  /* 0x003cc80001e57983 */ /* 0x000f280000300800 */
[----:B------:R-:W4:Y:S04]  /*5bbc0*/  LDL.LU R230, [R1+0x3cc4] ;  /* 0x003cc40001e67983 */ /* 0x000f280000300800 */
        /* <DEDUP_REMOVED lines=10> */
[----:B------:R-:W4:Y:S01]  /*5bc70*/  LDL.LU R67, [R1+0x3c98] ;  /* 0x003c980001437983 */ /* 0x000f220000300800 */
[C---:B------:R-:W-:Y:S08]  /*5bc80*/  HMMA.1688.F32.TF32 R124, R72.reuse, R36, R124 ;  /* 0x00000024487c723c */ /* 0x040ff0000008107c */
[C---:B------:R-:W-:Y:S08]  /*5bc90*/  HMMA.1688.F32.TF32 R112, R72.reuse, R24, R112 ;  /* 0x000000184870723c */ /* 0x040ff00000081070 */
[C---:B------:R-:W-:Y:S08]  /*5bca0*/  HMMA.1688.F32.TF32 R100, R72.reuse, R12, R100 ;  /* 0x0000000c4864723c */ /* 0x040ff00000081064 */
[C---:B--2---:R-:W-:Y:S08]  /*5bcb0*/  HMMA.1688.F32.TF32 R68, R72.reuse, R56, R224 ;  /* 0x000000384844723c */ /* 0x044ff000000810e0 */
[C---:B---3--:R-:W-:Y:S08]  /*5bcc0*/  HMMA.1688.F32.TF32 R132, R72.reuse, R60, R220 ;  /* 0x0000003c4884723c */ /* 0x048ff000000810dc */
[C---:B----4-:R-:W-:Y:S11]  /*5bcd0*/  HMMA.1688.F32.TF32 R136, R72.reuse, R52, R228 ;  /* 0x000000344888723c */ /* 0x050ff600000810e4 */
[----:B------:R-:W-:Y:S04]  /*5bce0*/  @!UPT UIADD3 URZ, URZ, URZ, URZ ;  /* 0x0000003f3f3ff290 */ /* 0x000fe8000fffe03f */
[----:B------:R-:W-:Y:S04]  /*5bcf0*/  STL.64 [R1+0x130], R132 ;  /* 0x0001308401007387 */ /* 0x000fe80000100a00 */
[----:B------:R1:W-:Y:S04]  /*5bd00*/  STL.64 [R1+0x138], R134 ;  /* 0x0001388601007387 */ /* 0x0003e80000100a00 */
[----:B------:R-:W-:Y:S04]  /*5bd10*/  STL.64 [R1+0x120], R68 ;  /* 0x0001204401007387 */ /* 0x000fe80000100a00 */
[----:B------:R2:W-:Y:S01]  /*5bd20*/  STL.64 [R1+0x128], R70 ;  /* 0x0001284601007387 */ /* 0x0005e20000100a00 */
[C---:B-1----:R-:W-:Y:S08]  /*5bd30*/  HMMA.1688.F32.TF32 R132, R72.reuse, R48, R232 ;  /* 0x000000304884723c */ /* 0x042ff000000810e8 */
[C---:B--2---:R-:W-:Y:S08]  /*5bd40*/  HMMA.1688.F32.TF32 R68, R72.reuse, R44, R64 ;  /* 0x0000002c4844723c */ /* 0x044ff00000081040 */
        /* <DEDUP_REMOVED lines=9> */
[C---:B-1----:R-:W-:Y:S03]  /*5bde0*/  HMMA.1688.F32.TF32 R68, R72.reuse, R32, R120 ;  /* 0x000000204844723c */ /* 0x042fe60000081078 */
[----:B------:R-:W-:Y:S04]  /*5bdf0*/  LDS R128, [R0+0x84180] ;  /* 0x0841800000807984 */ /* 0x000fe80000000800 */
[----:B------:R-:W-:Y:S01]  /*5be00*/  LDS R130, [R0+0x84980] ;  /* 0x0849800000827984 */ /* 0x000fe20000000800 */
[----:B--2---:R-:W-:Y:S03]  /*5be10*/  HMMA.1688.F32.TF32 R64, R72, R28, R116 ;  /* 0x0000001c4840723c */ /* 0x004fe60000081074 */
[----:B------:R-:W-:Y:S04]  /*5be20*/  STL.64 [R1+0x80], R124 ;  /* 0x0000807c01007387 */ /* 0x000fe80000100a00 */
[----:B------:R-:W-:Y:S01]  /*5be30*/  STL.64 [R1+0x88], R126 ;  /* 0x0000887e01007387 */ /* 0x000fe20000100a00 */
[----:B------:R-:W-:Y:S03]  /*5be40*/  HMMA.1688.F32.TF32 R84, R148, R52, R84 ;  /* 0x000000349454723c */ /* 0x000fe60000081054 */
[----:B------:R-:W-:Y:S04]  /*5be50*/  LDS R129, [R2+0x84180] ;  /* 0x0841800002817984 */ /* 0x000fe80000000800 */
[----:B------:R-:W1:Y:S04]  /*5be60*/  LDS R131, [R2+0x84980] ;  /* 0x0849800002837984 */ /* 0x000e680000000800 */
[----:B------:R-:W-:Y:S04]  /*5be70*/  STL.64 [R1+0x70], R68 ;  /* 0x0000704401007387 */ /* 0x000fe80000100a00 */
[----:B------:R2:W-:Y:S04]  /*5be80*/  STL.64 [R1+0x78], R70 ;  /* 0x0000784601007387 */ /* 0x0005e80000100a00 */
[----:B------:R-:W-:Y:S04]  /*5be90*/  STL.64 [R1+0x60], R64 ;  /* 0x0000604001007387 */ /* 0x000fe80000100a00 */
[----:B------:R3:W-:Y:S01]  /*5bea0*/  STL.64 [R1+0x68], R66 ;  /* 0x0000684201007387 */ /* 0x0007e20000100a00 */
[C---:B--2---:R-:W-:Y:S08]  /*5beb0*/  HMMA.1688.F32.TF32 R68, R72.reuse, R20, R108 ;  /* 0x000000144844723c */ /* 0x044ff0000008106c */
[C---:B---3--:R-:W-:Y:S01]  /*5bec0*/  HMMA.1688.F32.TF32 R64, R72.reuse, R16, R104 ;  /* 0x000000104840723c */ /* 0x048fe20000081068 */
[----:B------:R-:W-:Y:S04]  /*5bed0*/  STL.64 [R1+0x50], R112 ;  /* 0x0000507001007387 */ /* 0x000fe80000100a00 */
[----:B------:R-:W-:Y:S10]  /*5bee0*/  STL.64 [R1+0x58], R114 ;  /* 0x0000587201007387 */ /* 0x000ff40000100a00 */
[----:B------:R-:W-:Y:S04]  /*5bef0*/  STL.64 [R1+0x40], R68 ;  /* 0x0000404401007387 */ /* 0x000fe80000100a00 */
[----:B------:R2:W-:Y:S04]  /*5bf00*/  STL.64 [R1+0x48], R70 ;  /* 0x0000484601007387 */ /* 0x0005e80000100a00 */
[----:B------:R-:W-:Y:S04]  /*5bf10*/  STL.64 [R1+0x30], R64 ;  /* 0x0000304001007387 */ /* 0x000fe80000100a00 */
[----:B------:R3:W-:Y:S01]  /*5bf20*/  STL.64 [R1+0x38], R66 ;  /* 0x0000384201007387 */ /* 0x0007e20000100a00 */
[C---:B--2---:R-:W-:Y:S08]  /*5bf30*/  HMMA.1688.F32.TF32 R68, R72.reuse, R8, R96 ;  /* 0x000000084844723c */ /* 0x044ff00000081060 */
[C---:B---3--:R-:W-:Y:S01]  /*5bf40*/  HMMA.1688.F32.TF32 R64, R72.reuse, R248, R92 ;  /* 0x000000f84840723c */ /* 0x048fe2000008105c */
[----:B------:R-:W-:Y:S04]  /*5bf50*/  STL.64 [R1+0x20], R100 ;  /* 0x0000206401007387 */ /* 0x000fe80000100a00 */
[----:B------:R-:W-:Y:S11]  /*5bf60*/  STL.64 [R1+0x28], R102 ;  /* 0x0000286601007387 */ /* 0x000ff60000100a00 */
[----:B------:R-:W-:Y:S07]  /*5bf70*/  @!UPT UIADD3 URZ, URZ, URZ, URZ ;  /* 0x0000003f3f3ff290 */ /* 0x000fee000fffe03f */
[----:B------:R-:W-:Y:S04]  /*5bf80*/  STL.64 [R1+0x3a08], R66 ;  /* 0x003a084201007387 */ /* 0x000fe80000100a00 */
[----:B------:R-:W-:Y:S04]  /*5bf90*/  STL.64 [R1+0x10], R68 ;  /* 0x0000104401007387 */ /* 0x000fe80000100a00 */
[----:B------:R2:W-:Y:S04]  /*5bfa0*/  STL.64 [R1+0x18], R70 ;  /* 0x0000184601007387 */ /* 0x0005e80000100a00 */
[----:B------:R3:W-:Y:S01]  /*5bfb0*/  STL.64 [R1+0x3a00], R64 ;  /* 0x003a004001007387 */ /* 0x0007e20000100a00 */
[----:B--2---:R-:W-:Y:S03]  /*5bfc0*/  HMMA.1688.F32.TF32 R68, R72, R4, R236 ;  /* 0x000000044844723c */ /* 0x004fe600000810ec */
[----:B------:R-:W2:Y:S04]  /*5bfd0*/  LDL.LU R236, [R1+0x570] ;  /* 0x0005700001ec7983 */ /* 0x000ea80000300800 */
[----:B------:R-:W2:Y:S04]  /*5bfe0*/  LDL.LU R237, [R1+0x574] ;  /* 0x0005740001ed7983 */ /* 0x000ea80000300800 */
[----:B------:R-:W2:Y:S04]  /*5bff0*/  LDL.LU R238, [R1+0x578] ;  /* 0x0005780001ee7983 */ /* 0x000ea80000300800 */
[----:B------:R-:W2:Y:S01]  /*5c000*/  LDL.LU R239, [R1+0x57c] ;  /* 0x00057c0001ef7983 */ /* 0x000ea20000300800 */
[C---:B------:R-:W-:Y:S08]  /*5c010*/  HMMA.1688.F32.TF32 R72, R148.reuse, R60, R240 ;  /* 0x0000003c9448723c */ /* 0x040ff000000810f0 */
[C---:B---3--:R-:W-:Y:S01]  /*5c020*/  HMMA.1688.F32.TF32 R64, R148.reuse, R56, R88 ;  /* 0x000000389440723c */ /* 0x048fe20000081058 */
[----:B------:R-:W-:Y:S04]  /*5c030*/  STL.64 [R1+0x3a18], R70 ;  /* 0x003a184601007387 */ /* 0x000fe80000100a00 */
[----:B------:R3:W-:Y:S10]  /*5c040*/  STL.64 [R1+0x3a10], R68 ;  /* 0x003a104401007387 */ /* 0x0007f40000100a00 */
[----:B------:R-:W-:Y:S01]  /*5c050*/  STL [R1+0x39f8], R75 ;  /* 0x0039f84b01007387 */ /* 0x000fe20000100800 */
[C---:B---3--:R-:W-:Y:S07]  /*5c060*/  HMMA.1688.F32.TF32 R68, R148.reuse, R48, R80 ;  /* 0x000000309444723c */ /* 0x048fee0000081050 */
[----:B------:R-:W-:Y:S04]  /*5c070*/  STL.64 [R1+0x100], R64 ;  /* 0x0001004001007387 */ /* 0x000fe80000100a00 */
[----:B------:R3:W-:Y:S02]  /*5c080*/  STL.64 [R1+0x108], R66 ;  /* 0x0001084201007387 */ /* 0x0007e40000100a00 */
[C---:B---3--:R-:W-:Y:S02]  /*5c090*/  HMMA.1688.F32.TF32 R64, R148.reuse, R44, R76 ;  /* 0x0000002c9440723c */ /* 0x048fe4000008104c */
[----:B------:R3:W-:Y:S04]  /*5c0a0*/  STL.64 [R1+0xf0], R84 ;  /* 0x0000f05401007387 */ /* 0x0007e80000100a00 */
[----:B------:R4:W-:Y:S04]  /*5c0b0*/  STL.64 [R1+0xf8], R86 ;  /* 0x0000f85601007387 */ /* 0x0009e80000100a00 */
[----:B------:R-:W2:Y:S04]  /*5c0c0*/  LDL.LU R80, [R1+0x630] ;  /* 0x0006300001507983 */ /* 0x000ea80000300800 */
[----:B------:R-:W-:Y:S04]  /*5c0d0*/  STL.64 [R1+0xe0], R68 ;  /* 0x0000e04401007387 */ /* 0x000fe80000100a00 */
[----:B------:R-:W-:Y:S05]  /*5c0e0*/  STL.64 [R1+0xe8], R70 ;  /* 0x0000e84601007387 */ /* 0x000fea0000100a00 */
[----:B------:R-:W-:Y:S04]  /*5c0f0*/  STL.64 [R1+0xd0], R64 ;  /* 0x0000d04001007387 */ /* 0x000fe80000100a00 */
[----:B------:R2:W-:Y:S04]  /*5c100*/  STL.64 [R1+0xd8], R66 ;  /* 0x0000d84201007387 */ /* 0x0005e80000100a00 */
        /* <DEDUP_REMOVED lines=15> */
[----:B---3--:R-:W3:Y:S04]  /*5c200*/  LDL.LU R84, [R1+0x620] ;  /* 0x0006200001547983 */ /* 0x008ee80000300800 */
[----:B------:R-:W3:Y:S04]  /*5c210*/  LDL.LU R85, [R1+0x624] ;  /* 0x0006240001557983 */ /* 0x000ee80000300800 */
[----:B----4-:R-:W3:Y:S04]  /*5c220*/  LDL.LU R86, [R1+0x628] ;  /* 0x0006280001567983 */ /* 0x010ee80000300800 */
[----:B------:R-:W3:Y:S04]  /*5c230*/  LDL.LU R87, [R1+0x62c] ;  /* 0x00062c0001577983 */ /* 0x000ee80000300800 */
[----:B------:R-:W4:Y:S04]  /*5c240*/  LDL.LU R88, [R1+0x610] ;  /* 0x0006100001587983 */ /* 0x000f280000300800 */
[----:B------:R-:W4:Y:S04]  /*5c250*/  LDL.LU R89, [R1+0x614] ;  /* 0x0006140001597983 */ /* 0x000f280000300800 */
[----:B------:R-:W4:Y:S04]  /*5c260*/  LDL.LU R90, [R1+0x618] ;  /* 0x00061800015a7983 */ /* 0x000f280000300800 */
[----:B------:R-:W4:Y:S01]  /*5c270*/  LDL.LU R91, [R1+0x61c] ;  /* 0x00061c00015b7983 */ /* 0x000f220000300800 */
[----:B--2---:R-:W-:Y:S11]  /*5c280*/  HMMA.1688.F32.TF32 R64, R148, R40, R236 ;  /* 0x000000289440723c */ /* 0x004ff600000810ec */
[----:B------:R-:W-:Y:S11]  /*5c290*/  @!UPT UIADD3 URZ, URZ, URZ, URZ ;  /* 0x0000003f3f3ff290 */ /* 0x000ff6000fffe03f */
[----:B------:R-:W-:Y:S01]  /*5c2a0*/  @!UPT UIADD3 URZ, URZ, URZ, URZ ;  /* 0x0000003f3f3ff290 */ /* 0x000fe2000fffe03f */
[----:B------:R2:W-:Y:S04]  /*5c2b0*/  STL [R1+0xc4], R65 ;  /* 0x0000c44101007387 */ /* 0x0005e80000100800 */
        /* <DEDUP_REMOVED lines=10> */
[----:B------:R-:W2:Y:S04]  /*5c360*/  LDL.LU R236, [R1+0x660] ;  /* 0x0006600001ec7983 */ /* 0x000ea80000300800 */
[----:B------:R-:W2:Y:S04]  /*5c370*/  LDL.LU R237, [R1+0x664] ;  /* 0x0006640001ed7983 */ /* 0x000ea80000300800 */
[----:B------:R-:W2:Y:S04]  /*5c380*/  LDL.LU R238, [R1+0x668] ;  /* 0x0006680001ee7983 */ /* 0x000ea80000300800 */
[----:B------:R-:W2:Y:S01]  /*5c390*/  LDL.LU R239, [R1+0x66c] ;  /* 0x00066c0001ef7983 */ /* 0x000ea20000300800 */
[C---:B------:R-:W-:Y:S08]  /*5c3a0*/  HMMA.1688.F32.TF32 R80, R148.reuse, R24, R80 ;  /* 0x000000189450723c */ /* 0x040ff00000081050 */
[C---:B------:R-:W-:Y:S08]  /*5c3b0*/  HMMA.1688.F32.TF32 R140, R148.reuse, R36, R100 ;  /* 0x00000024948c723c */ /* 0x040ff00000081064 */
[C---:B------:R-:W-:Y:S08]  /*5c3c0*/  HMMA.1688.F32.TF32 R196, R148.reuse, R32, R96 ;  /* 0x0000002094c4723c */ /* 0x040ff00000081060 */
[C---:B------:R-:W-:Y:S01]  /*5c3d0*/  HMMA.1688.F32.TF32 R76, R148.reuse, R28, R76 ;  /* 0x0000001c944c723c */ /* 0x040fe2000008104c */
[----:B------:R-:W-:Y:S07]  /*5c3e0*/  STL.64 [R1+0x3a28], R74 ;  /* 0x003a284a01007387 */ /* 0x000fee0000100a00 */
[C---:B---3--:R-:W-:Y:S01]  /*5c3f0*/  HMMA.1688.F32.TF32 R84, R148.reuse, R20, R84 ;  /* 0x000000149454723c */ /* 0x048fe20000081054 */
[----:B------:R-:W-:Y:S07]  /*5c400*/  STL.64 [R1+0x3a20], R72 ;  /* 0x003a204801007387 */ /* 0x000fee0000100a00 */
[C---:B----4-:R-:W-:Y:S01]  /*5c410*/  HMMA.1688.F32.TF32 R88, R148.reuse, R16, R88 ;  /* 0x000000109458723c */ /* 0x050fe20000081058 */
        /* <DEDUP_REMOVED lines=11> */
[----:B------:R-:W-:Y:S01]  /*5c4d0*/  STL.64 [R1+0x3a50], R88 ;  /* 0x003a505801007387 */ /* 0x000fe20000100a00 */
[C---:B--2---:R-:W-:Y:S08]  /*5c4e0*/  HMMA.1688.F32.TF32 R92, R148.reuse, R12, R92 ;  /* 0x0000000c945c723c */ /* 0x044ff0000008105c */
[----:B------:R-:W-:Y:S11]  /*5c4f0*/  HMMA.1688.F32.TF32 R184, R148, R8, R240 ;  /* 0x0000000894b8723c */ /* 0x000ff600000810f0 */
[----:B------:R-:W-:Y:S04]  /*5c500*/  @!UPT UIADD3 URZ, URZ, URZ, URZ ;  /* 0x0000003f3f3ff290 */ /* 0x000fe8000fffe03f */
[----:B------:R-:W-:Y:S01]  /*5c510*/  STL.64 [R1+0x3a68], R94 ;  /* 0x003a685e01007387 */ /* 0x000fe20000100a00 */
[----:B------:R-:W-:-:S03]  /*5c520*/  IMAD.MOV.U32 R240, RZ, RZ, R244 ;  /* 0x000000fffff07224 */ /* 0x000fc600078e00f4 */
[----:B------:R-:W-:Y:S01]  /*5c530*/  STL.64 [R1+0x3a60], R92 ;  /* 0x003a605c01007387 */ /* 0x000fe20000100a00 */
[----:B------:R-:W-:Y:S02]  /*5c540*/  IMAD.MOV.U32 R241, RZ, RZ, R245 ;  /* 0x000000fffff17224 */ /* 0x000fe400078e00f5 */
[----:B------:R-:W-:Y:S02]  /*5c550*/  IMAD.MOV.U32 R242, RZ, RZ, R247 ;  /* 0x000000fffff27224 */ /* 0x000fe400078e00f7 */
[----:B------:R-:W-:Y:S01]  /*5c560*/  IMAD.MOV.U32 R243, RZ, RZ, R246 ;  /* 0x000000fffff37224 */ /* 0x000fe200078e00f6 */
[----:B------:R-:W-:Y:S04]  /*5c570*/  STL.64 [R1+0x3a78], R186 ;  /* 0x003a78ba01007387 */ /* 0x000fe80000100a00 */
[----:B------:R-:W-:Y:S04]  /*5c580*/  STL.64 [R1+0x3a70], R184 ;  /* 0x003a70b801007387 */ /* 0x000fe80000100a00 */
[----:B------:R-:W2:Y:S04]  /*5c590*/  LDL.LU R244, [R1+0x3c94] ;  /* 0x003c940001f47983 */ /* 0x000ea80000300800 */
        /* <DEDUP_REMOVED lines=19> */
[----:B------:R-:W-:Y:S03]  /*5c6d0*/  HMMA.1688.F32.TF32 R96, R148, R248, R236 ;  /* 0x000000f89460723c */ /* 0x000fe600000810ec */
        /* <DEDUP_REMOVED lines=23> */
[----:B------:R-:W-:Y:S02]  /*5c850*/  IMAD.MOV.U32 R116, RZ, RZ, R244 ;  /* 0x000000ffff747224 */ /* 0x000fe400078e00f4 */
[----:B------:R-:W2:Y:S04]  /*5c860*/  LDL.LU R244, [R1+0x3c74] ;  /* 0x003c740001f47983 */ /* 0x000ea80000300800 */
[----:B------:R-:W2:Y:S04]  /*5c870*/  LDL.LU R245, [R1+0x3c70] ;  /* 0x003c700001f57983 */ /* 0x000ea80000300800 */
[----:B------:R-:W2:Y:S04]  /*5c880*/  LDL.LU R246, [R1+0x3c6c] ;  /* 0x003c6c0001f67983 */ /* 0x000ea80000300800 */
[----:B------:R-:W2:Y:S04]  /*5c890*/  LDL.LU R247, [R1+0x3c68] ;  /* 0x003c680001f77983 */ /* 0x000ea80000300800 */
[----:B------:R-:W3:Y:S04]  /*5c8a0*/  LDL.LU R112, [R1+0x880] ;  /* 0x0008800001707983 */ /* 0x000ee80000300800 */
[----:B------:R-:W3:Y:S04]  /*5c8b0*/  LDL.LU R113, [R1+0x884] ;  /* 0x0008840001717983 */ /* 0x000ee80000300800 */
[----:B------:R-:W3:Y:S04]  /*5c8c0*/  LDL.LU R114, [R1+0x888] ;  /* 0x0008880001727983 */ /* 0x000ee80000300800 */
[----:B------:R-:W3:Y:S01]  /*5c8d0*/  LDL.LU R115, [R1+0x88c] ;  /* 0x00088c0001737983 */ /* 0x000ee20000300800 */
[C---:B-1----:R-:W-:Y:S08]  /*5c8e0*/  HMMA.1688.F32.TF32 R100, R128.reuse, R60, R100 ;  /* 0x0000003c8064723c */ /* 0x042ff00000081064 */
[C---:B------:R-:W-:Y:S08]  /*5c8f0*/  HMMA.1688.F32.TF32 R180, R128.reuse, R44, R124 ;  /* 0x0000002c80b4723c */ /* 0x040ff0000008107c */
[C---:B------:R-:W-:Y:S01]  /*5c900*/  HMMA.1688.F32.TF32 R236, R128.reuse, R56, R236 ;  /* 0x0000003880ec723c */ /* 0x040fe200000810ec */
[----:B------:R-:W-:Y:S07]  /*5c910*/  STL.64 [R1+0x3a88], R98 ;  /* 0x003a886201007387 */ /* 0x000fee0000100a00 */
[C---:B------:R-:W-:Y:S08]  /*5c920*/  HMMA.1688.F32.TF32 R188, R128.reuse, R36, R116 ;  /* 0x0000002480bc723c */ /* 0x040ff00000081074 */
[C---:B------:R-:W-:Y:S01]  /*5c930*/  HMMA.1688.F32.TF32 R136, R128.reuse, R52, R136 ;  /* 0x000000348088723c */ /* 0x040fe20000081088 */
[----:B------:R-:W-:Y:S07]  /*5c940*/  STL.64 [R1+0x3a80], R96 ;  /* 0x003a806001007387 */ /* 0x000fee0000100a00 */
[C---:B------:R-:W-:Y:S08]  /*5c950*/  HMMA.1688.F32.TF32 R204, R128.reuse, R48, R132 ;  /* 0x0000003080cc723c */ /* 0x040ff00000081084 */
[C---:B------:R-:W-:Y:S08]  /*5c960*/  HMMA.1688.F32.TF32 R224, R128.reuse, R28, R108 ;  /* 0x0000001c80e0723c */ /* 0x040ff0000008106c */
[C---:B------:R-:W-:Y:S08]  /*5c970*/  HMMA.1688.F32.TF32 R192, R128.reuse, R40, R120 ;  /* 0x0000002880c0723c */ /* 0x040ff00000081078 */
[----:B------:R-:W-:Y:S08]  /*5c980*/  HMMA.1688.F32.TF32 R104, R128, R24, R104 ;  /* 0x000000188068723c */ /* 0x000ff00000081068 */
[----:B--2---:R-:W-:Y:S01]  /*5c990*/  HMMA.1688.F32.TF32 R148, R148, R4, R244 ;  /* 0x000000049494723c */ /* 0x004fe200000810f4 */
[----:B------:R-:W-:Y:S04]  /*5c9a0*/  LDS R244, [R3+0x84180] ;  /* 0x0841800003f47984 */ /* 0x000fe80000000800 */
[----:B------:R-:W-:Y:S04]  /*5c9b0*/  LDS R246, [R3+0x84980] ;  /* 0x0849800003f67984 */ /* 0x000fe80000000800 */
[----:B------:R-:W-:Y:S04]  /*5c9c0*/  LDS R245, [R252+0x84180] ;  /* 0x08418000fcf57984 */ /* 0x000fe80000000800 */
[----:B------:R-:W1:Y:S01]  /*5c9d0*/  LDS R247, [R252+0x84980] ;  /* 0x08498000fcf77984 */ /* 0x000e620000000800 */
[C---:B---3--:R-:W-:Y:S09]  /*5c9e0*/  HMMA.1688.F32.TF32 R144, R128.reuse, R32, R112 ;  /* 0x000000208090723c */ /* 0x048ff20000081070 */
        /* <DEDUP_REMOVED lines=22> */
[----:B------:R-:W1:Y:S04]  /*5cb50*/  LDL.LU R64, [R1+0x6a0] ;  /* 0x0006a00001407983 */ /* 0x000e680000300800 */
        /* <DEDUP_REMOVED lines=78> */
[----:B-1----:R-:W-:Y:S03]  /*5d040*/  HMMA.1688.F32.TF32 R64, R244, R4, R64 ;  /* 0x00000004f440723c */ /* 0x002fe60000081040 */
        /* <DEDUP_REMOVED lines=23> */
[----:B------:R-:W-:Y:S01]  /*5d1c0*/  IMAD.MOV.U32 R199, RZ, RZ, R14 ;  /* 0x000000ffffc77224 */ /* 0x000fe200078e000e */
[----:B--2---:R-:W-:Y:S07]  /*5d1d0*/  HMMA.1688.F32.TF32 R212, R244, R48, R212 ;  /* 0x00000030f4d4723c */ /* 0x004fee00000810d4 */
[----:B------:R-:W-:-:S02]  /*5d1e0*/  IMAD.MOV.U32 R49, RZ, RZ, R64 ;  /* 0x000000ffff317224 */ /* 0x000fc400078e0040 */
[----:B------:R-:W-:Y:S02]  /*5d1f0*/  IMAD.MOV.U32 R48, RZ, RZ, R65 ;  /* 0x000000ffff307224 */ /* 0x000fe400078e0041 */
[----:B------:R-:W-:Y:S02]  /*5d200*/  IMAD.MOV.U32 R64, RZ, RZ, R58 ;  /* 0x000000ffff407224 */ /* 0x000fe400078e003a */
[----:B------:R-:W-:Y:S01]  /*5d210*/  IMAD.MOV.U32 R65, RZ, RZ, R63 ;  /* 0x000000ffff417224 */ /* 0x000fe200078e003f */
[C---:B---3--:R-:W-:Y:S08]  /*5d220*/  HMMA.1688.F32.TF32 R116, R128.reuse, R12, R116 ;  /* 0x0000000c8074723c */ /* 0x048ff00000081074 */
[C---:B----4-:R-:W-:Y:S08]  /*5d230*/  HMMA.1688.F32.TF32 R112, R128.reuse, R16, R112 ;  /* 0x000000108070723c */ /* 0x050ff00000081070 */
[C---:B------:R-:W-:Y:S11]  /*5d240*/  HMMA.1688.F32.TF32 R120, R128.reuse, R8, R120 ;  /* 0x000000088078723c */ /* 0x040ff60000081078 */
[----:B------:R-:W-:Y:S04]  /*5d250*/  @!UPT UIADD3 URZ, URZ, URZ, URZ ;  /* 0x0000003f3f3ff290 */ /* 0x000fe8000fffe03f */
[----:B------:R-:W-:Y:S04]  /*5d260*/  STL.64 [R1+0x3b58], R114 ;  /* 0x003b587201007387 */ /* 0x000fe80000100a00 */
[----:B------:R-:W-:Y:S04]  /*5d270*/  STL.64 [R1+0x3b50], R112 ;  /* 0x003b507001007387 */ /* 0x000fe80000100a00 */
[----:B------:R-:W-:Y:S01]  /*5d280*/  STL.64 [R1+0x3b68], R118 ;  /* 0x003b687601007387 */ /* 0x000fe20000100a00 */
[C---:B------:R-:W-:Y:S03]  /*5d290*/  HMMA.1688.F32.TF32 R124, R128.reuse, R248, R124 ;  /* 0x000000f8807c723c */ /* 0x040fe6000008107c */
[----:B------:R-:W-:Y:S04]  /*5d2a0*/  STL.64 [R1+0x3b60], R116 ;  /* 0x003b607401007387 */ /* 0x000fe80000100a00 */
[----:B------:R-:W-:Y:S01]  /*5d2b0*/  STL.64 [R1+0x3b78], R122 ;  /* 0x003b787a01007387 */ /* 0x000fe20000100a00 */
[----:B------:R-:W-:Y:S03]  /*5d2c0*/  HMMA.1688.F32.TF32 R128, R128, R4, R232 ;  /* 0x000000048080723c */ /* 0x000fe600000810e8 */
[----:B------:R-:W-:Y:S04]  /*5d2d0*/  STL.64 [R1+0x3b70], R120 ;  /* 0x003b707801007387 */ /* 0x000fe80000100a00 */
[----:B------:R-:W-:Y:S01]  /*5d2e0*/  IMAD.MOV.U32 R5, RZ, RZ, R66 ;  /* 0x000000ffff057224 */ /* 0x000fe200078e0042 */
[----:B------:R-:W2:Y:S01]  /*5d2f0*/  LDL.LU R58, [R1+0x3c64] ;  /* 0x003c6400013a7983 */ /* 0x000ea20000300800 */
[----:B------:R-:W-:-:S02]  /*5d300*/  IMAD.MOV.U32 R4, RZ, RZ, R67 ;  /* 0x000000ffff047224 */ /* 0x000fc400078e0043 */
[----:B------:R-:W-:Y:S01]  /*5d310*/  IMAD.MOV.U32 R66, RZ, RZ, R62 ;  /* 0x000000ffff427224 */ /* 0x000fe200078e003e */
[----:B------:R-:W3:Y:S01]  /*5d320*/  LDL.LU R63, [R1+0x3c60] ;  /* 0x003c6000013f7983 */ /* 0x000ee20000300800 */
[----:B------:R-:W-:-:S03]  /*5d330*/  IMAD.MOV.U32 R67, RZ, RZ, R54 ;  /* 0x000000ffff437224 */ /* 0x000fc600078e0036 */
[----:B------:R-:W4:Y:S04]  /*5d340*/  LDL.LU R62, [R1+0x3c5c] ;  /* 0x003c5c00013e7983 */ /* 0x000f280000300800 */
[----:B------:R-:W2:Y:S04]  /*5d350*/  LDL.LU R54, [R1+0x3c58] ;  /* 0x003c580001367983 */ /* 0x000ea80000300800 */
[----:B------:R-:W2:Y:S04]  /*5d360*/  LDL.LU R51, [R1+0x3c54] ;  /* 0x003c540001337983 */ /* 0x000ea80000300800 */
[----:B------:R-:W2:Y:S04]  /*5d370*/  LDL.LU R50, [R1+0x3c50] ;  /* 0x003c500001327983 */ /* 0x000ea80000300800 */
        /* <DEDUP_REMOVED lines=22> */
[----:B------:R-:W-:Y:S02]  /*5d4e0*/  IMAD.MOV.U32 R78, RZ, RZ, R22 ;  /* 0x000000ffff4e7224 */ /* 0x000fe400078e0016 */
[----:B------:R-:W-:Y:S02]  /*5d4f0*/  IMAD.MOV.U32 R79, RZ, RZ, R23 ;  /* 0x000000ffff4f7224 */ /* 0x000fe400078e0017 */
[----:B--2---:R-:W-:Y:S02]  /*5d500*/  IMAD.MOV.U32 R89, RZ, RZ, R43 ;  /* 0x000000ffff597224 */ /* 0x004fe400078e002b */
[----:B---3--:R-:W-:Y:S02]  /*5d510*/  IMAD.MOV.U32 R88, RZ, RZ, R42 ;  /* 0x000000ffff587224 */ /* 0x008fe400078e002a */
[----:B----4-:R-:W-:Y:S02]  /*5d520*/  IMAD.MOV.U32 R95, RZ, RZ, R39 ;  /* 0x000000ffff5f7224 */ /* 0x010fe400078e0027 */
        /* <DEDUP_REMOVED lines=8> */
[----:B------:R-:W2:Y:S04]  /*5d5b0*/  LDL.LU R14, [R1+0x3c14] ;  /* 0x003c1400010e7983 */ /* 0x000ea80000300800 */
[----:B------:R-:W2:Y:S01]  /*5d5c0*/  LDL.LU R15, [R1+0x3c10] ;  /* 0x003c1000010f7983 */ /* 0x000ea20000300800 */
[----:B------:R-:W-:-:S03]  /*5d5d0*/  IMAD.MOV.U32 R184, RZ, RZ, R26 ;  /* 0x000000ffffb87224 */ /* 0x000fc600078e001a */
[----:B------:R-:W3:Y:S04]  /*5d5e0*/  LDL.LU R18, [R1+0x3c0c] ;  /* 0x003c0c0001127983 */ /* 0x000ee80000300800 */
[----:B------:R-:W3:Y:S04]  /*5d5f0*/  LDL.LU R19, [R1+0x3c08] ;  /* 0x003c080001137983 */ /* 0x000ee80000300800 */
        /* <DEDUP_REMOVED lines=16> */
[----:B------:R-:W-:Y:S01]  /*5d700*/  IMAD.MOV.U32 R85, RZ, RZ, R51 ;  /* 0x000000ffff557224 */ /* 0x000fe200078e0033 */
[----:B------:R-:W4:Y:S01]  /*5d710*/  LDL.LU R47, [R1+0x3bd0] ;  /* 0x003bd000012f7983 */ /* 0x000f220000300800 */
[----:B------:R-:W-:-:S03]  /*5d720*/  IMAD.MOV.U32 R86, RZ, RZ, R54 ;  /* 0x000000ffff567224 */ /* 0x000fc600078e0036 */
[----:B------:R-:W4:Y:S01]  /*5d730*/  LDL.LU R50, [R1+0x3bcc] ;  /* 0x003bcc0001327983 */ /* 0x000f220000300800 */
[----:B------:R-:W-:Y:S01]  /*5d740*/  IMAD.MOV.U32 R87, RZ, RZ, R62 ;  /* 0x000000ffff577224 */ /* 0x000fe200078e003e */
[----:B------:R-:W-:Y:S02]  /*5d750*/  HMMA.1688.F32.TF32 R232, R244, R56, R240 ;  /* 0x00000038f4e8723c */ /* 0x000fe400000810f0 */
[----:B------:R-:W4:Y:S01]  /*5d760*/  LDL.LU R51, [R1+0x3bc8] ;  /* 0x003bc80001337983 */ /* 0x000f220000300800 */
[----:B------:R-:W-:-:S03]  /*5d770*/  IMAD.MOV.U32 R80, RZ, RZ, R63 ;  /* 0x000000ffff507224 */ /* 0x000fc600078e003f */
[----:B------:R-:W4:Y:S01]  /*5d780*/  LDL.LU R54, [R1+0x3bc4] ;  /* 0x003bc40001367983 */ /* 0x000f220000300800 */
[----:B------:R-:W-:-:S03]  /*5d790*/  IMAD.MOV.U32 R81, RZ, RZ, R58 ;  /* 0x000000ffff517224 */ /* 0x000fc600078e003a */
[----:B------:R-:W4:Y:S01]  /*5d7a0*/  LDL.LU R62, [R1+0x3bc0] ;  /* 0x003bc000013e7983 */ /* 0x000f220000300800 */
[----:B------:R-:W-:-:S03]  /*5d7b0*/  IMAD.MOV.U32 R82, RZ, RZ, R59 ;  /* 0x000000ffff527224 */ /* 0x000fc600078e003b */
[----:B------:R-:W-:Y:S04]  /*5d7c0*/  LDS R240, [R0+0x85000] ;  /* 0x0850000000f07984 */ /* 0x000fe80000000800 */
[----:B------:R-:W-:Y:S04]  /*5d7d0*/  LDS R242, [R0+0x85800] ;  /* 0x0858000000f27984 */ /* 0x000fe80000000800 */
[----:B------:R-:W-:Y:S04]  /*5d7e0*/  LDS R241, [R2+0x85000] ;  /* 0x0850000002f17984 */ /* 0x000fe80000000800 */
[----:B------:R-:W2:Y:S04]  /*5d7f0*/  LDS R243, [R2+0x85800] ;  /* 0x0858000002f37984 */ /* 0x000ea80000000800 */
[----:B------:R-:W4:Y:S04]  /*5d800*/  LDL.LU R63, [R1+0x3bbc] ;  /* 0x003bbc00013f7983 */ /* 0x000f280000300800 */
[----:B------:R-:W4:Y:S04]  /*5d810*/  LDL.LU R58, [R1+0x3bb8] ;  /* 0x003bb800013a7983 */ /* 0x000f280000300800 */
[----:B------:R-:W4:Y:S01]  /*5d820*/  LDL.LU R59, [R1+0x3bb4] ;  /* 0x003bb400013b7983 */ /* 0x000f220000300800 */
[----:B------:R-:W-:-:S03]  /*5d830*/  IMAD.MOV.U32 R83, RZ, RZ, R55 ;  /* 0x000000ffff537224 */ /* 0x000fc600078e0037 */
[----:B------:R-:W4:Y:S01]  /*5d840*/  LDL.LU R55, [R1+0x3bb0] ;  /* 0x003bb00001377983 */ /* 0x000f220000300800 */
[C---:B--2---:R-:W-:Y:S08]  /*5d850*/  HMMA.1688.F32.TF32 R64, R240.reuse, R14, R64 ;  /* 0x0000000ef040723c */ /* 0x044ff00000081040 */
[C---:B---3--:R-:W-:Y:S08]  /*5d860*/  HMMA.1688.F32.TF32 R76, R240.reuse, R34, R76 ;  /* 0x00000022f04c723c */ /* 0x048ff0000008104c */
[C---:B----4-:R-:W-:Y:S08]  /*5d870*/  HMMA.1688.F32.TF32 R80, R240.reuse, R38, R80 ;  /* 0x00000026f050723c */ /* 0x050ff00000081050 */
[C---:B------:R-:W-:Y:S11]  /*5d880*/  HMMA.1688.F32.TF32 R84, R240.reuse, R42, R84 ;  /* 0x0000002af054723c */ /* 0x040ff60000081054 */
[----:B------:R-:W-:Y:S11]  /*5d890*/  @!UPT UIADD3 URZ, URZ, URZ, URZ ;  /* 0x0000003f3f3ff290 */ /* 0x000ff6000fffe03f */
[----:B------:R-:W-:Y:S01]  /*5d8a0*/  @!UPT UIADD3 URZ, URZ, URZ, URZ ;  /* 0x0000003f3f3ff290 */ /* 0x000fe2000fffe03f */
[----:B------:R-:W-:Y:S04]  /*5d8b0*/  STL.64 [R1+0x930], R84 ;  /* 0x0009305401007387 */ /* 0x000fe80000100a00 */
[----:B------:R1:W-:Y:S04]  /*5d8c0*/  STL.64 [R1+0x938], R86 ;  /* 0x0009385601007387 */ /* 0x0003e80000100a00 */
[----:B------:R-:W-:Y:S04]  /*5d8d0*/  STL.64 [R1+0x920], R80 ;  /* 0x0009205001007387 */ /* 0x000fe80000100a00 */
[----:B------:R2:W-:Y:S01]  /*5d8e0*/  STL.64 [R1+0x928], R82 ;  /* 0x0009285201007387 */ /* 0x0005e20000100a00 */
[C---:B-1----:R-:W-:Y:S03]  /*5d8f0*/  HMMA.1688.F32.TF32 R84, R240.reuse, R30, R196 ;  /* 0x0000001ef054723c */ /* 0x042fe600000810c4 */
[----:B------:R-:W-:Y:S04]  /*5d900*/  STL.64 [R1+0x910], R76 ;  /* 0x0009104c01007387 */ /* 0x000fe80000100a00 */
[----:B------:R1:W-:Y:S01]  /*5d910*/  STL.64 [R1+0x918], R78 ;  /* 0x0009184e01007387 */ /* 0x0003e20000100a00 */
[C---:B--2---:R-:W-:Y:S08]  /*5d920*/  HMMA.1688.F32.TF32 R80, R240.reuse, R26, R140 ;  /* 0x0000001af050723c */ /* 0x044ff0000008108c */
[C---:B-1----:R-:W-:Y:S08]  /*5d930*/  HMMA.1688.F32.TF32 R76, R240.reuse, R22, R72 ;  /* 0x00000016f04c723c */ /* 0x042ff00000081048 */
[----:B------:R-:W-:Y:S01]  /*5d940*/  HMMA.1688.F32.TF32 R72, R240, R18, R68 ;  /* 0x00000012f048723c */ /* 0x000fe20000081044 */
        /* <DEDUP_REMOVED lines=9> */
[----:B------:R1:W-:Y:S01]  /*5d9e0*/  STL.64 [R1+0x8d8], R74 ;  /* 0x0008d84a01007387 */ /* 0x0003e20000100a00 */
[----:B------:R-:W-:-:S03]  /*5d9f0*/  IMAD.MOV.U32 R70, RZ, RZ, R10 ;  /* 0x000000ffff467224 */ /* 0x000fc600078e000a */
[----:B------:R-:W2:Y:S01]  /*5da00*/  LDL.LU R7, [R1+0x3bac] ;  /* 0x003bac0001077983 */ /* 0x000ea20000300800 */
[----:B------:R-:W-:-:S03]  /*5da10*/  IMAD.MOV.U32 R71, RZ, RZ, R251 ;  /* 0x000000ffff477224 */ /* 0x000fc600078e00fb */
[----:B------:R3:W-:Y:S04]  /*5da20*/  STL.64 [R1+0x8c0], R64 ;  /* 0x0008c04001007387 */ /* 0x0007e80000100a00 */
[----:B------:R4:W-:Y:S04]  /*5da30*/  STL.64 [R1+0x8c8], R66 ;  /* 0x0008c84201007387 */ /* 0x0009e80000100a00 */
[----:B------:R-:W2:Y:S01]  /*5da40*/  LDL.LU R11, [R1+0x3ba8] ;  /* 0x003ba800010b7983 */ /* 0x000ea20000300800 */
[----:B-1----:R-:W-:-:S03]  /*5da50*/  IMAD.MOV.U32 R74, RZ, RZ, R250 ;  /* 0x000000ffff4a7224 */ /* 0x002fc600078e00fa */
[----:B------:R-:W2:Y:S01]  /*5da60*/  LDL.LU R10, [R1+0x3ba4] ;  /* 0x003ba400010a7983 */ /* 0x000ea20000300800 */
[----:B------:R-:W-:-:S03]  /*5da70*/  IMAD.MOV.U32 R75, RZ, RZ, R6 ;  /* 0x000000ffff4b7224 */ /* 0x000fc600078e0006 */
[----:B------:R-:W2:Y:S04]  /*5da80*/  LDL.LU R251, [R1+0x3ba0] ;  /* 0x003ba00001fb7983 */ /* 0x000ea80000300800 */
[----:B------:R-:W2:Y:S04]  /*5da90*/  LDL.LU R72, [R1+0x320] ;  /* 0x0003200001487983 */ /* 0x000ea80000300800 */
[----:B------:R-:W2:Y:S04]  /*5daa0*/  LDL.LU R73, [R1+0x324] ;  /* 0x0003240001497983 */ /* 0x000ea80000300800 */
[----:B------:R-:W2:Y:S04]  /*5dab0*/  LDL.LU R250, [R1+0x3b9c] ;  /* 0x003b9c0001fa7983 */ /* 0x000ea80000300800 */
[----:B------:R-:W3:Y:S01]  /*5dac0*/  LDL.LU R6, [R1+0x3b98] ;  /* 0x003b980001067983 */ /* 0x000ee20000300800 */
[C---:B------:R-:W-:Y:S03]  /*5dad0*/  HMMA.1688.F32.TF32 R96, R240.reuse, R58, R96 ;  /* 0x0000003af060723c */ /* 0x040fe60000081060 */
[----:B------:R-:W4:Y:S04]  /*5dae0*/  LDL.LU R76, [R1+0x350] ;  /* 0x00035000014c7983 */ /* 0x000f280000300800 */
[----:B------:R-:W4:Y:S01]  /*5daf0*/  LDL.LU R77, [R1+0x354] ;  /* 0x00035400014d7983 */ /* 0x000f220000300800 */
[----:B------:R-:W-:Y:S03]  /*5db00*/  HMMA.1688.F32.TF32 R92, R240, R50, R92 ;  /* 0x00000032f05c723c */ /* 0x000fe6000008105c */
[----:B------:R-:W4:Y:S04]  /*5db10*/  LDL.LU R78, [R1+0x358] ;  /* 0x00035800014e7983 */ /* 0x000f280000300800 */
[----:B------:R-:W4:Y:S01]  /*5db20*/  LDL.LU R79, [R1+0x35c] ;  /* 0x00035c00014f7983 */ /* 0x000f220000300800 */
[C---:B------:R-:W-:Y:S03]  /*5db30*/  HMMA.1688.F32.TF32 R220, R244.reuse, R20, R220 ;  /* 0x00000014f4dc723c */ /* 0x040fe600000810dc */
[----:B------:R-:W4:Y:S04]  /*5db40*/  LDL.LU R80, [R1+0x360] ;  /* 0x0003600001507983 */ /* 0x000f280000300800 */
[----:B------:R-:W4:Y:S01]  /*5db50*/  LDL.LU R81, [R1+0x364] ;  /* 0x0003640001517983 */ /* 0x000f220000300800 */
[----:B------:R-:W-:Y:S01]  /*5db60*/  HMMA.1688.F32.TF32 R160, R244, R16, R160 ;  /* 0x00000010f4a0723c */ /* 0x000fe200000810a0 */
[----:B------:R-:W-:-:S02]  /*5db70*/  IMAD.MOV.U32 R21, RZ, RZ, R96 ;  /* 0x000000ffff157224 */ /* 0x000fc400078e0060 */
[----:B------:R-:W-:Y:S01]  /*5db80*/  IMAD.MOV.U32 R20, RZ, RZ, R97 ;  /* 0x000000ffff147224 */ /* 0x000fe200078e0061 */
[----:B------:R-:W4:Y:S03]  /*5db90*/  LDL.LU R82, [R1+0x368] ;  /* 0x0003680001527983 */ /* 0x000f260000300800 */
[----:B------:R-:W-:Y:S01]  /*5dba0*/  IMAD.MOV.U32 R17, RZ, RZ, R98 ;  /* 0x000000ffff117224 */ /* 0x000fe200078e0062 */
[C---:B------:R-:W-:Y:S01]  /*5dbb0*/  HMMA.1688.F32.TF32 R100, R240.reuse, R62, R148 ;  /* 0x0000003ef064723c */ /* 0x040fe20000081094 */
[----:B------:R-:W-:Y:S01]  /*5dbc0*/  IMAD.MOV.U32 R16, RZ, RZ, R99 ;  /* 0x000000ffff107224 */ /* 0x000fe200078e0063 */
[----:B------:R-:W4:Y:S04]  /*5dbd0*/  LDL.LU R83, [R1+0x36c] ;  /* 0x00036c0001537983 */ /* 0x000f280000300800 */
[----:B------:R-:W4:Y:S02]  /*5dbe0*/  LDL.LU R84, [R1+0x370] ;  /* 0x0003700001547983 */ /* 0x000f240000300800 */
[----:B------:R-:W-:Y:S02]  /*5dbf0*/  HMMA.1688.F32.TF32 R96, R240, R54, R184 ;  /* 0x00000036f060723c */ /* 0x000fe400000810b8 */
[----:B------:R-:W4:Y:S04]  /*5dc00*/  LDL.LU R85, [R1+0x374] ;  /* 0x0003740001557983 */ /* 0x000f280000300800 */
[----:B------:R-:W4:Y:S02]  /*5dc10*/  LDL.LU R86, [R1+0x378] ;  /* 0x0003780001567983 */ /* 0x000f240000300800 */
[C---:B------:R-:W-:Y:S02]  /*5dc20*/  HMMA.1688.F32.TF32 R208, R244.reuse, R36, R208 ;  /* 0x00000024f4d0723c */ /* 0x040fe400000810d0 */
[----:B------:R-:W4:Y:S05]  /*5dc30*/  LDL.LU R87, [R1+0x37c] ;  /* 0x00037c0001577983 */ /* 0x000f2a0000300800 */
[----:B------:R-:W-:Y:S01]  /*5dc40*/  IMAD.MOV.U32 R37, RZ, RZ, R92 ;  /* 0x000000ffff257224 */ /* 0x000fe200078e005c */
[----:B------:R-:W-:Y:S01]  /*5dc50*/  HMMA.1688.F32.TF32 R228, R244, R32, R228 ;  /* 0x00000020f4e4723c */ /* 0x000fe200000810e4 */
[----:B------:R-:W-:Y:S01]  /*5dc60*/  IMAD.MOV.U32 R36, RZ, RZ, R93 ;  /* 0x000000ffff247224 */ /* 0x000fe200078e005d */
[----:B------:R-:W4:Y:S04]  /*5dc70*/  LDL.LU R92, [R1+0x390] ;  /* 0x00039000015c7983 */ /* 0x000f280000300800 */
[----:B------:R-:W4:Y:S01]  /*5dc80*/  LDL.LU R93, [R1+0x394] ;  /* 0x00039400015d7983 */ /* 0x000f220000300800 */
[----:B------:R-:W-:-:S02]  /*5dc90*/  IMAD.MOV.U32 R33, RZ, RZ, R94 ;  /* 0x000000ffff217224 */ /* 0x000fc400078e005e */
[----:B------:R-:W-:Y:S01]  /*5dca0*/  IMAD.MOV.U32 R32, RZ, RZ, R95 ;  /* 0x000000ffff207224 */ /* 0x000fe200078e005f */
[----:B------:R-:W4:Y:S01]  /*5dcb0*/  LDL.LU R94, [R1+0x398] ;  /* 0x00039800015e7983 */ /* 0x000f220000300800 */
[----:B------:R-:W-:Y:S03]  /*5dcc0*/  HMMA.1688.F32.TF32 R152, R244, R28, R152 ;  /* 0x0000001cf498723c */ /* 0x000fe60000081098 */
[----:B------:R-:W4:Y:S04]  /*5dcd0*/  LDL.LU R95, [R1+0x39c] ;  /* 0x00039c00015f7983 */ /* 0x000f280000300800 */
[----:B------:R-:W4:Y:S01]  /*5dce0*/  LDL.LU R184, [R1+0x3a0] ;  /* 0x0003a00001b87983 */ /* 0x000f220000300800 */
[----:B------:R-:W-:-:S03]  /*5dcf0*/  IMAD.MOV.U32 R29, RZ, RZ, R96 ;  /* 0x000000ffff1d7224 */ /* 0x000fc600078e0060 */
[----:B------:R-:W4:Y:S01]  /*5dd00*/  LDL.LU R185, [R1+0x3a4] ;  /* 0x0003a40001b97983 */ /* 0x000f220000300800 */
[C---:B------:R-:W-:Y:S01]  /*5dd10*/  HMMA.1688.F32.TF32 R156, R244.reuse, R24, R156 ;  /* 0x00000018f49c723c */ /* 0x040fe2000008109c */
[----:B------:R-:W-:Y:S02]  /*5dd20*/  IMAD.MOV.U32 R28, RZ, RZ, R97 ;  /* 0x000000ffff1c7224 */ /* 0x000fe400078e0061 */
[----:B------:R-:W4:Y:S04]  /*5dd30*/  LDL.LU R186, [R1+0x3a8] ;  /* 0x0003a80001ba7983 */ /* 0x000f280000300800 */
[----:B------:R-:W4:Y:S01]  /*5dd40*/  LDL.LU R187, [R1+0x3ac] ;  /* 0x0003ac0001bb7983 */ /* 0x000f220000300800 */
[----:B------:R-:W-:Y:S01]  /*5dd50*/  IMAD.MOV.U32 R25, RZ, RZ, R98 ;  /* 0x000000ffff197224 */ /* 0x000fe200078e0062 */
[----:B------:R-:W-:Y:S02]  /*5dd60*/  HMMA.1688.F32.TF32 R164, R244, R12, R164 ;  /* 0x0000000cf4a4723c */ /* 0x000fe400000810a4 */
        /* <DEDUP_REMOVED lines=52> */
[----:B------:R-:W4:Y:S01]  /*5e0b0*/  LDL.LU R148, [R1+0x3c0] ;  /* 0x0003c00001947983 */ /* 0x000f220000300800 */
[----:B------:R-:W-:-:S03]  /*5e0c0*/  IMAD.MOV.U32 R45, RZ, RZ, R88 ;  /* 0x000000ffff2d7224 */ /* 0x000fc600078e0058 */
[----:B------:R-:W4:Y:S01]  /*5e0d0*/  LDL.LU R149, [R1+0x3c4] ;  /* 0x0003c40001957983 */ /* 0x000f220000300800 */
[----:B------:R-:W-:Y:S01]  /*5e0e0*/  HMMA.1688.F32.TF32 R216, R244, R40, R216 ;  /* 0x00000028f4d8723c */ /* 0x000fe200000810d8 */
[----:B------:R-:W-:Y:S02]  /*5e0f0*/  IMAD.MOV.U32 R44, RZ, RZ, R89 ;  /* 0x000000ffff2c7224 */ /* 0x000fe400078e0059 */
[----:B------:R-:W4:Y:S04]  /*5e100*/  LDL.LU R150, [R1+0x3c8] ;  /* 0x0003c80001967983 */ /* 0x000f280000300800 */
[----:B------:R-:W4:Y:S01]  /*5e110*/  LDL.LU R151, [R1+0x3cc] ;  /* 0x0003cc0001977983 */ /* 0x000f220000300800 */
[----:B------:R-:W-:-:S03]  /*5e120*/  IMAD.MOV.U32 R41, RZ, RZ, R90 ;  /* 0x000000ffff297224 */ /* 0x000fc600078e005a */
[----:B------:R-:W4:Y:S01]  /*5e130*/  LDL.LU R88, [R1+0x380] ;  /* 0x0003800001587983 */ /* 0x000f220000300800 */
[----:B------:R-:W-:-:S03]  /*5e140*/  IMAD.MOV.U32 R40, RZ, RZ, R91 ;  /* 0x000000ffff287224 */ /* 0x000fc600078e005b */
[----:B------:R-:W4:Y:S04]  /*5e150*/  LDL.LU R89, [R1+0x384] ;  /* 0x0003840001597983 */ /* 0x000f280000300800 */
[----:B------:R-:W4:Y:S04]  /*5e160*/  LDL.LU R90, [R1+0x388] ;  /* 0x00038800015a7983 */ /* 0x000f280000300800 */
[----:B------:R-:W4:Y:S01]  /*5e170*/  LDL.LU R91, [R1+0x38c] ;  /* 0x00038c00015b7983 */ /* 0x000f220000300800 */
[----:B--2---:R-:W-:-:S03]  /*5e180*/  IMAD.MOV.U32 R199, RZ, RZ, R250 ;  /* 0x000000ffffc77224 */ /* 0x004fc600078e00fa */
[----:B------:R-:W2:Y:S01]  /*5e190*/  LDL.LU R196, [R1+0x340] ;  /* 0x0003400001c47983 */ /* 0x000ea20000300800 */
[----:B---3--:R-:W-:-:S03]  /*5e1a0*/  IMAD.MOV.U32 R198, RZ, RZ, R6 ;  /* 0x000000ffffc67224 */ /* 0x008fc600078e0006 */
[----:B------:R-:W2:Y:S01]  /*5e1b0*/  LDL.LU R197, [R1+0x344] ;  /* 0x0003440001c57983 */ /* 0x000ea20000300800 */
[----:B------:R-:W-:-:S03]  /*5e1c0*/  IMAD.MOV.U32 R140, RZ, RZ, R251 ;  /* 0x000000ffff8c7224 */ /* 0x000fc600078e00fb */
[----:B------:R-:W3:Y:S01]  /*5e1d0*/  LDL.LU R6, [R1+0x3b94] ;  /* 0x003b940001067983 */ /* 0x000ee20000300800 */
[----:B------:R-:W-:-:S03]  /*5e1e0*/  IMAD.MOV.U32 R141, RZ, RZ, R10 ;  /* 0x000000ffff8d7224 */ /* 0x000fc600078e000a */
[----:B------:R-:W2:Y:S01]  /*5e1f0*/  LDL.LU R250, [R1+0x3b90] ;  /* 0x003b900001fa7983 */ /* 0x000ea20000300800 */
[----:B------:R-:W-:-:S03]  /*5e200*/  IMAD.MOV.U32 R142, RZ, RZ, R11 ;  /* 0x000000ffff8e7224 */ /* 0x000fc600078e000b */
[----:B------:R-:W2:Y:S04]  /*5e210*/  LDL.LU R251, [R1+0x3b8c] ;  /* 0x003b8c0001fb7983 */ /* 0x000ea80000300800 */
[----:B------:R-:W3:Y:S01]  /*5e220*/  LDL.LU R10, [R1+0x3b88] ;  /* 0x003b8800010a7983 */ /* 0x000ee20000300800 */
[----:B------:R-:W-:-:S03]  /*5e230*/  IMAD.MOV.U32 R143, RZ, RZ, R7 ;  /* 0x000000ffff8f7224 */ /* 0x000fc600078e0007 */
[----:B------:R-:W3:Y:S04]  /*5e240*/  LDL.LU R11, [R1+0x3b84] ;  /* 0x003b8400010b7983 */ /* 0x000ee80000300800 */
[----:B------:R-:W3:Y:S04]  /*5e250*/  LDL.LU R7, [R1+0x3b80] ;  /* 0x003b800001077983 */ /* 0x000ee80000300800 */
[----:B------:R-:W3:Y:S04]  /*5e260*/  LDL.LU R64, [R1+0x300] ;  /* 0x0003000001407983 */ /* 0x000ee80000300800 */
[----:B------:R-:W3:Y:S04]  /*5e270*/  LDL.LU R65, [R1+0x304] ;  /* 0x0003040001417983 */ /* 0x000ee80000300800 */
[----:B----4-:R-:W4:Y:S04]  /*5e280*/  LDL.LU R66, [R1+0x308] ;  /* 0x0003080001427983 */ /* 0x010f280000300800 */
[----:B------:R-:W4:Y:S01]  /*5e290*/  LDL.LU R67, [R1+0x30c] ;  /* 0x00030c0001437983 */ /* 0x000f220000300800 */
[C---:B------:R-:W-:Y:S08]  /*5e2a0*/  HMMA.1688.F32.TF32 R132, R244.reuse, R60, R132 ;  /* 0x0000003cf484723c */ /* 0x040ff00000081084 */
[C---:B------:R-:W-:Y:S08]  /*5e2b0*/  HMMA.1688.F32.TF32 R176, R244.reuse, R52, R176 ;  /* 0x00000034f4b0723c */ /* 0x040ff000000810b0 */
[----:B------:R-:W-:Y:S01]  /*5e2c0*/  HMMA.1688.F32.TF32 R172, R244, R248, R172 ;  /* 0x000000f8f4ac723c */ /* 0x000fe200000810ac */
[----:B------:R-:W-:Y:S04]  /*5e2d0*/  LDS R244, [R3+0x85000] ;  /* 0x0850000003f47984 */ /* 0x000fe80000000800 */
[----:B------:R-:W-:Y:S04]  /*5e2e0*/  LDS R246, [R3+0x85800] ;  /* 0x0858000003f67984 */ /* 0x000fe80000000800 */
[----:B------:R-:W-:Y:S04]  /*5e2f0*/  LDS R245, [R252+0x85000] ;  /* 0x08500000fcf57984 */ /* 0x000fe80000000800 */
[----:B------:R-:W1:Y:S02]  /*5e300*/  LDS R247, [R252+0x85800] ;  /* 0x08580000fcf77984 */ /* 0x000e640000000800 */
[----:B-1----:R-:W-:Y:S08]  /*5e310*/  HMMA.1688.F32.TF32 R100, R244, R38, R100 ;  /* 0x00000026f464723c */ /* 0x002ff00000081064 */
[C---:B--2---:R-:W-:Y:S08]  /*5e320*/  HMMA.1688.F32.TF32 R108, R240.reuse, R250, R224 ;  /* 0x000000faf06c723c */ /* 0x044ff000000810e0 */
[C---:B---3--:R-:W-:Y:S08]  /*5e330*/  HMMA.1688.F32.TF32 R112, R240.reuse, R10, R104 ;  /* 0x0000000af070723c */ /* 0x048ff00000081068 */
[----:B------:R-:W-:Y:S01]  /*5e340*/  HMMA.1688.F32.TF32 R104, R240, R6, R144 ;  /* 0x00000006f068723c */ /* 0x000fe20000081090 */
[----:B------:R-:W-:Y:S04]  /*5e350*/  LDS R240, [R0+0x85080] ;  /* 0x0850800000f07984 */ /* 0x000fe80000000800 */
[----:B------:R-:W-:Y:S04]  /*5e360*/  LDS R242, [R0+0x85880] ;  /* 0x0858800000f27984 */ /* 0x000fe80000000800 */
[----:B------:R-:W-:Y:S04]  /*5e370*/  LDS R241, [R2+0x85080] ;  /* 0x0850800002f17984 */ /* 0x000fe80000000800 */
[----:B------:R-:W1:Y:S04]  /*5e380*/  LDS R243, [R2+0x85880] ;  /* 0x0858800002f37984 */ /* 0x000e680000000800 */
[----:B------:R-:W-:Y:S04]  /*5e390*/  STL.64 [R1+0x8b0], R112 ;  /* 0x0008b07001007387 */ /* 0x000fe80000100a00 */
[----:B------:R2:W-:Y:S04]  /*5e3a0*/  STL.64 [R1+0x8b8], R114 ;  /* 0x0008b87201007387 */ /* 0x0005e80000100a00 */
[----:B------:R-:W-:Y:S04]  /*5e3b0*/  STL.64 [R1+0x8a0], R108 ;  /* 0x0008a06c01007387 */ /* 0x000fe80000100a00 */
[----:B------:R3:W-:Y:S01]  /*5e3c0*/  STL.64 [R1+0x8a8], R110 ;  /* 0x0008a86e01007387 */ /* 0x0007e20000100a00 */
[C---:B--2---:R-:W-:Y:S03]  /*5e3d0*/  HMMA.1688.F32.TF32 R112, R244.reuse, R62, R188 ;  /* 0x0000003ef470723c */ /* 0x044fe600000810bc */
[----:B------:R-:W-:Y:S04]  /*5e3e0*/  STL.64 [R1+0x450], R104 ;  /* 0x0004506801007387 */ /* 0x000fe80000100a00 */
[----:B------:R2:W-:Y:S01]  /*5e3f0*/  STL.64 [R1+0x458], R106 ;  /* 0x0004586a01007387 */ /* 0x0005e20000100a00 */
[C---:B---3--:R-:W-:Y:S08]  /*5e400*/  HMMA.1688.F32.TF32 R108, R244.reuse, R58, R192 ;  /* 0x0000003af46c723c */ /* 0x048ff000000810c0 */
[C---:B--2---:R-:W-:Y:S07]  /*5e410*/  HMMA.1688.F32.TF32 R104, R244.reuse, R54, R180 ;  /* 0x00000036f468723c */ /* 0x044fee00000810b4 */
        /* <DEDUP_REMOVED lines=10> */
[----:B------:R-:W-:Y:S04]  /*5e4c0*/  STL.64 [R1+0x418], R114 ;  /* 0x0004187201007387 */ /* 0x000fe80000100a00 */
        /* <DEDUP_REMOVED lines=8> */
[C---:B--2---:R-:W-:Y:S08]  /*5e550*/  HMMA.1688.F32.TF32 R100, R244.reuse, R26, R184 ;  /* 0x0000001af464723c */ /* 0x044ff000000810b8 */
        /* <DEDUP_REMOVED lines=27> */
[C---:B--2---:R-:W-:Y:S03]  /*5e710*/  HMMA.1688.F32.TF32 R76, R240.reuse, R58, R72 ;  /* 0x0000003af04c723c */ /* 0x044fe60000081048 */
[----:B------:R-:W-:Y:S04]  /*5e720*/  LDS R245, [R252+0x85080] ;  /* 0x08508000fcf57984 */ /* 0x000fe80000000800 */
[----:B------:R-:W1:Y:S01]  /*5e730*/  LDS R247, [R252+0x85880] ;  /* 0x08588000fcf77984 */ /* 0x000e620000000800 */
[C---:B------:R-:W-:Y:S08]  /*5e740*/  HMMA.1688.F32.TF32 R72, R240.reuse, R54, R68 ;  /* 0x00000036f048723c */ /* 0x040ff00000081044 */
[----:B----4-:R-:W-:Y:S01]  /*5e750*/  HMMA.1688.F32.TF32 R64, R240, R50, R64 ;  /* 0x00000032f040723c */ /* 0x010fe20000081040 */
[----:B------:R-:W-:Y:S04]  /*5e760*/  STL.64 [R1+0x4e0], R80 ;  /* 0x0004e05001007387 */ /* 0x000fe80000100a00 */
[----:B------:R-:W-:Y:S04]  /*5e770*/  STL.64 [R1+0x4e8], R82 ;  /* 0x0004e85201007387 */ /* 0x000fe80000100a00 */
[----:B------:R-:W-:Y:S04]  /*5e780*/  STL.64 [R1+0x4d0], R76 ;  /* 0x0004d04c01007387 */ /* 0x000fe80000100a00 */
[----:B------:R-:W-:Y:S04]  /*5e790*/  STL.64 [R1+0x4d8], R78 ;  /* 0x0004d84e01007387 */ /* 0x000fe80000100a00 */
[----:B------:R-:W2:Y:S04]  /*5e7a0*/  LDL.LU R68, [R1+0x160] ;  /* 0x0001600001447983 */ /* 0x000ea80000300800 */
[----:B------:R3:W-:Y:S04]  /*5e7b0*/  STL.64 [R1+0x4c0], R72 ;  /* 0x0004c04801007387 */ /* 0x0007e80000100a00 */
[----:B------:R4:W-:Y:S04]  /*5e7c0*/  STL.64 [R1+0x4c8], R74 ;  /* 0x0004c84a01007387 */ /* 0x0009e80000100a00 */
[----:B------:R1:W-:Y:S04]  /*5e7d0*/  STL.64 [R1+0x4b0], R64 ;  /* 0x0004b04001007387 */ /* 0x0003e80000100a00 */
[----:B------:R1:W-:Y:S04]  /*5e7e0*/  STL.64 [R1+0x4b8], R66 ;  /* 0x0004b84201007387 */ /* 0x0003e80000100a00 */
        /* <DEDUP_REMOVED lines=106> */
[----:B------:R-:W4:Y:S01]  /*5ee90*/  LDL.LU R67, [R1+0x15c] ;  /* 0x00015c0001437983 */ /* 0x000f220000300800 */
[C---:B--2---:R-:W-:Y:S08]  /*5eea0*/  HMMA.1688.F32.TF32 R92, R244.reuse, R42, R92 ;  /* 0x0000002af45c723c */ /* 0x044ff0000008105c */
[----:B------:R-:W-:Y:S08]  /*5eeb0*/  HMMA.1688.F32.TF32 R84, R244, R34, R84 ;  /* 0x00000022f454723c */ /* 0x000ff00000081054 */
[C---:B---3--:R-:W-:Y:S08]  /*5eec0*/  HMMA.1688.F32.TF32 R180, R240.reuse, R10, R180 ;  /* 0x0000000af0b4723c */ /* 0x048ff000000810b4 */
[C---:B----4-:R-:W-:Y:S08]  /*5eed0*/  HMMA.1688.F32.TF32 R192, R240.reuse, R14, R192 ;  /* 0x0000000ef0c0723c */ /* 0x050ff000000810c0 */
[C---:B------:R-:W-:Y:S08]  /*5eee0*/  HMMA.1688.F32.TF32 R188, R240.reuse, R18, R188 ;  /* 0x00000012f0bc723c */ /* 0x040ff000000810bc */
[C---:B------:R-:W-:Y:S08]  /*5eef0*/  HMMA.1688.F32.TF32 R224, R240.reuse, R26, R224 ;  /* 0x0000001af0e0723c */ /* 0x040ff000000810e0 */
[C---:B------:R-:W-:Y:S08]  /*5ef00*/  HMMA.1688.F32.TF32 R104, R240.reuse, R30, R104 ;  /* 0x0000001ef068723c */ /* 0x040ff00000081068 */
[C---:B------:R-:W-:Y:S08]  /*5ef10*/  HMMA.1688.F32.TF32 R108, R240.reuse, R34, R108 ;  /* 0x00000022f06c723c */ /* 0x040ff0000008106c */
[C---:B------:R-:W-:Y:S08]  /*5ef20*/  HMMA.1688.F32.TF32 R116, R240.reuse, R42, R116 ;  /* 0x0000002af074723c */ /* 0x040ff00000081074 */
[C---:B------:R-:W-:Y:S08]  /*5ef30*/  HMMA.1688.F32.TF32 R120, R240.reuse, R46, R120 ;  /* 0x0000002ef078723c */ /* 0x040ff00000081078 */
[C---:B------:R-:W-:Y:S11]  /*5ef40*/  HMMA.1688.F32.TF32 R112, R240.reuse, R38, R112 ;  /* 0x00000026f070723c */ /* 0x040ff60000081070 */
[----:B------:R-:W-:Y:S04]  /*5ef50*/  @!UPT UIADD3 URZ, URZ, URZ, URZ ;  /* 0x0000003f3f3ff290 */ /* 0x000fe8000fffe03f */
[----:B------:R-:W-:Y:S04]  /*5ef60*/  STL.64 [R1+0x4a0], R120 ;  /* 0x0004a07801007387 */ /* 0x000fe80000100a00 */
[----:B------:R1:W-:Y:S01]  /*5ef70*/  STL.64 [R1+0x4a8], R122 ;  /* 0x0004a87a01007387 */ /* 0x0003e20000100a00 */
[C---:B------:R-:W-:Y:S03]  /*5ef80*/  HMMA.1688.F32.TF32 R144, R240.reuse, R22, R144 ;  /* 0x00000016f090723c */ /* 0x040fe60000081090 */
[----:B-1----:R-:W2:Y:S04]  /*5ef90*/  LDL.LU.64 R122, [R1+0x3b78] ;  /* 0x003b7800017a7983 */ /* 0x002ea80000300a00 */
[----:B------:R-:W2:Y:S04]  /*5efa0*/  LDL.LU.64 R120, [R1+0x3b70] ;  /* 0x003b700001787983 */ /* 0x000ea80000300a00 */
[----:B------:R-:W-:Y:S04]  /*5efb0*/  STL.64 [R1+0x490], R116 ;  /* 0x0004907401007387 */ /* 0x000fe80000100a00 */
[----:B------:R1:W-:Y:S01]  /*5efc0*/  STL.64 [R1+0x498], R118 ;  /* 0x0004987601007387 */ /* 0x0003e20000100a00 */
[C---:B------:R-:W-:Y:S03]  /*5efd0*/  HMMA.1688.F32.TF32 R204, R240.reuse, R250, R204 ;  /* 0x000000faf0cc723c */ /* 0x040fe600000810cc */
[----:B-1----:R-:W3:Y:S04]  /*5efe0*/  LDL.LU.64 R118, [R1+0x3b68] ;  /* 0x003b680001767983 */ /* 0x002ee80000300a00 */
[----:B------:R-:W3:Y:S04]  /*5eff0*/  LDL.LU.64 R116, [R1+0x3b60] ;  /* 0x003b600001747983 */ /* 0x000ee80000300a00 */
[----:B------:R-:W-:Y:S04]  /*5f000*/  STL.64 [R1+0x860], R112 ;  /* 0x0008607001007387 */ /* 0x000fe80000100a00 */
[----:B------:R1:W-:Y:S04]  /*5f010*/  STL.64 [R1+0x868], R114 ;  /* 0x0008687201007387 */ /* 0x0003e80000100a00 */
[----:B-1----:R-:W4:Y:S04]  /*5f020*/  LDL.LU.64 R114, [R1+0x3b58] ;  /* 0x003b580001727983 */ /* 0x002f280000300a00 */
[----:B------:R-:W4:Y:S04]  /*5f030*/  LDL.LU.64 R112, [R1+0x3b50] ;  /* 0x003b500001707983 */ /* 0x000f280000300a00 */
[----:B------:R-:W-:Y:S04]  /*5f040*/  STL.64 [R1+0x850], R108 ;  /* 0x0008506c01007387 */ /* 0x000fe80000100a00 */
[----:B------:R1:W-:Y:S01]  /*5f050*/  STL.64 [R1+0x858], R110 ;  /* 0x0008586e01007387 */ /* 0x0003e20000100a00 */
[----:B------:R-:W-:Y:S03]  /*5f060*/  HMMA.1688.F32.TF32 R240, R240, R6, R136 ;  /* 0x00000006f0f0723c */ /* 0x000fe60000081088 */
[----:B-1----:R-:W2:Y:S04]  /*5f070*/  LDL.LU.64 R110, [R1+0x3b48] ;  /* 0x003b4800016e7983 */ /* 0x002ea80000300a00 */
[----:B------:R-:W2:Y:S04]  /*5f080*/  LDL.LU.64 R108, [R1+0x3b40] ;  /* 0x003b4000016c7983 */ /* 0x000ea80000300a00 */
[----:B------:R-:W-:Y:S04]  /*5f090*/  STL.64 [R1+0x840], R104 ;  /* 0x0008406801007387 */ /* 0x000fe80000100a00 */
[----:B------:R1:W-:Y:S01]  /*5f0a0*/  STL.64 [R1+0x848], R106 ;  /* 0x0008486a01007387 */ /* 0x0003e20000100a00 */
[C---:B------:R-:W-:Y:S03]  /*5f0b0*/  HMMA.1688.F32.TF32 R236, R244.reuse, R62, R236 ;  /* 0x0000003ef4ec723c */ /* 0x040fe600000810ec */
[----:B-1----:R-:W2:Y:S04]  /*5f0c0*/  LDL.LU.64 R106, [R1+0x3b38] ;  /* 0x003b3800016a7983 */ /* 0x002ea80000300a00 */
[----:B------:R-:W2:Y:S04]  /*5f0d0*/  LDL.LU.64 R104, [R1+0x3b30] ;  /* 0x003b300001687983 */ /* 0x000ea80000300a00 */
[----:B------:R-:W-:Y:S04]  /*5f0e0*/  STL.64 [R1+0x830], R224 ;  /* 0x000830e001007387 */ /* 0x000fe80000100a00 */
[----:B------:R1:W-:Y:S04]  /*5f0f0*/  STL.64 [R1+0x838], R226 ;  /* 0x000838e201007387 */ /* 0x0003e80000100a00 */
        /* <DEDUP_REMOVED lines=19> */
[----:B------:R1:W-:Y:S01]  /*5f230*/  STL.64 [R1+0x468], R206 ;  /* 0x000468ce01007387 */ /* 0x0003e20000100a00 */
[C---:B------:R-:W-:Y:S03]  /*5f240*/  HMMA.1688.F32.TF32 R148, R244.reuse, R54, R148 ;  /* 0x00000036f494723c */ /* 0x040fe60000081094 */
[----:B-1----:R-:W2:Y:S04]  /*5f250*/  LDL.LU.64 R206, [R1+0x3ad8] ;  /* 0x003ad80001ce7983 */ /* 0x002ea80000300a00 */
[----:B------:R-:W2:Y:S04]  /*5f260*/  LDL.LU.64 R204, [R1+0x3ad0] ;  /* 0x003ad00001cc7983 */ /* 0x000ea80000300a00 */
[----:B------:R-:W2:Y:S04]  /*5f270*/  LDL.LU.64 R138, [R1+0x3ac8] ;  /* 0x003ac800018a7983 */ /* 0x000ea80000300a00 */
[----:B------:R-:W2:Y:S04]  /*5f280*/  LDL.LU.64 R136, [R1+0x3ac0] ;  /* 0x003ac00001887983 */ /* 0x000ea80000300a00 */
[----:B------:R-:W-:Y:S04]  /*5f290*/  STL.64 [R1+0x370], R240 ;  /* 0x000370f001007387 */ /* 0x000fe80000100a00 */
[----:B------:R-:W-:Y:S04]  /*5f2a0*/  STL.64 [R1+0x378], R242 ;  /* 0x000378f201007387 */ /* 0x000fe80000100a00 */
[----:B------:R-:W-:Y:S04]  /*5f2b0*/  STL.64 [R1+0x360], R236 ;  /* 0x000360ec01007387 */ /* 0x000fe80000100a00 */
[----:B------:R1:W-:Y:S01]  /*5f2c0*/  STL.64 [R1+0x368], R238 ;  /* 0x000368ee01007387 */ /* 0x0003e20000100a00 */
[C---:B------:R-:W-:Y:S03]  /*5f2d0*/  HMMA.1688.F32.TF32 R88, R244.reuse, R38, R88 ;  /* 0x00000026f458723c */ /* 0x040fe60000081058 */
[----:B------:R-:W-:Y:S04]  /*5f2e0*/  LDS R240, [R0+0x85100] ;  /* 0x0851000000f07984 */ /* 0x000fe80000000800 */
[----:B------:R-:W-:Y:S01]  /*5f2f0*/  LDS R242, [R0+0x85900] ;  /* 0x0859000000f27984 */ /* 0x000fe20000000800 */
[C---:B-1----:R-:W-:Y:S03]  /*5f300*/  HMMA.1688.F32.TF32 R236, R244.reuse, R58, R100 ;  /* 0x0000003af4ec723c */ /* 0x042fe60000081064 */
[----:B------:R-:W-:Y:S04]  /*5f310*/  LDS R241, [R2+0x85100] ;  /* 0x0851000002f17984 */ /* 0x000fe80000000800 */
[----:B------:R-:W1:Y:S01]  /*5f320*/  LDS R243, [R2+0x85900] ;  /* 0x0859000002f37984 */ /* 0x000e620000000800 */
[C---:B------:R-:W-:Y:S08]  /*5f330*/  HMMA.1688.F32.TF32 R100, R244.reuse, R50, R96 ;  /* 0x00000032f464723c */ /* 0x040ff00000081060 */
[C---:B------:R-:W-:Y:S08]  /*5f340*/  HMMA.1688.F32.TF32 R96, R244.reuse, R46, R184 ;  /* 0x0000002ef460723c */ /* 0x040ff000000810b8 */
[C---:B------:R-:W-:Y:S01]  /*5f350*/  HMMA.1688.F32.TF32 R80, R244.reuse, R30, R80 ;  /* 0x0000001ef450723c */ /* 0x040fe20000081050 */
[----:B------:R-:W-:Y:S07]  /*5f360*/  STL.64 [R1+0x350], R236 ;  /* 0x000350ec01007387 */ /* 0x000fee0000100a00 */
[C---:B------:R-:W-:Y:S01]  /*5f370*/  HMMA.1688.F32.TF32 R76, R244.reuse, R26, R76 ;  /* 0x0000001af44c723c */ /* 0x040fe2000008104c */
        /* <DEDUP_REMOVED lines=16> */
[----:B------:R-:W-:Y:S04]  /*5f480*/  STL.64 [R1+0x2d0], R76 ;  /* 0x0002d04c01007387 */ /* 0x000fe80000100a00 */
[----:B------:R1:W-:Y:S01]  /*5f490*/  STL.64 [R1+0x2d8], R78 ;  /* 0x0002d84e01007387 */ /* 0x0003e20000100a00 */
[C---:B---3--:R-:W-:Y:S08]  /*5f4a0*/  HMMA.1688.F32.TF32 R80, R244.reuse, R18, R140 ;  /* 0x00000012f450723c */ /* 0x048ff0000008108c */
[C---:B-1----:R-:W-:Y:S08]  /*5f4b0*/  HMMA.1688.F32.TF32 R76, R244.reuse, R14, R72 ;  /* 0x0000000ef44c723c */ /* 0x042ff00000081048 */
[C---:B------:R-:W-:Y:S08]  /*5f4c0*/  HMMA.1688.F32.TF32 R72, R244.reuse, R10, R68 ;  /* 0x0000000af448723c */ /* 0x040ff00000081044 */
[----:B------:R-:W-:Y:S01]  /*5f4d0*/  HMMA.1688.F32.TF32 R64, R244, R250, R64 ;  /* 0x000000faf440723c */ /* 0x000fe20000081040 */
[----:B------:R-:W-:Y:S04]  /*5f4e0*/  STL.64 [R1+0x2c0], R84 ;  /* 0x0002c05401007387 */ /* 0x000fe80000100a00 */
[----:B------:R-:W-:Y:S04]  /*5f4f0*/  STL.64 [R1+0x2c8], R86 ;  /* 0x0002c85601007387 */ /* 0x000fe80000100a00 */
[----:B------:R-:W-:Y:S04]  /*5f500*/  STL.64 [R1+0x2b0], R80 ;  /* 0x0002b05001007387 */ /* 0x000fe80000100a00 */
[----:B------:R-:W-:Y:S04]  /*5f510*/  STL.64 [R1+0x2b8], R82 ;  /* 0x0002b85201007387 */ /* 0x000fe80000100a00 */
[----:B------:R-:W-:Y:S04]  /*5f520*/  STL.64 [R1+0x800], R76 ;  /* 0x0008004c01007387 */ /* 0x000fe80000100a00 */
[----:B------:R-:W-:Y:S04]  /*5f530*/  STL.64 [R1+0x808], R78 ;  /* 0x0008084e01007387 */ /* 0x000fe80000100a00 */
[----:B------:R-:W3:Y:S04]  /*5f540*/  LDL.LU R68, [R1+0x20] ;  /* 0x0000200001447983 */ /* 0x000ee80000300800 */
[----:B------:R1:W-:Y:S04]  /*5f550*/  STL.64 [R1+0x7f0], R72 ;  /* 0x0007f04801007387 */ /* 0x0003e80000100a00 */
[----:B------:R1:W-:Y:S04]  /*5f560*/  STL.64 [R1+0x7f8], R74 ;  /* 0x0007f84a01007387 */ /* 0x0003e80000100a00 */
[----:B------:R1:W-:Y:S04]  /*5f570*/  STL.64 [R1+0x7e0], R64 ;  /* 0x0007e04001007387 */ /* 0x0003e80000100a00 */
[----:B------:R1:W-:Y:S04]  /*5f580*/  STL.64 [R1+0x7e8], R66 ;  /* 0x0007e84201007387 */ /* 0x0003e80000100a00 */
[----:B------:R-:W3:Y:S04]  /*5f590*/  LDL.LU R69, [R1+0x24] ;  /* 0x0000240001457983 */ /* 0x000ee80000300800 */
[----:B------:R-:W3:Y:S04]  /*5f5a0*/  LDL.LU R70, [R1+0x28] ;  /* 0x0000280001467983 */ /* 0x000ee80000300800 */
[----:B------:R-:W3:Y:S04]  /*5f5b0*/  LDL.LU R71, [R1+0x2c] ;  /* 0x00002c0001477983 */ /* 0x000ee80000300800 */
[----:B-1----:R-:W2:Y:S04]  /*5f5c0*/  LDL.LU R72, [R1+0x30] ;  /* 0x0000300001487983 */ /* 0x002ea80000300800 */
        /* <DEDUP_REMOVED lines=55> */
[C---:B---3--:R-:W-:Y:S08]  /*5f940*/  HMMA.1688.F32.TF32 R68, R240.reuse, R14, R68 ;  /* 0x0000000ef044723c */ /* 0x048ff00000081044 */
[C---:B--2---:R-:W-:Y:S08]  /*5f950*/  HMMA.1688.F32.TF32 R72, R240.reuse, R18, R72 ;  /* 0x00000012f048723c */ /* 0x044ff00000081048 */
[----:B----4-:R-:W-:Y:S08]  /*5f960*/  HMMA.1688.F32.TF32 R76, R240, R54, R76 ;  /* 0x00000036f04c723c */ /* 0x010ff0000008104c */
[----:B------:R-:W-:Y:S01]  /*5f970*/  HMMA.1688.F32.TF32 R244, R244, R6, R236 ;  /* 0x00000006f4f4723c */ /* 0x000fe200000810ec */
[----:B------:R-:W2:Y:S04]  /*5f980*/  LDL.LU.64 R238, [R1+0x3ab8] ;  /* 0x003ab80001ee7983 */ /* 0x000ea80000300a00 */
[----:B------:R-:W2:Y:S03]  /*5f990*/  LDL.LU.64 R236, [R1+0x3ab0] ;  /* 0x003ab00001ec7983 */ /* 0x000ea60000300a00 */
[C---:B------:R-:W-:Y:S08]  /*5f9a0*/  HMMA.1688.F32.TF32 R100, R240.reuse, R62, R100 ;  /* 0x0000003ef064723c */ /* 0x040ff00000081064 */
[C---:B------:R-:W-:Y:S07]  /*5f9b0*/  HMMA.1688.F32.TF32 R148, R240.reuse, R58, R148 ;  /* 0x0000003af094723c */ /* 0x040fee0000081094 */
[----:B------:R-:W-:Y:S04]  /*5f9c0*/  STL.64 [R1+0x290], R244 ;  /* 0x000290f401007387 */ /* 0x000fe80000100a00 */
[----:B------:R-:W-:Y:S04]  /*5f9d0*/  STL.64 [R1+0x298], R246 ;  /* 0x000298f601007387 */ /* 0x000fe80000100a00 */
[----:B------:R-:W-:Y:S04]  /*5f9e0*/  STL.64 [R1+0x7d0], R100 ;  /* 0x0007d06401007387 */ /* 0x000fe80000100a00 */
[----:B------:R1:W-:Y:S01]  /*5f9f0*/  STL.64 [R1+0x7d8], R102 ;  /* 0x0007d86601007387 */ /* 0x0003e20000100a00 */
[C---:B------:R-:W-:Y:S03]  /*5fa00*/  HMMA.1688.F32.TF32 R196, R240.reuse, R50, R196 ;  /* 0x00000032f0c4723c */ /* 0x040fe600000810c4 */
[----:B------:R-:W-:Y:S04]  /*5fa10*/  LDS R244, [R3+0x85100] ;  /* 0x0851000003f47984 */ /* 0x000fe80000000800 */
[----:B------:R-:W-:Y:S04]  /*5fa20*/  LDS R246, [R3+0x85900] ;  /* 0x0859000003f67984 */ /* 0x000fe80000000800 */
[----:B-1----:R-:W3:Y:S04]  /*5fa30*/  LDL.LU.64 R102, [R1+0x3aa8] ;  /* 0x003aa80001667983 */ /* 0x002ee80000300a00 */
[----:B------:R-:W3:Y:S04]  /*5fa40*/  LDL.LU.64 R100, [R1+0x3aa0] ;  /* 0x003aa00001647983 */ /* 0x000ee80000300a00 */
[----:B------:R-:W-:Y:S04]  /*5fa50*/  STL.64 [R1+0x7c0], R148 ;  /* 0x0007c09401007387 */ /* 0x000fe80000100a00 */
[----:B------:R1:W-:Y:S01]  /*5fa60*/  STL.64 [R1+0x7c8], R150 ;  /* 0x0007c89601007387 */ /* 0x0003e20000100a00 */
[C---:B------:R-:W-:Y:S03]  /*5fa70*/  HMMA.1688.F32.TF32 R92, R240.reuse, R34, R92 ;  /* 0x00000022f05c723c */ /* 0x040fe6000008105c */
[----:B------:R-:W-:Y:S04]  /*5fa80*/  LDS R245, [R252+0x85100] ;  /* 0x08510000fcf57984 */ /* 0x000fe80000000800 */
[----:B------:R-:W4:Y:S04]  /*5fa90*/  LDS R247, [R252+0x85900] ;  /* 0x08590000fcf77984 */ /* 0x000f280000000800 */
[----:B-1----:R-:W2:Y:S04]  /*5faa0*/  LDL.LU.64 R150, [R1+0x3a98] ;  /* 0x003a980001967983 */ /* 0x002ea80000300a00 */
[----:B------:R-:W2:Y:S04]  /*5fab0*/  LDL.LU.64 R148, [R1+0x3a90] ;  /* 0x003a900001947983 */ /* 0x000ea80000300a00 */
[----:B------:R-:W-:Y:S04]  /*5fac0*/  STL.64 [R1+0x7b0], R76 ;  /* 0x0007b04c01007387 */ /* 0x000fe80000100a00 */
[----:B------:R1:W-:Y:S02]  /*5fad0*/  STL.64 [R1+0x7b8], R78 ;  /* 0x0007b84e01007387 */ /* 0x0003e40000100a00 */
[C---:B-1----:R-:W-:Y:S02]  /*5fae0*/  HMMA.1688.F32.TF32 R76, R240.reuse, R46, R140 ;  /* 0x0000002ef04c723c */ /* 0x042fe4000008108c */
[----:B------:R1:W-:Y:S06]  /*5faf0*/  STL.64 [R1+0x7a0], R196 ;  /* 0x0007a0c401007387 */ /* 0x0003ec0000100a00 */
[C---:B------:R-:W-:Y:S01]  /*5fb00*/  HMMA.1688.F32.TF32 R96, R240.reuse, R42, R96 ;  /* 0x0000002af060723c */ /* 0x040fe20000081060 */
[----:B------:R4:W-:Y:S04]  /*5fb10*/  STL.64 [R1+0x7a8], R198 ;  /* 0x0007a8c601007387 */ /* 0x0009e80000100a00 */
[----:B-1----:R-:W2:Y:S03]  /*5fb20*/  LDL.LU R196, [R1+0xf0] ;  /* 0x0000f00001c47983 */ /* 0x002ea60000300800 */
[C---:B------:R-:W-:Y:S07]  /*5fb30*/  HMMA.1688.F32.TF32 R184, R240.reuse, R38, R184 ;  /* 0x00000026f0b8723c */ /* 0x040fee00000810b8 */
[----:B------:R1:W-:Y:S01]  /*5fb40*/  STL.64 [R1+0x790], R76 ;  /* 0x0007904c01007387 */ /* 0x0003e20000100a00 */
[C---:B------:R-:W-:Y:S03]  /*5fb50*/  HMMA.1688.F32.TF32 R88, R240.reuse, R30, R88 ;  /* 0x0000001ef058723c */ /* 0x040fe60000081058 */
[----:B------:R1:W-:Y:S04]  /*5fb60*/  STL.64 [R1+0x798], R78 ;  /* 0x0007984e01007387 */ /* 0x0003e80000100a00 */
[----:B------:R-:W2:Y:S01]  /*5fb70*/  LDL.LU R197, [R1+0xf4] ;  /* 0x0000f40001c57983 */ /* 0x000ea20000300800 */
[C---:B------:R-:W-:Y:S03]  /*5fb80*/  HMMA.1688.F32.TF32 R84, R240.reuse, R26, R84 ;  /* 0x0000001af054723c */ /* 0x040fe60000081054 */
[----:B----4-:R-:W2:Y:S04]  /*5fb90*/  LDL.LU R198, [R1+0xf8] ;  /* 0x0000f80001c67983 */ /* 0x010ea80000300800 */
[----:B------:R-:W2:Y:S04]  /*5fba0*/  LDL.LU R199, [R1+0xfc] ;  /* 0x0000fc0001c77983 */ /* 0x000ea80000300800 */
[----:B-1----:R-:W4:Y:S04]  /*5fbb0*/  LDL.LU R76, [R1+0x100] ;  /* 0x00010000014c7983 */ /* 0x002f280000300800 */
[----:B------:R-:W4:Y:S01]  /*5fbc0*/  LDL.LU R77, [R1+0x104] ;  /* 0x00010400014d7983 */ /* 0x000f220000300800 */
[C---:B------:R-:W-:Y:S03]  /*5fbd0*/  HMMA.1688.F32.TF32 R80, R240.reuse, R22, R80 ;  /* 0x00000016f050723c */ /* 0x040fe60000081050 */
[----:B------:R-:W4:Y:S04]  /*5fbe0*/  LDL.LU R78, [R1+0x108] ;  /* 0x00010800014e7983 */ /* 0x000f280000300800 */
[----:B------:R-:W4:Y:S04]  /*5fbf0*/  LDL.LU R79, [R1+0x10c] ;  /* 0x00010c00014f7983 */ /* 0x000f280000300800 */
[----:B------:R-:W2:Y:S04]  /*5fc00*/  LDL.LU R140, [R1+0xe0] ;  /* 0x0000e000018c7983 */ /* 0x000ea80000300800 */
[----:B------:R-:W2:Y:S04]  /*5fc10*/  LDL.LU R141, [R1+0xe4] ;  /* 0x0000e400018d7983 */ /* 0x000ea80000300800 */
[----:B------:R-:W2:Y:S04]  /*5fc20*/  LDL.LU R142, [R1+0xe8] ;  /* 0x0000e800018e7983 */ /* 0x000ea80000300800 */
[----:B------:R-:W2:Y:S04]  /*5fc30*/  LDL.LU R143, [R1+0xec] ;  /* 0x0000ec00018f7983 */ /* 0x000ea80000300800 */
        /* <DEDUP_REMOVED lines=36> */
[----:B------:R-:W2:Y:S02]  /*5fe80*/  LDL.LU.64 R64, [R1+0x3a00] ;  /* 0x003a000001407983 */ /* 0x000ea40000300a00 */
[C---:B--2---:R-:W-:Y:S11]  /*5fe90*/  HMMA.1688.F32.TF32 R64, R240.reuse, R250, R64 ;  /* 0x000000faf040723c */ /* 0x044ff60000081040 */
[----:B------:R-:W-:Y:S11]  /*5fea0*/  @!UPT UIADD3 URZ, URZ, URZ, URZ ;  /* 0x0000003f3f3ff290 */ /* 0x000ff6000fffe03f */
[----:B------:R-:W-:Y:S01]  /*5feb0*/  @!UPT UIADD3 URZ, URZ, URZ, URZ ;  /* 0x0000003f3f3ff290 */ /* 0x000fe2000fffe03f */
[----:B------:R-:W-:Y:S04]  /*5fec0*/  STL.64 [R1+0x6f0], R64 ;  /* 0x0006f04001007387 */ /* 0x000fe80000100a00 */
[----:B------:R1:W-:Y:S02]  /*5fed0*/  STL.64 [R1+0x6f8], R66 ;  /* 0x0006f84201007387 */ /* 0x0003e40000100a00 */
[----:B-1----:R-:W-:Y:S07]  /*5fee0*/  HMMA.1688.F32.TF32 R64, R240, R6, R68 ;  /* 0x00000006f040723c */ /* 0x002fee0000081044 */
[----:B------:R-:W-:-:S02]  /*5fef0*/  IMAD.MOV.U32 R240, RZ, RZ, R75 ;  /* 0x000000fffff07224 */ /* 0x000fc400078e004b */
[----:B------:R-:W2:Y:S11]  /*5ff00*/  LDL.LU R75, [R1+0x39f8] ;  /* 0x0039f800014b7983 */ /* 0x000eb60000300800 */
[----:B------:R-:W-:Y:S03]  /*5ff10*/  @!UPT UIADD3 URZ, URZ, URZ, URZ ;  /* 0x0000003f3f3ff290 */ /* 0x000fe6000fffe03f */
[----:B------:R-:W-:Y:S04]  /*5ff20*/  STL.64 [R1+0x5e0], R64 ;  /* 0x0005e04001007387 */ /* 0x000fe80000100a00 */
[----:B------:R-:W-:Y:S04]  /*5ff30*/  STL.64 [R1+0x5e8], R66 ;  /* 0x0005e84201007387 */ /* 0x000fe80000100a00 */
[----:B------:R-:W3:Y:S04]  /*5ff40*/  LDL.LU R241, [R1+0xc4] ;  /* 0x0000c40001f17983 */ /* 0x000ee80000300800 */
[----:B------:R-:W3:Y:S04]  /*5ff50*/  LDL.LU R242, [R1+0xc8] ;  /* 0x0000c80001f27983 */ /* 0x000ee80000300800 */
[----:B------:R-:W3:Y:S01]  /*5ff60*/  LDL.LU R243, [R1+0xcc] ;  /* 0x0000cc0001f37983 */ /* 0x000ee20000300800 */
[C---:B----4-:R-:W-:Y:S03]  /*5ff70*/  HMMA.1688.F32.TF32 R76, R244.reuse, R58, R76 ;  /* 0x0000003af44c723c */ /* 0x050fe6000008104c */
[----:B------:R-:W-:Y:S04]  /*5ff80*/  LDS R64, [R0+0x85180] ;  /* 0x0851800000407984 */ /* 0x000fe80000000800 */
[----:B------:R-:W-:Y:S01]  /*5ff90*/  LDS R66, [R0+0x85980] ;  /* 0x0859800000427984 */ /* 0x000fe20000000800 */
[C---:B------:R-:W-:Y:S03]  /*5ffa0*/  HMMA.1688.F32.TF32 R196, R244.reuse, R54, R196 ;  /* 0x00000036f4c4723c */ /* 0x040fe600000810c4 */
[----:B------:R-:W-:Y:S04]  /*5ffb0*/  LDS R65, [R2+0x85180] ;  /* 0x0851800002417984 */ /* 0x000fe80000000800 */
[----:B------:R-:W1:Y:S01]  /*5ffc0*/  LDS R67, [R2+0x85980] ;  /* 0x0859800002437984 */ /* 0x000e620000000800 */
[C---:B------:R-:W-:Y:S08]  /*5ffd0*/  HMMA.1688.F32.TF32 R140, R244.reuse, R50, R140 ;  /* 0x00000032f48c723c */ /* 0x040ff0000008108c */
[C---:B--2---:R-:W-:Y:S01]  /*5ffe0*/  HMMA.1688.F32.TF32 R68, R244.reuse, R62, R72 ;  /* 0x0000003ef444723c */ /* 0x044fe20000081048 */
[----:B------:R-:W2:Y:S11]  /*5fff0*/  LDL.LU R72, [R1+0xd0] ;  /* 0x0000d00001487983 */ /* 0x000eb60000300800 */
[----:B------:R-:W-:Y:S11]  /*60000*/  @!UPT UIADD3 URZ, URZ, URZ, URZ ;  /* 0x0000003f3f3ff290 */ /* 0x000ff6000fffe03f */
[----:B------:R-:W-:Y:S04]  /*60010*/  STL.64 [R1+0x5d0], R68 ;  /* 0x0005d04401007387 */ /* 0x000fe80000100a00 */
[----:B------:R-:W-:Y:S04]  /*60020*/  STL.64 [R1+0x5d8], R70 ;  /* 0x0005d84601007387 */ /* 0x000fe80000100a00 */
[----:B------:R-:W2:Y:S04]  /*60030*/  LDL.LU R73, [R1+0xd4] ;  /* 0x0000d40001497983 */ /* 0x000ea80000300800 */
[----:B------:R-:W2:Y:S04]  /*60040*/  LDL.LU R74, [R1+0xd8] ;  /* 0x0000d800014a7983 */ /* 0x000ea80000300800 */
[----:B------:R-:W2:Y:S04]  /*60050*/  LDL.LU R75, [R1+0xdc] ;  /* 0x0000dc00014b7983 */ /* 0x000ea80000300800 */
[----:B------:R-:W-:Y:S04]  /*60060*/  STL.64 [R1+0x530], R76 ;  /* 0x0005304c01007387 */ /* 0x000fe80000100a00 */
[----:B------:R4:W-:Y:S01]  /*60070*/  STL.64 [R1+0x538], R78 ;  /* 0x0005384e01007387 */ /* 0x0009e20000100a00 */
[C---:B------:R-:W-:Y:S03]  /*60080*/  HMMA.1688.F32.TF32 R148, R244.reuse, R6, R148 ;  /* 0x00000006f494723c */ /* 0x040fe60000081094 */
[----:B------:R-:W-:Y:S04]  /*60090*/  LDS R68, [R3+0x85180] ;  /* 0x0851800003447984 */ /* 0x000fe80000000800 */
[----:B------:R-:W-:Y:S04]  /*600a0*/  LDS R70, [R3+0x85980] ;  /* 0x0859800003467984 */ /* 0x000fe80000000800 */
[----:B----4-:R-:W4:Y:S04]  /*600b0*/  LDL.LU.64 R78, [R1+0x39f0] ;  /* 0x0039f000014e7983 */ /* 0x010f280000300a00 */
[----:B------:R-:W4:Y:S04]  /*600c0*/  LDL.LU.64 R76, [R1+0x39e8] ;  /* 0x0039e800014c7983 */ /* 0x000f280000300a00 */
[----:B------:R-:W-:Y:S04]  /*600d0*/  STL.64 [R1+0x520], R196 ;  /* 0x000520c401007387 */ /* 0x000fe80000100a00 */
[----:B------:R1:W-:Y:S04]  /*600e0*/  STL.64 [R1+0x528], R198 ;  /* 0x000528c601007387 */ /* 0x0003e80000100a00 */
[----:B------:R-:W-:Y:S04]  /*600f0*/  LDS R69, [R252+0x85180] ;  /* 0x08518000fc457984 */ /* 0x000fe80000000800 */
[----:B------:R-:W2:Y:S04]  /*60100*/  LDS R71, [R252+0x85980] ;  /* 0x08598000fc477984 */ /* 0x000ea80000000800 */
        /* <DEDUP_REMOVED lines=10> */
[----:B------:R3:W-:Y:S02]  /*601b0*/  STL.64 [R1+0x508], R74 ;  /* 0x0005084a01007387 */ /* 0x0007e40000100a00 */
[C---:B---3--:R-:W-:Y:S11]  /*601c0*/  HMMA.1688.F32.TF32 R72, R244.reuse, R42, R240 ;  /* 0x0000002af448723c */ /* 0x048ff600000810f0 */
[----:B------:R-:W-:Y:S11]  /*601d0*/  @!UPT UIADD3 URZ, URZ, URZ, URZ ;  /* 0x0000003f3f3ff290 */ /* 0x000ff6000fffe03f */
[----:B------:R-:W-:Y:S01]  /*601e0*/  @!UPT UIADD3 URZ, URZ, URZ, URZ ;  /* 0x0000003f3f3ff290 */ /* 0x000fe2000fffe03f */
[----:B------:R-:W-:Y:S04]  /*601f0*/  STL.64 [R1+0x4f0], R72 ;  /* 0x0004f04801007387 */ /* 0x000fe80000100a00 */
[----:B------:R1:W-:Y:S01]  /*60200*/  STL.64 [R1+0x4f8], R74 ;  /* 0x0004f84a01007387 */ /* 0x0003e20000100a00 */
[C---:B----4-:R-:W-:Y:S08]  /*60210*/  HMMA.1688.F32.TF32 R240, R244.reuse, R38, R140 ;  /* 0x00000026f4f0723c */ /* 0x050ff0000008108c */
[C---:B-1----:R-:W-:Y:S08]  /*60220*/  HMMA.1688.F32.TF32 R72, R244.reuse, R34, R196 ;  /* 0x00000022f448723c */ /* 0x042ff000000810c4 */
[C---:B------:R-:W-:Y:S07]  /*60230*/  HMMA.1688.F32.TF32 R140, R244.reuse, R30, R76 ;  /* 0x0000001ef48c723c */ /* 0x040fee000008104c */
[----:B------:R-:W-:Y:S01]  /*60240*/  STL.64 [R1+0x5c0], R240 ;  /* 0x0005c0f001007387 */ /* 0x000fe20000100a00 */
[C---:B------:R-:W-:Y:S03]  /*60250*/  HMMA.1688.F32.TF32 R76, R244.reuse, R26, R80 ;  /* 0x0000001af44c723c */ /* 0x040fe60000081050 */
[----:B------:R-:W-:Y:S04]  /*60260*/  STL.64 [R1+0x5c8], R242 ;  /* 0x0005c8f201007387 */ /* 0x000fe80000100a00 */
[----:B------:R-:W-:Y:S04]  /*60270*/  STL.64 [R1+0x5b0], R72 ;  /* 0x0005b04801007387 */ /* 0x000fe80000100a00 */
[----:B------:R1:W-:Y:S04]  /*60280*/  STL.64 [R1+0x5b8], R74 ;  /* 0x0005b84a01007387 */ /* 0x0003e80000100a00 */
[----:B------:R-:W-:Y:S04]  /*60290*/  STL.64 [R1+0x5a0], R140 ;  /* 0x0005a08c01007387 */ /* 0x000fe80000100a00 */
[----:B------:R2:W-:Y:S01]  /*602a0*/  STL.64 [R1+0x5a8], R142 ;  /* 0x0005a88e01007387 */ /* 0x0005e20000100a00 */
[C---:B-1----:R-:W-:Y:S08]  /*602b0*/  HMMA.1688.F32.TF32 R72, R244.reuse, R22, R84 ;  /* 0x00000016f448723c */ /* 0x042ff00000081054 */
[C---:B--2---:R-:W-:Y:S01]  /*602c0*/  HMMA.1688.F32.TF32 R140, R244.reuse, R18, R88 ;  /* 0x00000012f48c723c */ /* 0x044fe20000081058 */
[----:B------:R-:W-:Y:S04]  /*602d0*/  STL.64 [R1+0x590], R76 ;  /* 0x0005904c01007387 */ /* 0x000fe80000100a00 */
[----:B------:R-:W-:Y:S11]  /*602e0*/  STL.64 [R1+0x598], R78 ;  /* 0x0005984e01007387 */ /* 0x000ff60000100a00 */
[----:B------:R-:W-:Y:S07]  /*602f0*/  @!UPT UIADD3 URZ, URZ, URZ, URZ ;  /* 0x0000003f3f3ff290 */ /* 0x000fee000fffe03f */
[----:B------:R-:W-:Y:S04]  /*60300*/  STL [R1+0x39c4], R140 ;  /* 0x0039c48c01007387 */ /* 0x000fe80000100800 */
[----:B------:R-:W-:Y:S04]  /*60310*/  STL.64 [R1+0x580], R72 ;  /* 0x0005804801007387 */ /* 0x000fe80000100a00 */
[----:B------:R1:W-:Y:S02]  /*60320*/  STL.64 [R1+0x588], R74 ;  /* 0x0005884a01007387 */ /* 0x0003e40000100a00 */
[C---:B-1----:R-:W-:Y:S02]  /*60330*/  HMMA.1688.F32.TF32 R72, R244.reuse, R10, R184 ;  /* 0x0000000af448723c */ /* 0x042fe400000810b8 */
[----:B------:R1:W-:Y:S04]  /*60340*/  STL [R1+0x39c0], R141 ;  /* 0x0039c08d01007387 */ /* 0x0003e80000100800 */
[----:B------:R2:W-:Y:S02]  /*60350*/  STL [R1+0x39bc], R142 ;  /* 0x0039bc8e01007387 */ /* 0x0005e40000100800 */
[C---:B------:R-:W-:Y:S02]  /*60360*/  HMMA.1688.F32.TF32 R76, R244.reuse, R14, R92 ;  /* 0x0000000ef44c723c */ /* 0x040fe4000008105c */
[----:B------:R3:W-:Y:S11]  /*60370*/  STL [R1+0x39b8], R143 ;  /* 0x0039b88f01007387 */ /* 0x0007f60000100800 */
[----:B------:R-:W-:Y:S03]  /*60380*/  @!UPT UIADD3 URZ, URZ, URZ, URZ ;  /* 0x0000003f3f3ff290 */ /* 0x000fe6000fffe03f */
[----:B------:R-:W-:Y:S02]  /*60390*/  IMAD.MOV.U32 R140, RZ, RZ, R72 ;  /* 0x000000ffff8c7224 */ /* 0x000fe400078e0048 */
[----:B-1----:R-:W-:Y:S02]  /*603a0*/  IMAD.MOV.U32 R141, RZ, RZ, R73 ;  /* 0x000000ffff8d7224 */ /* 0x002fe400078e0049 */
[----:B--2---:R-:W-:Y:S02]  /*603b0*/  IMAD.MOV.U32 R142, RZ, RZ, R74 ;  /* 0x000000ffff8e7224 */ /* 0x004fe400078e004a */
[----:B---3--:R-:W-:Y:S02]  /*603c0*/  IMAD.MOV.U32 R143, RZ, RZ, R75 ;  /* 0x000000ffff8f7224 */ /* 0x008fe400078e004b */
[----:B------:R-:W-:Y:S01]  /*603d0*/  HMMA.1688.F32.TF32 R72, R244, R250, R96 ;  /* 0x000000faf448723c */ /* 0x000fe20000081060 */
[----:B------:R-:W-:Y:S04]  /*603e0*/  STL.64 [R1+0x6e0], R76 ;  /* 0x0006e04c01007387 */ /* 0x000fe80000100a00 */
[----:B------:R1:W-:Y:S03]  /*603f0*/  STL.64 [R1+0x6e8], R78 ;  /* 0x0006e84e01007387 */ /* 0x0003e60000100a00 */
[C---:B------:R-:W-:Y:S08]  /*60400*/  HMMA.1688.F32.TF32 R80, R64.reuse, R62, R100 ;  /* 0x0000003e4050723c */ /* 0x040ff00000081064 */
[----:B-1----:R-:W-:Y:S08]  /*60410*/  HMMA.1688.F32.TF32 R76, R64, R58, R236 ;  /* 0x0000003a404c723c */ /* 0x002ff000000810ec */
[----:B------:R-:W-:-:S02]  /*60420*/  IMAD.MOV.U32 R187, RZ, RZ, R72 ;  /* 0x000000ffffbb7224 */ /* 0x000fc400078e0048 */
[----:B------:R-:W-:Y:S02]  /*60430*/  IMAD.MOV.U32 R186, RZ, RZ, R73 ;  /* 0x000000ffffba7224 */ /* 0x000fe400078e0049 */
[----:B------:R-:W-:Y:S02]  /*60440*/  IMAD.MOV.U32 R185, RZ, RZ, R74 ;  /* 0x000000ffffb97224 */ /* 0x000fe400078e004a */
[----:B------:R-:W-:Y:S02]  /*60450*/  IMAD.MOV.U32 R184, RZ, RZ, R75 ;  /* 0x000000ffffb87224 */ /* 0x000fe400078e004b */
[C---:B------:R-:W-:Y:S08]  /*60460*/  HMMA.1688.F32.TF32 R72, R64.reuse, R54, R136 ;  /* 0x000000364048723c */ /* 0x040ff00000081088 */
[C---:B------:R-:W-:Y:S01]  /*60470*/  HMMA.1688.F32.TF32 R136, R64.reuse, R50, R204 ;  /* 0x000000324088723c */ /* 0x040fe200000810cc */
[----:B------:R-:W-:Y:S04]  /*60480*/  STL [R1+0x39b4], R148 ;  /* 0x0039b49401007387 */ /* 0x000fe80000100800 */
[----:B------:R-:W-:Y:S04]  /*60490*/  STL [R1+0x39b0], R149 ;  /* 0x0039b09501007387 */ /* 0x000fe80000100800 */
[----:B------:R-:W-:Y:S04]  /*604a0*/  STL [R1+0x39ac], R150 ;  /* 0x0039ac9601007387 */ /* 0x000fe80000100800 */
[----:B------:R-:W-:Y:S04]  /*604b0*/  STL [R1+0x39a8], R151 ;  /* 0x0039a89701007387 */ /* 0x000fe80000100800 */
[----:B------:R-:W-:Y:S04]  /*604c0*/  STL.64 [R1+0x6b0], R80 ;  /* 0x0006b05001007387 */ /* 0x000fe80000100a00 */
[----:B------:R-:W-:Y:S04]  /*604d0*/  STL.64 [R1+0x6b8], R82 ;  /* 0x0006b85201007387 */ /* 0x000fe80000100a00 */
[----:B------:R-:W-:Y:S04]  /*604e0*/  STL.64 [R1+0x6a0], R76 ;  /* 0x0006a04c01007387 */ /* 0x000fe80000100a00 */
[----:B------:R-:W-:Y:S04]  /*604f0*/  STL.64 [R1+0x6a8], R78 ;  /* 0x0006a84e01007387 */ /* 0x000fe80000100a00 */
[----:B------:R-:W-:Y:S04]  /*60500*/  STL [R1+0x39a4], R136 ;  /* 0x0039a48801007387 */ /* 0x000fe80000100800 */
[----:B------:R-:W-:Y:S04]  /*60510*/  STL.64 [R1+0x690], R72 ;  /* 0x0006904801007387 */ /* 0x000fe80000100a00 */
[----:B------:R1:W-:Y:S02]  /*60520*/  STL.64 [R1+0x698], R74 ;  /* 0x0006984a01007387 */ /* 0x0003e40000100a00 */
[C---:B-1----:R-:W-:Y:S02]  /*60530*/  HMMA.1688.F32.TF32 R72, R64.reuse, R42, R192 ;  /* 0x0000002a4048723c */ /* 0x042fe400000810c0 */
[----:B------:R1:W-:Y:S04]  /*60540*/  STL [R1+0x39a0], R137 ;  /* 0x0039a08901007387 */ /* 0x0003e80000100800 */
[----:B------:R2:W-:Y:S04]  /*60550*/  STL [R1+0x399c], R138 ;  /* 0x00399c8a01007387 */ /* 0x0005e80000100800 */
[----:B------:R3:W-:Y:S11]  /*60560*/  STL [R1+0x3998], R139 ;  /* 0x0039988b01007387 */ /* 0x0007f60000100800 */
[----:B------:R-:W-:Y:S03]  /*60570*/  @!UPT UIADD3 URZ, URZ, URZ, URZ ;  /* 0x0000003f3f3ff290 */ /* 0x000fe6000fffe03f */
[----:B------:R-:W-:Y:S02]  /*60580*/  IMAD.MOV.U32 R136, RZ, RZ, R72 ;  /* 0x000000ffff887224 */ /* 0x000fe400078e0048 */
[----:B-1----:R-:W-:Y:S02]  /*60590*/  IMAD.MOV.U32 R137, RZ, RZ, R73 ;  /* 0x000000ffff897224 */ /* 0x002fe400078e0049 */
[----:B--2---:R-:W-:Y:S02]  /*605a0*/  IMAD.MOV.U32 R138, RZ, RZ, R74 ;  /* 0x000000ffff8a7224 */ /* 0x004fe400078e004a */
[----:B---3--:R-:W-:Y:S02]  /*605b0*/  IMAD.MOV.U32 R139, RZ, RZ, R75 ;  /* 0x000000ffff8b7224 */ /* 0x008fe400078e004b */
[C---:B------:R-:W-:Y:S08]  /*605c0*/  HMMA.1688.F32.TF32 R72, R64.reuse, R38, R188 ;  /* 0x000000264048723c */ /* 0x040ff000000810bc */
[C---:B------:R-:W-:Y:S11]  /*605d0*/  HMMA.1688.F32.TF32 R76, R64.reuse, R46, R180 ;  /* 0x0000002e404c723c */ /* 0x040ff600000810b4 */
[----:B------:R-:W-:Y:S05]  /*605e0*/  @!UPT UIADD3 URZ, URZ, URZ, URZ ;  /* 0x0000003f3f3ff290 */ /* 0x000fea000fffe03f */
[----:B------:R-:W-:Y:S02]  /*605f0*/  IMAD.MOV.U32 R148, RZ, RZ, R72 ;  /* 0x000000ffff947224 */ /* 0x000fe400078e0048 */
[----:B------:R-:W-:Y:S02]  /*60600*/  IMAD.MOV.U32 R149, RZ, RZ, R73 ;  /* 0x000000ffff957224 */ /* 0x000fe400078e0049 */
[----:B------:R-:W-:Y:S02]  /*60610*/  IMAD.MOV.U32 R150, RZ, RZ, R74 ;  /* 0x000000ffff967224 */ /* 0x000fe400078e004a */
[----:B------:R-:W-:Y:S02]  /*60620*/  IMAD.MOV.U32 R151, RZ, RZ, R75 ;  /* 0x000000ffff977224 */ /* 0x000fe400078e004b */
[C---:B------:R-:W-:Y:S01]  /*60630*/  HMMA.1688.F32.TF32 R72, R64.reuse, R34, R144 ;  /* 0x000000224048723c */ /* 0x040fe20000081090 */
[----:B------:R-:W-:Y:S04]  /*60640*/  STL.64 [R1+0x680], R76 ;  /* 0x0006804c01007387 */ /* 0x000fe80000100a00 */
[----:B------:R1:W-:Y:S03]  /*60650*/  STL.64 [R1+0x688], R78 ;  /* 0x0006884e01007387 */ /* 0x0003e60000100a00 */
[C---:B------:R-:W-:Y:S08]  /*60660*/  HMMA.1688.F32.TF32 R80, R64.reuse, R30, R224 ;  /* 0x0000001e4050723c */ /* 0x040ff000000810e0 */
[C---:B-1----:R-:W-:Y:S07]  /*60670*/  HMMA.1688.F32.TF32 R76, R64.reuse, R26, R104 ;  /* 0x0000001a404c723c */ /* 0x042fee0000081068 */
[----:B------:R-:W-:Y:S04]  /*60680*/  STL.64 [R1+0x650], R72 ;  /* 0x0006504801007387 */ /* 0x000fe80000100a00 */
[----:B------:R1:W-:Y:S02]  /*60690*/  STL.64 [R1+0x658], R74 ;  /* 0x0006584a01007387 */ /* 0x0003e40000100a00 */
[C---:B-1----:R-:W-:Y:S02]  /*606a0*/  HMMA.1688.F32.TF32 R72, R64.reuse, R22, R108 ;  /* 0x000000164048723c */ /* 0x042fe4000008106c */
[----:B------:R-:W-:Y:S04]  /*606b0*/  STL.64 [R1+0x640], R80 ;  /* 0x0006405001007387 */ /* 0x000fe80000100a00 */
[----:B------:R1:W-:Y:S04]  /*606c0*/  STL.64 [R1+0x648], R82 ;  /* 0x0006485201007387 */ /* 0x0003e80000100a00 */
[----:B------:R-:W-:Y:S01]  /*606d0*/  STL.64 [R1+0x630], R76 ;  /* 0x0006304c01007387 */ /* 0x000fe20000100a00 */
[C---:B------:R-:W-:Y:S03]  /*606e0*/  HMMA.1688.F32.TF32 R180, R64.reuse, R250, R124 ;  /* 0x000000fa40b4723c */ /* 0x040fe6000008107c */
[----:B------:R2:W-:Y:S05]  /*606f0*/  STL.64 [R1+0x638], R78 ;  /* 0x0006384e01007387 */ /* 0x0005ea0000100a00 */
[C---:B-1----:R-:W-:Y:S04]  /*60700*/  HMMA.1688.F32.TF32 R80, R64.reuse, R18, R112 ;  /* 0x000000124050723c */ /* 0x042fe80000081070 */
[----:B------:R-:W-:Y:S04]  /*60710*/  STL.64 [R1+0x620], R72 ;  /* 0x0006204801007387 */ /* 0x000fe80000100a00 */
[----:B--2---:R-:W-:Y:S01]  /*60720*/  HMMA.1688.F32.TF32 R76, R64, R14, R116 ;  /* 0x0000000e404c723c */ /* 0x004fe20000081074 */
[----:B------:R1:W-:Y:S07]  /*60730*/  STL.64 [R1+0x628], R74 ;  /* 0x0006284a01007387 */ /* 0x0003ee0000100a00 */
[----:B------:R-:W-:Y:S08]  /*60740*/  HMMA.1688.F32.TF32 R52, R68, R54, R176 ;  /* 0x000000364434723c */ /* 0x000ff000000810b0 */
[----:B-1----:R-:W-:Y:S01]  /*60750*/  HMMA.1688.F32.TF32 R72, R64, R10, R120 ;  /* 0x0000000a4048723c */ /* 0x002fe20000081078 */
[----:B------:R-:W-:Y:S04]  /*60760*/  STL.64 [R1+0x610], R80 ;  /* 0x0006105001007387 */ /* 0x000fe80000100a00 */
[----:B------:R-:W-:Y:S04]  /*60770*/  STL.64 [R1+0x618], R82 ;  /* 0x0006185201007387 */ /* 0x000fe80000100a00 */
[----:B------:R-:W-:Y:S04]  /*60780*/  STL.64 [R1+0x600], R76 ;  /* 0x0006004c01007387 */ /* 0x000fe80000100a00 */
[----:B------:R-:W-:Y:S04]  /*60790*/  STL.64 [R1+0x608], R78 ;  /* 0x0006084e01007387 */ /* 0x000fe80000100a00 */
[----:B------:R-:W-:Y:S01]  /*607a0*/  STL [R1+0x3994], R180 ;  /* 0x003994b401007387 */ /* 0x000fe20000100800 */
[C---:B------:R-:W-:Y:S08]  /*607b0*/  HMMA.1688.F32.TF32 R224, R68.reuse, R30, R152 ;  /* 0x0000001e44e0723c */ /* 0x040ff00000081098 */
[C---:B------:R-:W-:Y:S01]  /*607c0*/  HMMA.1688.F32.TF32 R192, R68.reuse, R58, R232 ;  /* 0x0000003a44c0723c */ /* 0x040fe200000810e8 */
[----:B------:R-:W-:Y:S04]  /*607d0*/  STL.64 [R1+0x5f0], R72 ;  /* 0x0005f04801007387 */ /* 0x000fe80000100a00 */
[----:B------:R-:W-:Y:S04]  /*607e0*/  STL.64 [R1+0x5f8], R74 ;  /* 0x0005f84a01007387 */ /* 0x000fe80000100a00 */
[----:B------:R-:W-:Y:S04]  /*607f0*/  STL [R1+0x3990], R181 ;  /* 0x003990b501007387 */ /* 0x000fe80000100800 */
[----:B------:R-:W-:Y:S04]  /*60800*/  STL [R1+0x398c], R182 ;  /* 0x00398cb601007387 */ /* 0x000fe80000100800 */
[----:B------:R-:W-:Y:S04]  /*60810*/  STL [R1+0x3988], R183 ;  /* 0x003988b701007387 */ /* 0x000fe80000100800 */
[----:B------:R-:W-:Y:S04]  /*60820*/  STL.64 [R1+0x570], R52 ;  /* 0x0005703401007387 */ /* 0x000fe80000100a00 */
[----:B------:R1:W-:Y:S01]  /*60830*/  STL.64 [R1+0x578], R54 ;  /* 0x0005783601007387 */ /* 0x0003e20000100a00 */
        /* <DEDUP_REMOVED lines=10> */
[----:B-1----:R-:W-:Y:S01]  /*608e0*/  HMMA.1688.F32.TF32 R52, R68, R34, R228 ;  /* 0x000000224434723c */ /* 0x002fe200000810e4 */
[----:B------:R-:W-:Y:S01]  /*608f0*/  IMAD.MOV.U32 R99, RZ, RZ, R8 ;  /* 0x000000ffff637224 */ /* 0x000fe200078e0008 */
[----:B------:R-:W-:Y:S01]  /*60900*/  LDS R77, [R252+0x86000] ;  /* 0x08600000fc4d7984 */ /* 0x000fe20000000800 */
[----:B------:R-:W-:-:S05]  /*60910*/  IMAD.MOV.U32 R94, RZ, RZ, R17 ;  /* 0x000000ffff5e7224 */ /* 0x000fca00078e0011 */
[----:B------:R-:W-:Y:S01]  /*60920*/  HMMA.1688.F32.TF32 R196, R64, R6, R128 ;  /* 0x0000000640c4723c */ /* 0x000fe20000081080 */
[----:B------:R-:W-:Y:S01]  /*60930*/  IMAD.MOV.U32 R95, RZ, RZ, R16 ;  /* 0x000000ffff5f7224 */ /* 0x000fe200078e0010 */
[----:B------:R-:W-:Y:S06]  /*60940*/  LDS R79, [R252+0x86800] ;  /* 0x08680000fc4f7984 */ /* 0x000fec0000000800 */
[----:B------:R-:W-:Y:S01]  /*60950*/  HMMA.1688.F32.TF32 R228, R68, R26, R156 ;  /* 0x0000001a44e4723c */ /* 0x000fe2000008109c */
[----:B------:R-:W-:Y:S04]  /*60960*/  STL [R1+0x38d8], R224 ;  /* 0x0038d8e001007387 */ /* 0x000fe80000100800 */
[----:B------:R-:W-:Y:S04]  /*60970*/  STL [R1+0x38d4], R225 ;  /* 0x0038d4e101007387 */ /* 0x000fe80000100800 */
[----:B------:R-:W-:Y:S04]  /*60980*/  STL [R1+0x38d0], R226 ;  /* 0x0038d0e201007387 */ /* 0x000fe80000100800 */
[----:B------:R-:W-:Y:S10]  /*60990*/  STL [R1+0x38cc], R227 ;  /* 0x0038cce301007387 */ /* 0x000ff40000100800 */
        /* <DEDUP_REMOVED lines=24> */
[----:B------:R-:W2:Y:S01]  /*60b20*/  LDL R103, [R1+0x548] ;  /* 0x0005480001677983 */ /* 0x000ea20000100800 */
[----:B------:R-:W-:-:S02]  /*60b30*/  IMAD.MOV.U32 R72, RZ, RZ, R49 ;  /* 0x000000ffff487224 */ /* 0x000fc400078e0031 */
[----:B------:R-:W-:Y:S02]  /*60b40*/  IMAD.MOV.U32 R73, RZ, RZ, R48 ;  /* 0x000000ffff497224 */ /* 0x000fe400078e0030 */
[----:B------:R-:W-:Y:S02]  /*60b50*/  IMAD.MOV.U32 R74, RZ, RZ, R5 ;  /* 0x000000ffff4a7224 */ /* 0x000fe400078e0005 */
[----:B------:R-:W-:-:S07]  /*60b60*/  IMAD.MOV.U32 R75, RZ, RZ, R4 ;  /* 0x000000ffff4b7224 */ /* 0x000fce00078e0004 */
[----:B------:R-:W-:Y:S01]  /*60b70*/  HMMA.1688.F32.TF32 R4, R68, R6, R72 ;  /* 0x000000064404723c */ /* 0x000fe20000081048 */
[----:B------:R-:W-:Y:S04]  /*60b80*/  LDS R72, [R0+0x86000] ;  /* 0x0860000000487984 */ /* 0x000fe80000000800 */
[----:B------:R-:W-:Y:S04]  /*60b90*/  LDS R74, [R0+0x86800] ;  /* 0x08680000004a7984 */ /* 0x000fe80000000800 */
[----:B------:R-:W-:Y:S04]  /*60ba0*/  LDS R73, [R2+0x86000] ;  /* 0x0860000002497984 */ /* 0x000fe80000000800 */
[----:B------:R-:W-:Y:S01]  /*60bb0*/  LDS R75, [R2+0x86800] ;  /* 0x08680000024b7984 */ /* 0x000fe20000000800 */
[----:B------:R-:W-:-:S02]  /*60bc0*/  IMAD.MOV.U32 R92, RZ, RZ, R21 ;  /* 0x000000ffff5c7224 */ /* 0x000fc400078e0015 */
[----:B------:R-:W-:Y:S02]  /*60bd0*/  IMAD.MOV.U32 R93, RZ, RZ, R20 ;  /* 0x000000ffff5d7224 */ /* 0x000fe400078e0014 */
[----:B------:R-:W-:Y:S02]  /*60be0*/  IMAD.MOV.U32 R82, RZ, RZ, R25 ;  /* 0x000000ffff527224 */ /* 0x000fe400078e0019 */
[----:B------:R-:W-:Y:S02]  /*60bf0*/  IMAD.MOV.U32 R83, RZ, RZ, R24 ;  /* 0x000000ffff537224 */ /* 0x000fe400078e0018 */
[----:B------:R-:W-:Y:S02]  /*60c00*/  IMAD.MOV.U32 R80, RZ, RZ, R29 ;  /* 0x000000ffff507224 */ /* 0x000fe400078e001d */
[----:B------:R-:W-:Y:S01]  /*60c10*/  IMAD.MOV.U32 R81, RZ, RZ, R28 ;  /* 0x000000ffff517224 */ /* 0x000fe200078e001c */
[----:B------:R-:W-:Y:S01]  /*60c20*/  HMMA.1688.F32.TF32 R204, R68, R50, R212 ;  /* 0x0000003244cc723c */ /* 0x000fe200000810d4 */
[----:B------:R-:W-:-:S02]  /*60c30*/  IMAD.MOV.U32 R90, RZ, RZ, R33 ;  /* 0x000000ffff5a7224 */ /* 0x000fc400078e0021 */
[----:B------:R-:W-:Y:S02]  /*60c40*/  IMAD.MOV.U32 R91, RZ, RZ, R32 ;  /* 0x000000ffff5b7224 */ /* 0x000fe400078e0020 */
[----:B------:R-:W-:Y:S02]  /*60c50*/  IMAD.MOV.U32 R88, RZ, RZ, R37 ;  /* 0x000000ffff587224 */ /* 0x000fe400078e0025 */
[----:B------:R-:W-:Y:S01]  /*60c60*/  IMAD.MOV.U32 R89, RZ, RZ, R36 ;  /* 0x000000ffff597224 */ /* 0x000fe200078e0024 */
[----:B------:R-:W-:Y:S01]  /*60c70*/  HMMA.1688.F32.TF32 R212, R68, R42, R216 ;  /* 0x0000002a44d4723c */ /* 0x000fe200000810d8 */
[----:B------:R-:W-:Y:S02]  /*60c80*/  IMAD.MOV.U32 R86, RZ, RZ, R41 ;  /* 0x000000ffff567224 */ /* 0x000fe400078e0029 */
[----:B------:R-:W-:-:S05]  /*60c90*/  IMAD.MOV.U32 R87, RZ, RZ, R40 ;  /* 0x000000ffff577224 */ /* 0x000fca00078e0028 */
[----:B------:R-:W-:Y:S01]  /*60ca0*/  HMMA.1688.F32.TF32 R216, R68, R38, R208 ;  /* 0x0000002644d8723c */ /* 0x000fe200000810d0 */
[----:B------:R-:W-:Y:S02]  /*60cb0*/  IMAD.MOV.U32 R84, RZ, RZ, R45 ;  /* 0x000000ffff547224 */ /* 0x000fe400078e002d */
[----:B------:R-:W-:-:S05]  /*60cc0*/  IMAD.MOV.U32 R85, RZ, RZ, R44 ;  /* 0x000000ffff557224 */ /* 0x000fca00078e002c */
[C---:B------:R-:W-:Y:S08]  /*60cd0*/  HMMA.1688.F32.TF32 R56, R68.reuse, R46, R200 ;  /* 0x0000002e4438723c */ /* 0x040ff000000810c8 */
[----:B------:R-:W-:Y:S01]  /*60ce0*/  HMMA.1688.F32.TF32 R188, R68, R62, R132 ;  /* 0x0000003e44bc723c */ /* 0x000fe20000081084 */
[----:B------:R-:W-:Y:S04]  /*60cf0*/  STL [R1+0x393c], R4 ;  /* 0x00393c0401007387 */ /* 0x000fe80000100800 */
[----:B------:R-:W-:Y:S04]  /*60d00*/  STL [R1+0x3938], R5 ;  /* 0x0039380501007387 */ /* 0x000fe80000100800 */
[----:B------:R-:W-:Y:S04]  /*60d10*/  STL [R1+0x3934], R6 ;  /* 0x0039340601007387 */ /* 0x000fe80000100800 */
[----:B------:R-:W-:Y:S01]  /*60d20*/  STL [R1+0x3930], R7 ;  /* 0x0039300701007387 */ /* 0x000fe20000100800 */
[----:B------:R-:W-:-:S02]  /*60d30*/  IMAD.MOV.U32 R180, RZ, RZ, R52 ;  /* 0x000000ffffb47224 */ /* 0x000fc400078e0034 */
[----:B------:R-:W-:Y:S02]  /*60d40*/  IMAD.MOV.U32 R203, RZ, RZ, R56 ;  /* 0x000000ffffcb7224 */ /* 0x000fe400078e0038 */
[----:B------:R-:W-:Y:S02]  /*60d50*/  IMAD.MOV.U32 R202, RZ, RZ, R57 ;  /* 0x000000ffffca7224 */ /* 0x000fe400078e0039 */
[----:B------:R-:W-:Y:S02]  /*60d60*/  IMAD.MOV.U32 R201, RZ, RZ, R58 ;  /* 0x000000ffffc97224 */ /* 0x000fe400078e003a */
[----:B------:R-:W-:Y:S02]  /*60d70*/  IMAD.MOV.U32 R200, RZ, RZ, R59 ;  /* 0x000000ffffc87224 */ /* 0x000fe400078e003b */
[----:B------:R-:W-:Y:S02]  /*60d80*/  IMAD.MOV.U32 R181, RZ, RZ, R53 ;  /* 0x000000ffffb57224 */ /* 0x000fe400078e0035 */
[----:B------:R-:W-:-:S02]  /*60d90*/  IMAD.MOV.U32 R182, RZ, RZ, R54 ;  /* 0x000000ffffb67224 */ /* 0x000fc400078e0036 */
[----:B------:R-:W-:Y:S01]  /*60da0*/  IMAD.MOV.U32 R183, RZ, RZ, R55 ;  /* 0x000000ffffb77224 */ /* 0x000fe200078e0037 */
[----:B--2---:R-:W-:Y:S04]  /*60db0*/  LDSM.16.M88.4 R8, [R103+0x80] ;  /* 0x000080006708783b */ /* 0x004fe80000000200 */
[----:B------:R-:W1:Y:S04]  /*60dc0*/  LDSM.16.M88.4 R12, [R103+0x4080] ;  /* 0x00408000670c783b */ /* 0x000e680000000200 */
[----:B------:R-:W2:Y:S04]  /*60dd0*/  LDSM.16.M88.4 R16, [R103+0x8080] ;  /* 0x008080006710783b */ /* 0x000ea80000000200 */
[----:B------:R-:W3:Y:S04]  /*60de0*/  LDSM.16.M88.4 R20, [R103+0xc080] ;  /* 0x00c080006714783b */ /* 0x000ee80000000200 */
[----:B------:R-:W4:Y:S04]  /*60df0*/  LDSM.16.M88.4 R24, [R103+0x10080] ;  /* 0x010080006718783b */ /* 0x000f280000000200 */
[----:B------:R-:W2:Y:S04]  /*60e00*/  LDSM.16.M88.4 R28, [R103+0x14080] ;  /* 0x01408000671c783b */ /* 0x000ea80000000200 */
[----:B------:R-:W2:Y:S04]  /*60e10*/  LDSM.16.M88.4 R32, [R103+0x18080] ;  /* 0x018080006720783b */ /* 0x000ea80000000200 */
[----:B------:R-:W3:Y:S04]  /*60e20*/  LDSM.16.M88.4 R36, [R103+0x1c080] ;  /* 0x01c080006724783b */ /* 0x000ee80000000200 */
[----:B------:R-:W3:Y:S04]  /*60e30*/  LDSM.16.M88.4 R40, [R103+0x20080] ;  /* 0x020080006728783b */ /* 0x000ee80000000200 */
[----:B------:R-:W4:Y:S04]  /*60e40*/  LDSM.16.M88.4 R44, [R103+0x24080] ;  /* 0x02408000672c783b */ /* 0x000f280000000200 */
[----:B------:R-:W4:Y:S04]  /*60e50*/  LDSM.16.M88.4 R64, [R103+0x38080] ;  /* 0x038080006740783b */ /* 0x000f280000000200 */
[----:B------:R-:W4:Y:S01]  /*60e60*/  LDSM.16.M88.4 R68, [R103+0x3c080] ;  /* 0x03c080006744783b */ /* 0x000f220000000200 */
[C---:B-1----:R-:W-:Y:S03]  /*60e70*/  HMMA.1688.F32.TF32 R4, R72.reuse, R12, R92 ;  /* 0x0000000c4804723c */ /* 0x042fe6000008105c */
[----:B------:R-:W-:Y:S04]  /*60e80*/  STL [R1+0x38bc], R10 ;  /* 0x0038bc0a01007387 */ /* 0x000fe80000100800 */
[----:B------:R-:W-:Y:S01]  /*60e90*/  STL [R1+0x38b8], R11 ;  /* 0x0038b80b01007387 */ /* 0x000fe20000100800 */
[----:B------:R-:W-:Y:S03]  /*60ea0*/  HMMA.1688.F32.TF32 R96, R72, R8, R96 ;  /* 0x000000084860723c */ /* 0x000fe60000081060 */
[----:B------:R-:W-:Y:S04]  /*60eb0*/  STL [R1+0x3944], R14 ;  /* 0x0039440e01007387 */ /* 0x000fe80000100800 */
[----:B------:R-:W-:Y:S04]  /*60ec0*/  STL [R1+0x3940], R15 ;  /* 0x0039400f01007387 */ /* 0x000fe80000100800 */
[----:B--2---:R-:W-:Y:S04]  /*60ed0*/  STL [R1+0x394c], R18 ;  /* 0x00394c1201007387 */ /* 0x004fe80000100800 */
[----:B------:R-:W-:Y:S04]  /*60ee0*/  STL [R1+0x3948], R19 ;  /* 0x0039481301007387 */ /* 0x000fe80000100800 */
[----:B---3--:R-:W-:Y:S04]  /*60ef0*/  STL [R1+0x3954], R22 ;  /* 0x0039541601007387 */ /* 0x008fe80000100800 */
[----:B------:R-:W-:Y:S04]  /*60f00*/  STL [R1+0x3950], R23 ;  /* 0x0039501701007387 */ /* 0x000fe80000100800 */
[----:B----4-:R-:W-:Y:S04]  /*60f10*/  STL [R1+0x395c], R26 ;  /* 0x00395c1a01007387 */ /* 0x010fe80000100800 */
        /* <DEDUP_REMOVED lines=11> */
[----:B------:R-:W-:Y:S01]  /*60fd0*/  STL [R1+0x389c], R66 ;  /* 0x00389c4201007387 */ /* 0x000fe20000100800 */
[----:B------:R-:W-:-:S03]  /*60fe0*/  IMAD.MOV.U32 R236, RZ, RZ, R4 ;  /* 0x000000ffffec7224 */ /* 0x000fc600078e0004 */
[----:B------:R-:W-:Y:S01]  /*60ff0*/  STL [R1+0x3898], R67 ;  /* 0x0038984301007387 */ /* 0x000fe20000100800 */
[----:B------:R-:W-:-:S03]  /*61000*/  IMAD.MOV.U32 R237, RZ, RZ, R5 ;  /* 0x000000ffffed7224 */ /* 0x000fc600078e0005 */
[----:B------:R-:W-:Y:S01]  /*61010*/  STL [R1+0x38a4], R70 ;  /* 0x0038a44601007387 */ /* 0x000fe20000100800 */
[----:B------:R-:W-:Y:S02]  /*61020*/  IMAD.MOV.U32 R238, RZ, RZ, R6 ;  /* 0x000000ffffee7224 */ /* 0x000fe400078e0006 */
[----:B------:R-:W-:Y:S01]  /*61030*/  IMAD.MOV.U32 R239, RZ, RZ, R7 ;  /* 0x000000ffffef7224 */ /* 0x000fe200078e0007 */
[----:B------:R-:W-:Y:S01]  /*61040*/  STL [R1+0x38a0], R71 ;  /* 0x0038a04701007387 */ /* 0x000fe20000100800 */
[----:B------:R-:W-:Y:S03]  /*61050*/  HMMA.1688.F32.TF32 R4, R72, R16, R80 ;  /* 0x000000104804723c */ /* 0x000fe60000081050 */
[----:B------:R-:W-:Y:S04]  /*61060*/  STL.64 [R1+0xf0], R96 ;  /* 0x0000f06001007387 */ /* 0x000fe80000100a00 */
[----:B------:R-:W-:Y:S04]  /*61070*/  STL.64 [R1+0xf8], R98 ;  /* 0x0000f86201007387 */ /* 0x000fe80000100a00 */
        /* <DEDUP_REMOVED lines=10> */
[----:B------:R-:W1:Y:S04]  /*61120*/  LDSM.16.M88.4 R48, [R103+0x28080] ;  /* 0x028080006730783b */ /* 0x000e680000000200 */
[----:B------:R-:W1:Y:S04]  /*61130*/  LDSM.16.M88.4 R52, [R103+0x2c080] ;  /* 0x02c080006734783b */ /* 0x000e680000000200 */
[----:B------:R-:W1:Y:S04]  /*61140*/  LDSM.16.M88.4 R56, [R103+0x30080] ;  /* 0x030080006738783b */ /* 0x000e680000000200 */
[----:B------:R1:W2:Y:S04]  /*61150*/  LDSM.16.M88.4 R60, [R103+0x34080] ;  /* 0x03408000673c783b */ /* 0x0002a80000000200 */
[----:B------:R-:W4:Y:S04]  /*61160*/  LDL.LU R102, [R1+0x918] ;  /* 0x0009180001667983 */ /* 0x000f280000300800 */
[----:B-1----:R-:W4:Y:S04]  /*61170*/  LDL.LU R103, [R1+0x91c] ;  /* 0x00091c0001677983 */ /* 0x002f280000300800 */
        /* <DEDUP_REMOVED lines=8> */
[----:B------:R-:W-:Y:S01]  /*61200*/  IMAD.MOV.U32 R224, RZ, RZ, R7 ;  /* 0x000000ffffe07224 */ /* 0x000fe200078e0007 */
[----:B------:R-:W4:Y:S01]  /*61210*/  LDL.LU R93, [R1+0x8f4] ;  /* 0x0008f400015d7983 */ /* 0x000f220000300800 */
[----:B------:R-:W-:Y:S03]  /*61220*/  HMMA.1688.F32.TF32 R4, R72, R20, R88 ;  /* 0x000000144804723c */ /* 0x000fe60000081058 */
        /* <DEDUP_REMOVED lines=10> */
[----:B------:R-:W-:Y:S01]  /*612d0*/  HMMA.1688.F32.TF32 R4, R72, R24, R84 ;  /* 0x000000184804723c */ /* 0x000fe20000081054 */
[----:B------:R-:W4:Y:S04]  /*612e0*/  LDL.LU R84, [R1+0x8d0] ;  /* 0x0008d00001547983 */ /* 0x000f280000300800 */
[----:B------:R-:W4:Y:S04]  /*612f0*/  LDL.LU R85, [R1+0x8d4] ;  /* 0x0008d40001557983 */ /* 0x000f280000300800 */
[----:B------:R-:W4:Y:S04]  /*61300*/  LDL.LU R86, [R1+0x8d8] ;  /* 0x0008d80001567983 */ /* 0x000f280000300800 */
[----:B------:R-:W4:Y:S11]  /*61310*/  LDL.LU R87, [R1+0x8dc] ;  /* 0x0008dc0001577983 */ /* 0x000f360000300800 */
[----:B------:R-:W-:-:S02]  /*61320*/  IMAD.MOV.U32 R243, RZ, RZ, R4 ;  /* 0x000000fffff37224 */ /* 0x000fc400078e0004 */
[----:B------:R-:W-:Y:S02]  /*61330*/  IMAD.MOV.U32 R251, RZ, RZ, R5 ;  /* 0x000000fffffb7224 */ /* 0x000fe400078e0005 */
[----:B------:R-:W-:Y:S02]  /*61340*/  IMAD.MOV.U32 R10, RZ, RZ, R6 ;  /* 0x000000ffff0a7224 */ /* 0x000fe400078e0006 */
[----:B------:R-:W-:Y:S02]  /*61350*/  IMAD.MOV.U32 R11, RZ, RZ, R7 ;  /* 0x000000ffff0b7224 */ /* 0x000fe400078e0007 */
[----:B--2---:R-:W-:Y:S01]  /*61360*/  HMMA.1688.F32.TF32 R4, R72, R28, R80 ;  /* 0x0000001c4804723c */ /* 0x004fe20000081050 */
[----:B------:R-:W2:Y:S04]  /*61370*/  LDL.LU R80, [R1+0x8c0] ;  /* 0x0008c00001507983 */ /* 0x000ea80000300800 */
[----:B------:R-:W2:Y:S04]  /*61380*/  LDL.LU R81, [R1+0x8c4] ;  /* 0x0008c40001517983 */ /* 0x000ea80000300800 */
[----:B------:R-:W2:Y:S04]  /*61390*/  LDL.LU R82, [R1+0x8c8] ;  /* 0x0008c80001527983 */ /* 0x000ea80000300800 */
[----:B------:R-:W2:Y:S11]  /*613a0*/  LDL.LU R83, [R1+0x8cc] ;  /* 0x0008cc0001537983 */ /* 0x000eb60000300800 */
[----:B------:R-:W-:-:S02]  /*613b0*/  IMAD.MOV.U32 R232, RZ, RZ, R4 ;  /* 0x000000ffffe87224 */ /* 0x000fc400078e0004 */
        /* <DEDUP_REMOVED lines=10> */
[C---:B----4-:R-:W-:Y:S08]  /*61460*/  HMMA.1688.F32.TF32 R4, R72.reuse, R36, R100 ;  /* 0x000000244804723c */ /* 0x050ff00000081064 */
[C---:B------:R-:W-:Y:S08]  /*61470*/  HMMA.1688.F32.TF32 R92, R72.reuse, R44, R92 ;  /* 0x0000002c485c723c */ /* 0x040ff0000008105c */
[----:B------:R-:W-:Y:S08]  /*61480*/  HMMA.1688.F32.TF32 R88, R72, R48, R88 ;  /* 0x000000304858723c */ /* 0x000ff00000081058 */
[----:B------:R-:W-:-:S02]  /*61490*/  IMAD.MOV.U32 R250, RZ, RZ, R4 ;  /* 0x000000fffffa7224 */ /* 0x000fc400078e0004 */
[----:B------:R-:W-:-:S06]  /*614a0*/  IMAD.MOV.U32 R244, RZ, RZ, R5 ;  /* 0x000000fffff47224 */ /* 0x000fcc00078e0005 */
[----:B------:R-:W-:Y:S02]  /*614b0*/  IMAD.MOV.U32 R14, RZ, RZ, R92 ;  /* 0x000000ffff0e7224 */ /* 0x000fe400078e005c */
[----:B------:R-:W-:Y:S02]  /*614c0*/  IMAD.MOV.U32 R15, RZ, RZ, R93 ;  /* 0x000000ffff0f7224 */ /* 0x000fe400078e005d */
[----:B------:R-:W-:Y:S02]  /*614d0*/  IMAD.MOV.U32 R4, RZ, RZ, R94 ;  /* 0x000000ffff047224 */ /* 0x000fe400078e005e */
[----:B------:R-:W-:Y:S02]  /*614e0*/  IMAD.MOV.U32 R5, RZ, RZ, R95 ;  /* 0x000000ffff057224 */ /* 0x000fe400078e005f */
[----:B------:R-:W-:Y:S02]  /*614f0*/  IMAD.MOV.U32 R22, RZ, RZ, R88 ;  /* 0x000000ffff167224 */ /* 0x000fe400078e0058 */
[----:B------:R-:W-:Y:S01]  /*61500*/  IMAD.MOV.U32 R23, RZ, RZ, R89 ;  /* 0x000000ffff177224 */ /* 0x000fe200078e0059 */
[----:B------:R-:W3:Y:S01]  /*61510*/  LDL.LU R88, [R1+0x870] ;  /* 0x0008700001587983 */ /* 0x000ee20000300800 */
[----:B------:R-:W-:-:S02]  /*61520*/  IMAD.MOV.U32 R18, RZ, RZ, R90 ;  /* 0x000000ffff127224 */ /* 0x000fc400078e005a */
[----:B------:R-:W-:Y:S01]  /*61530*/  IMAD.MOV.U32 R19, RZ, RZ, R91 ;  /* 0x000000ffff137224 */ /* 0x000fe200078e005b */
        /* <DEDUP_REMOVED lines=63> */
[C---:B------:R-:W-:Y:S08]  /*61930*/  HMMA.1688.F32.TF32 R96, R72.reuse, R40, R96 ;  /* 0x000000284860723c */ /* 0x040ff00000081060 */
[C---:B------:R-:W-:Y:S01]  /*61940*/  HMMA.1688.F32.TF32 R84, R72.reuse, R52, R84 ;  /* 0x000000344854723c */ /* 0x040fe20000081054 */
[----:B------:R-:W4:Y:S07]  /*61950*/  LDL.LU R100, [R1+0x390] ;  /* 0x0003900001647983 */ /* 0x000f2e0000300800 */
[----:B--2---:R-:W-:Y:S01]  /*61960*/  HMMA.1688.F32.TF32 R80, R72, R56, R80 ;  /* 0x000000384850723c */ /* 0x004fe20000081050 */
[----:B------:R-:W2:Y:S01]  /*61970*/  LDL.LU R101, [R1+0x394] ;  /* 0x0003940001657983 */ /* 0x000ea20000300800 */
[----:B------:R-:W-:-:S02]  /*61980*/  IMAD.MOV.U32 R245, RZ, RZ, R6 ;  /* 0x000000fffff57224 */ /* 0x000fc400078e0006 */
[----:B------:R-:W-:Y:S01]  /*61990*/  IMAD.MOV.U32 R246, RZ, RZ, R7 ;  /* 0x000000fffff67224 */ /* 0x000fe200078e0007 */
[----:B------:R-:W2:Y:S03]  /*619a0*/  LDL.LU R102, [R1+0x398] ;  /* 0x0003980001667983 */ /* 0x000ea60000300800 */
[----:B------:R-:W-:Y:S01]  /*619b0*/  IMAD.MOV.U32 R6, RZ, RZ, R96 ;  /* 0x000000ffff067224 */ /* 0x000fe200078e0060 */
[----:B------:R-:W2:Y:S01]  /*619c0*/  LDL.LU R103, [R1+0x39c] ;  /* 0x00039c0001677983 */ /* 0x000ea20000300800 */
[----:B------:R-:W-:Y:S02]  /*619d0*/  IMAD.MOV.U32 R7, RZ, RZ, R97 ;  /* 0x000000ffff077224 */ /* 0x000fe400078e0061 */
[----:B------:R-:W-:Y:S01]  /*619e0*/  IMAD.MOV.U32 R248, RZ, RZ, R98 ;  /* 0x000000fffff87224 */ /* 0x000fe200078e0062 */
        /* <DEDUP_REMOVED lines=19> */
[----:B------:R-:W2:Y:S04]  /*61b20*/  LDL.LU R82, [R1+0x4e8] ;  /* 0x0004e80001527983 */ /* 0x000ea80000300800 */
[----:B------:R-:W2:Y:S01]  /*61b30*/  LDL.LU R83, [R1+0x4ec] ;  /* 0x0004ec0001537983 */ /* 0x000ea20000300800 */
[C---:B---3--:R-:W-:Y:S08]  /*61b40*/  HMMA.1688.F32.TF32 R108, R76.reuse, R40, R108 ;  /* 0x000000284c6c723c */ /* 0x048ff0000008106c */
[----:B----4-:R-:W-:Y:S08]  /*61b50*/  HMMA.1688.F32.TF32 R120, R76, R28, R120 ;  /* 0x0000001c4c78723c */ /* 0x010ff00000081078 */
[C---:B------:R-:W-:Y:S11]  /*61b60*/  HMMA.1688.F32.TF32 R160, R72.reuse, R60, R220 ;  /* 0x0000003c48a0723c */ /* 0x040ff600000810dc */
[----:B------:R-:W-:Y:S11]  /*61b70*/  @!UPT UIADD3 URZ, URZ, URZ, URZ ;  /* 0x0000003f3f3ff290 */ /* 0x000ff6000fffe03f */
[----:B------:R-:W-:Y:S02]  /*61b80*/  @!UPT UIADD3 URZ, URZ, URZ, URZ ;  /* 0x0000003f3f3ff290 */ /* 0x000fe4000fffe03f */
[----:B------:R-:W-:Y:S02]  /*61b90*/  IMAD.MOV.U32 R46, RZ, RZ, R160 ;  /* 0x000000ffff2e7224 */ /* 0x000fe400078e00a0 */
[----:B------:R-:W-:Y:S02]  /*61ba0*/  IMAD.MOV.U32 R47, RZ, RZ, R161 ;  /* 0x000000ffff2f7224 */ /* 0x000fe400078e00a1 */
[----:B------:R-:W-:Y:S02]  /*61bb0*/  IMAD.MOV.U32 R42, RZ, RZ, R162 ;  /* 0x000000ffff2a7224 */ /* 0x000fe400078e00a2 */
[----:B------:R-:W-:Y:S02]  /*61bc0*/  IMAD.MOV.U32 R43, RZ, RZ, R163 ;  /* 0x000000ffff2b7224 */ /* 0x000fe400078e00a3 */
[C---:B------:R-:W-:Y:S08]  /*61bd0*/  HMMA.1688.F32.TF32 R160, R72.reuse, R64, R156 ;  /* 0x0000004048a0723c */ /* 0x040ff0000008109c */
[----:B------:R-:W-:Y:S08]  /*61be0*/  HMMA.1688.F32.TF32 R156, R72, R68, R152 ;  /* 0x00000044489c723c */ /* 0x000ff00000081098 */
[C---:B------:R-:W-:Y:S07]  /*61bf0*/  HMMA.1688.F32.TF32 R72, R76.reuse, R8, R208 ;  /* 0x000000084c48723c */ /* 0x040fee00000810d0 */
[----:B------:R-:W-:Y:S01]  /*61c00*/  STL.64 [R1+0x10], R160 ;  /* 0x000010a001007387 */ /* 0x000fe20000100a00 */
[C---:B------:R-:W-:Y:S03]  /*61c10*/  HMMA.1688.F32.TF32 R152, R76.reuse, R12, R176 ;  /* 0x0000000c4c98723c */ /* 0x040fe600000810b0 */
[----:B------:R-:W-:Y:S04]  /*61c20*/  STL.64 [R1+0x18], R162 ;  /* 0x000018a201007387 */ /* 0x000fe80000100a00 */
[----:B------:R-:W-:Y:S01]  /*61c30*/  STL.64 [R1], R156 ;  /* 0x0000009c01007387 */ /* 0x000fe20000100a00 */
[C---:B------:R-:W-:Y:S03]  /*61c40*/  HMMA.1688.F32.TF32 R132, R76.reuse, R16, R132 ;  /* 0x000000104c84723c */ /* 0x040fe60000081084 */
[----:B------:R-:W-:Y:S04]  /*61c50*/  STL.64 [R1+0x8], R158 ;  /* 0x0000089e01007387 */ /* 0x000fe80000100a00 */
[----:B------:R-:W-:Y:S04]  /*61c60*/  STL.64 [R1+0x1f0], R72 ;  /* 0x0001f04801007387 */ /* 0x000fe80000100a00 */
[----:B------:R1:W-:Y:S02]  /*61c70*/  STL.64 [R1+0x1f8], R74 ;  /* 0x0001f84a01007387 */ /* 0x0003e40000100a00 */
[C---:B-1----:R-:W-:Y:S02]  /*61c80*/  HMMA.1688.F32.TF32 R72, R76.reuse, R20, R128 ;  /* 0x000000144c48723c */ /* 0x042fe40000081080 */
[----:B------:R-:W-:Y:S04]  /*61c90*/  STL.64 [R1+0x1e0], R152 ;  /* 0x0001e09801007387 */ /* 0x000fe80000100a00 */
[----:B------:R-:W-:Y:S02]  /*61ca0*/  STL.64 [R1+0x1e8], R154 ;  /* 0x0001e89a01007387 */ /* 0x000fe40000100a00 */
[C---:B------:R-:W-:Y:S02]  /*61cb0*/  HMMA.1688.F32.TF32 R124, R76.reuse, R24, R124 ;  /* 0x000000184c7c723c */ /* 0x040fe4000008107c */
[----:B------:R-:W-:Y:S04]  /*61cc0*/  STL.64 [R1+0x1d0], R132 ;  /* 0x0001d08401007387 */ /* 0x000fe80000100a00 */
[----:B------:R-:W-:Y:S09]  /*61cd0*/  STL.64 [R1+0x1d8], R134 ;  /* 0x0001d88601007387 */ /* 0x000ff20000100a00 */
        /* <DEDUP_REMOVED lines=12> */
[----:B------:R-:W-:Y:S04]  /*61da0*/  STL.64 [R1+0x188], R114 ;  /* 0x0001887201007387 */ /* 0x000fe80000100a00 */
[----:B------:R-:W-:Y:S04]  /*61db0*/  STL.64 [R1+0x170], R108 ;  /* 0x0001706c01007387 */ /* 0x000fe80000100a00 */
[----:B------:R-:W-:Y:S09]  /*61dc0*/  STL.64 [R1+0x178], R110 ;  /* 0x0001786e01007387 */ /* 0x000ff20000100a00 */
[----:B------:R-:W-:Y:S04]  /*61dd0*/  STL.64 [R1+0x160], R72 ;  /* 0x0001604801007387 */ /* 0x000fe80000100a00 */
[----:B------:R-:W-:Y:S04]  /*61de0*/  STL.64 [R1+0x168], R74 ;  /* 0x0001684a01007387 */ /* 0x000fe80000100a00 */
[----:B------:R-:W-:Y:S04]  /*61df0*/  LDS R72, [R0+0x86080] ;  /* 0x0860800000487984 */ /* 0x000fe80000000800 */
[----:B------:R-:W-:Y:S04]  /*61e00*/  LDS R74, [R0+0x86880] ;  /* 0x08688000004a7984 */ /* 0x000fe80000000800 */
[----:B------:R-:W-:Y:S04]  /*61e10*/  LDS R73, [R2+0x86080] ;  /* 0x0860800002497984 */ /* 0x000fe80000000800 */
[----:B------:R-:W1:Y:S01]  /*61e20*/  LDS R75, [R2+0x86880] ;  /* 0x08688000024b7984 */ /* 0x000e620000000800 */
[C---:B------:R-:W-:Y:S08]  /*61e30*/  HMMA.1688.F32.TF32 R104, R76.reuse, R48, R144 ;  /* 0x000000304c68723c */ /* 0x040ff00000081090 */
[C---:B--2---:R-:W-:Y:S08]  /*61e40*/  HMMA.1688.F32.TF32 R100, R76.reuse, R52, R100 ;  /* 0x000000344c64723c */ /* 0x044ff00000081064 */
[C---:B------:R-:W-:Y:S08]  /*61e50*/  HMMA.1688.F32.TF32 R96, R76.reuse, R56, R96 ;  /* 0x000000384c60723c */ /* 0x040ff00000081060 */
[C---:B------:R-:W-:Y:S08]  /*61e60*/  HMMA.1688.F32.TF32 R92, R76.reuse, R60, R92 ;  /* 0x0000003c4c5c723c */ /* 0x040ff0000008105c */
[C---:B------:R-:W-:Y:S08]  /*61e70*/  HMMA.1688.F32.TF32 R88, R76.reuse, R64, R88 ;  /* 0x000000404c58723c */ /* 0x040ff00000081058 */
[----:B------:R-:W-:Y:S08]  /*61e80*/  HMMA.1688.F32.TF32 R84, R76, R68, R84 ;  /* 0x000000444c54723c */ /* 0x000ff00000081054 */
[----:B-1----:R-:W-:Y:S01]  /*61e90*/  HMMA.1688.F32.TF32 R80, R72, R8, R80 ;  /* 0x000000084850723c */ /* 0x002fe20000081050 */
        /* <DEDUP_REMOVED lines=9> */
[----:B------:R-:W-:-:S03]  /*61f30*/  IMAD.MOV.U32 R71, RZ, RZ, R80 ;  /* 0x000000ffff477224 */ /* 0x000fc600078e0050 */
[----:B------:R-:W-:Y:S01]  /*61f40*/  STL.64 [R1+0x118], R90 ;  /* 0x0001185a01007387 */ /* 0x000fe20000100a00 */
[----:B------:R-:W-:-:S03]  /*61f50*/  IMAD.MOV.U32 R66, RZ, RZ, R81 ;  /* 0x000000ffff427224 */ /* 0x000fc600078e0051 */
[----:B------:R-:W-:Y:S01]  /*61f60*/  STL.64 [R1+0x100], R84 ;  /* 0x0001005401007387 */ /* 0x000fe20000100a00 */
[----:B------:R-:W-:-:S03]  /*61f70*/  IMAD.MOV.U32 R67, RZ, RZ, R82 ;  /* 0x000000ffff437224 */ /* 0x000fc600078e0052 */
[----:B------:R-:W-:Y:S04]  /*61f80*/  STL.64 [R1+0x108], R86 ;  /* 0x0001085601007387 */ /* 0x000fe80000100a00 */
[----:B------:R1:W-:Y:S04]  /*61f90*/  STL [R1+0x4ec], R83 ;  /* 0x0004ec5301007387 */ /* 0x0003e80000100800 */
[----:B------:R-:W2:Y:S04]  /*61fa0*/  LDL.LU R80, [R1+0x2e0] ;  /* 0x0002e00001507983 */ /* 0x000ea80000300800 */
[----:B------:R-:W2:Y:S04]  /*61fb0*/  LDL.LU R81, [R1+0x2e4] ;  /* 0x0002e40001517983 */ /* 0x000ea80000300800 */
[----:B------:R-:W2:Y:S04]  /*61fc0*/  LDL.LU R82, [R1+0x2e8] ;  /* 0x0002e80001527983 */ /* 0x000ea80000300800 */
[----:B-1----:R-:W2:Y:S04]  /*61fd0*/  LDL.LU R83, [R1+0x2ec] ;  /* 0x0002ec0001537983 */ /* 0x002ea80000300800 */
        /* <DEDUP_REMOVED lines=94> */
[----:B------:R-:W-:Y:S04]  /*625c0*/  STL [R1+0x38a8], R71 ;  /* 0x0038a84701007387 */ /* 0x000fe80000100800 */
[----:B------:R-:W-:Y:S04]  /*625d0*/  LDS R76, [R3+0x86080] ;  /* 0x08608000034c7984 */ /* 0x000fe80000000800 */
[----:B------:R-:W-:Y:S04]  /*625e0*/  LDS R78, [R3+0x86880] ;  /* 0x08688000034e7984 */ /* 0x000fe80000000800 */
[----:B------:R-:W-:Y:S04]  /*625f0*/  LDS R77, [R252+0x86080] ;  /* 0x08608000fc4d7984 */ /* 0x000fe80000000800 */
[----:B------:R-:W1:Y:S01]  /*62600*/  LDS R79, [R252+0x86880] ;  /* 0x08688000fc4f7984 */ /* 0x000e620000000800 */
[C---:B--2---:R-:W-:Y:S08]  /*62610*/  HMMA.1688.F32.TF32 R120, R72.reuse, R60, R120 ;  /* 0x0000003c4878723c */ /* 0x044ff00000081078 */
[C---:B---3--:R-:W-:Y:S08]  /*62620*/  HMMA.1688.F32.TF32 R124, R72.reuse, R56, R124 ;  /* 0x00000038487c723c */ /* 0x048ff0000008107c */
[----:B----4-:R-:W-:Y:S08]  /*62630*/  HMMA.1688.F32.TF32 R128, R72, R52, R128 ;  /* 0x000000344880723c */ /* 0x010ff00000081080 */
[C---:B-1----:R-:W-:Y:S08]  /*62640*/  HMMA.1688.F32.TF32 R108, R76.reuse, R8, R108 ;  /* 0x000000084c6c723c */ /* 0x042ff0000008106c */
[----:B------:R-:W-:Y:S08]  /*62650*/  HMMA.1688.F32.TF32 R104, R76, R12, R104 ;  /* 0x0000000c4c68723c */ /* 0x000ff00000081068 */
[C---:B------:R-:W-:Y:S08]  /*62660*/  HMMA.1688.F32.TF32 R160, R72.reuse, R24, R160 ;  /* 0x0000001848a0723c */ /* 0x040ff000000810a0 */
[C---:B------:R-:W-:Y:S08]  /*62670*/  HMMA.1688.F32.TF32 R172, R72.reuse, R12, R172 ;  /* 0x0000000c48ac723c */ /* 0x040ff000000810ac */
[C---:B------:R-:W-:Y:S08]  /*62680*/  HMMA.1688.F32.TF32 R168, R72.reuse, R16, R168 ;  /* 0x0000001048a8723c */ /* 0x040ff000000810a8 */
[----:B------:R-:W-:Y:S08]  /*62690*/  HMMA.1688.F32.TF32 R164, R72, R20, R164 ;  /* 0x0000001448a4723c */ /* 0x000ff000000810a4 */
[----:B------:R-:W-:Y:S01]  /*626a0*/  IMAD.MOV.U32 R70, RZ, RZ, R175 ;  /* 0x000000ffff467224 */ /* 0x000fe200078e00af */
[----:B------:R-:W-:Y:S04]  /*626b0*/  STL.64 [R1+0x4d0], R172 ;  /* 0x0004d0ac01007387 */ /* 0x000fe80000100a00 */
[----:B------:R-:W-:Y:S03]  /*626c0*/  STL [R1+0x4d8], R174 ;  /* 0x0004d8ae01007387 */ /* 0x000fe60000100800 */
[----:B------:R-:W-:Y:S01]  /*626d0*/  IMAD.MOV.U32 R67, RZ, RZ, R169 ;  /* 0x000000ffff437224 */ /* 0x000fe200078e00a9 */
[----:B------:R-:W-:Y:S01]  /*626e0*/  STL [R1+0x38b4], R70 ;  /* 0x0038b44601007387 */ /* 0x000fe20000100800 */
[----:B------:R-:W-:-:S02]  /*626f0*/  IMAD.MOV.U32 R66, RZ, RZ, R170 ;  /* 0x000000ffff427224 */ /* 0x000fc400078e00aa */
[----:B------:R-:W-:Y:S01]  /*62700*/  IMAD.MOV.U32 R71, RZ, RZ, R171 ;  /* 0x000000ffff477224 */ /* 0x000fe200078e00ab */
[----:B------:R1:W-:Y:S04]  /*62710*/  STL [R1+0x4c0], R168 ;  /* 0x0004c0a801007387 */ /* 0x0003e80000100800 */
[----:B------:R-:W-:Y:S01]  /*62720*/  STL.64 [R1+0x4b0], R164 ;  /* 0x0004b0a401007387 */ /* 0x000fe20000100a00 */
[C---:B-1----:R-:W-:Y:S01]  /*62730*/  HMMA.1688.F32.TF32 R168, R72.reuse, R28, R220 ;  /* 0x0000001c48a8723c */ /* 0x042fe200000810dc */
[----:B------:R-:W-:Y:S02]  /*62740*/  IMAD.MOV.U32 R70, RZ, RZ, R167 ;  /* 0x000000ffff467224 */ /* 0x000fe400078e00a7 */
[----:B------:R1:W-:Y:S04]  /*62750*/  STL [R1+0x4b8], R166 ;  /* 0x0004b8a601007387 */ /* 0x0003e80000100800 */
[----:B------:R-:W-:Y:S04]  /*62760*/  STL.64 [R1+0x4a0], R160 ;  /* 0x0004a0a001007387 */ /* 0x000fe80000100a00 */
[----:B------:R2:W-:Y:S01]  /*62770*/  STL.64 [R1+0x4a8], R162 ;  /* 0x0004a8a201007387 */ /* 0x0005e20000100a00 */
[C---:B-1----:R-:W-:Y:S08]  /*62780*/  HMMA.1688.F32.TF32 R164, R72.reuse, R32, R156 ;  /* 0x0000002048a4723c */ /* 0x042ff0000008109c */
[C---:B------:R-:W-:Y:S08]  /*62790*/  HMMA.1688.F32.TF32 R156, R72.reuse, R40, R208 ;  /* 0x00000028489c723c */ /* 0x040ff000000810d0 */
[C---:B--2---:R-:W-:Y:S08]  /*627a0*/  HMMA.1688.F32.TF32 R160, R72.reuse, R36, R152 ;  /* 0x0000002448a0723c */ /* 0x044ff00000081098 */
[C---:B------:R-:W-:Y:S08]  /*627b0*/  HMMA.1688.F32.TF32 R152, R72.reuse, R44, R176 ;  /* 0x0000002c4898723c */ /* 0x040ff000000810b0 */
[C---:B------:R-:W-:Y:S01]  /*627c0*/  HMMA.1688.F32.TF32 R132, R72.reuse, R48, R132 ;  /* 0x000000304884723c */ /* 0x040fe20000081084 */
[----:B------:R-:W-:Y:S07]  /*627d0*/  STL.64 [R1+0x490], R168 ;  /* 0x000490a801007387 */ /* 0x000fee0000100a00 */
        /* <DEDUP_REMOVED lines=28> */
[----:B------:R-:W-:Y:S02]  /*629a0*/  STL.64 [R1+0x478], R106 ;  /* 0x0004786a01007387 */ /* 0x000fe40000100a00 */
[C---:B------:R-:W-:Y:S07]  /*629b0*/  HMMA.1688.F32.TF32 R96, R76.reuse, R24, R96 ;  /* 0x000000184c60723c */ /* 0x040fee0000081060 */
        /* <DEDUP_REMOVED lines=13> */
[----:B------:R-:W-:Y:S04]  /*62a90*/  STL.64 [R1+0x428], R94 ;  /* 0x0004285e01007387 */ /* 0x000fe80000100a00 */
[----:B------:R-:W2:Y:S04]  /*62aa0*/  LDL.LU R84, [R1+0x6f0] ;  /* 0x0006f00001547983 */ /* 0x000ea80000300800 */
[----:B------:R1:W-:Y:S04]  /*62ab0*/  STL.64 [R1+0x410], R88 ;  /* 0x0004105801007387 */ /* 0x0003e80000100a00 */
[----:B------:R3:W-:Y:S05]  /*62ac0*/  STL.64 [R1+0x418], R90 ;  /* 0x0004185a01007387 */ /* 0x0007ea0000100a00 */
[----:B------:R-:W-:Y:S04]  /*62ad0*/  STL.64 [R1+0x400], R72 ;  /* 0x0004004801007387 */ /* 0x000fe80000100a00 */
[----:B------:R4:W-:Y:S04]  /*62ae0*/  STL.64 [R1+0x408], R74 ;  /* 0x0004084a01007387 */ /* 0x0009e80000100a00 */
[----:B------:R-:W2:Y:S04]  /*62af0*/  LDL.LU R85, [R1+0x6f4] ;  /* 0x0006f40001557983 */ /* 0x000ea80000300800 */
[----:B------:R-:W2:Y:S04]  /*62b00*/  LDL.LU R86, [R1+0x6f8] ;  /* 0x0006f80001567983 */ /* 0x000ea80000300800 */
[----:B------:R-:W2:Y:S04]  /*62b10*/  LDL.LU R87, [R1+0x6fc] ;  /* 0x0006fc0001577983 */ /* 0x000ea80000300800 */
[----:B-1----:R-:W2:Y:S04]  /*62b20*/  LDL.LU R88, [R1+0x700] ;  /* 0x0007000001587983 */ /* 0x002ea80000300800 */
[----:B------:R-:W2:Y:S04]  /*62b30*/  LDL.LU R89, [R1+0x704] ;  /* 0x0007040001597983 */ /* 0x000ea80000300800 */
[----:B---3--:R-:W2:Y:S04]  /*62b40*/  LDL.LU R90, [R1+0x708] ;  /* 0x00070800015a7983 */ /* 0x008ea80000300800 */
        /* <DEDUP_REMOVED lines=85> */
[C---:B--2---:R-:W-:Y:S08]  /*630a0*/  HMMA.1688.F32.TF32 R152, R76.reuse, R64, R152 ;  /* 0x000000404c98723c */ /* 0x044ff00000081098 */
[C---:B---3--:R-:W-:Y:S08]  /*630b0*/  HMMA.1688.F32.TF32 R164, R76.reuse, R48, R164 ;  /* 0x000000304ca4723c */ /* 0x048ff000000810a4 */
[C---:B----4-:R-:W-:Y:S08]  /*630c0*/  HMMA.1688.F32.TF32 R72, R76.reuse, R44, R168 ;  /* 0x0000002c4c48723c */ /* 0x050ff000000810a8 */
[C---:B------:R-:W-:Y:S11]  /*630d0*/  HMMA.1688.F32.TF32 R160, R76.reuse, R52, R160 ;  /* 0x000000344ca0723c */ /* 0x040ff600000810a0 */
[----:B------:R-:W-:Y:S04]  /*630e0*/  @!UPT UIADD3 URZ, URZ, URZ, URZ ;  /* 0x0000003f3f3ff290 */ /* 0x000fe8000fffe03f */
[----:B------:R-:W-:Y:S04]  /*630f0*/  STL.64 [R1+0x3f0], R72 ;  /* 0x0003f04801007387 */ /* 0x000fe80000100a00 */
[----:B------:R-:W-:Y:S04]  /*63100*/  STL.64 [R1+0x3f8], R74 ;  /* 0x0003f84a01007387 */ /* 0x000fe80000100a00 */
[----:B------:R-:W-:Y:S04]  /*63110*/  LDS R72, [R0+0x86100] ;  /* 0x0861000000487984 */ /* 0x000fe80000000800 */
[----:B------:R-:W-:Y:S04]  /*63120*/  LDS R74, [R0+0x86900] ;  /* 0x08690000004a7984 */ /* 0x000fe80000000800 */
[----:B------:R-:W-:Y:S04]  /*63130*/  LDS R73, [R2+0x86100] ;  /* 0x0861000002497984 */ /* 0x000fe80000000800 */
[----:B------:R-:W1:Y:S04]  /*63140*/  LDS R75, [R2+0x86900] ;  /* 0x08690000024b7984 */ /* 0x000e680000000800 */
[----:B------:R-:W-:Y:S04]  /*63150*/  STL.64 [R1+0x3e0], R164 ;  /* 0x0003e0a401007387 */ /* 0x000fe80000100a00 */
[----:B------:R-:W-:Y:S04]  /*63160*/  STL.64 [R1+0x3e8], R166 ;  /* 0x0003e8a601007387 */ /* 0x000fe80000100a00 */
[----:B------:R-:W-:Y:S01]  /*63170*/  STL.64 [R1+0x3d0], R160 ;  /* 0x0003d0a001007387 */ /* 0x000fe20000100a00 */
[C---:B------:R-:W-:Y:S03]  /*63180*/  HMMA.1688.F32.TF32 R156, R76.reuse, R60, R156 ;  /* 0x0000003c4c9c723c */ /* 0x040fe6000008109c */
[----:B------:R2:W-:Y:S05]  /*63190*/  STL.64 [R1+0x3d8], R162 ;  /* 0x0003d8a201007387 */ /* 0x0005ea0000100a00 */
[C---:B--2---:R-:W-:Y:S08]  /*631a0*/  HMMA.1688.F32.TF32 R160, R76.reuse, R56, R220 ;  /* 0x000000384ca0723c */ /* 0x044ff000000810dc */
[----:B------:R-:W-:Y:S01]  /*631b0*/  HMMA.1688.F32.TF32 R76, R76, R68, R116 ;  /* 0x000000444c4c723c */ /* 0x000fe20000081074 */
[----:B------:R-:W-:Y:S04]  /*631c0*/  LDS R116, [R3+0x86100] ;  /* 0x0861000003747984 */ /* 0x000fe80000000800 */
[----:B------:R-:W-:Y:S03]  /*631d0*/  LDS R118, [R3+0x86900] ;  /* 0x0869000003767984 */ /* 0x000fe60000000800 */
[C---:B-1----:R-:W-:Y:S01]  /*631e0*/  HMMA.1688.F32.TF32 R128, R72.reuse, R20, R128 ;  /* 0x000000144880723c */ /* 0x042fe20000081080 */
[----:B------:R-:W-:Y:S04]  /*631f0*/  LDS R117, [R252+0x86100] ;  /* 0x08610000fc757984 */ /* 0x000fe80000000800 */
[----:B------:R-:W1:Y:S04]  /*63200*/  LDS R119, [R252+0x86900] ;  /* 0x08690000fc777984 */ /* 0x000e680000000800 */
        /* <DEDUP_REMOVED lines=12> */
[----:B------:R-:W-:Y:S01]  /*632d0*/  STL.64 [R1+0x398], R158 ;  /* 0x0003989e01007387 */ /* 0x000fe20000100a00 */
[C---:B------:R-:W-:Y:S03]  /*632e0*/  HMMA.1688.F32.TF32 R124, R72.reuse, R24, R124 ;  /* 0x00000018487c723c */ /* 0x040fe6000008107c */
[----:B------:R-:W-:Y:S04]  /*632f0*/  STL.64 [R1+0x380], R152 ;  /* 0x0003809801007387 */ /* 0x000fe80000100a00 */
[----:B------:R-:W-:Y:S04]  /*63300*/  STL.64 [R1+0x388], R154 ;  /* 0x0003889a01007387 */ /* 0x000fe80000100a00 */
[----:B------:R-:W-:Y:S04]  /*63310*/  STL.64 [R1+0x370], R76 ;  /* 0x0003704c01007387 */ /* 0x000fe80000100a00 */
[----:B------:R2:W-:Y:S02]  /*63320*/  STL.64 [R1+0x378], R78 ;  /* 0x0003784e01007387 */ /* 0x0005e40000100a00 */
[C---:B--2---:R-:W-:Y:S02]  /*63330*/  HMMA.1688.F32.TF32 R76, R72.reuse, R28, R120 ;  /* 0x0000001c484c723c */ /* 0x044fe40000081078 */
        /* <DEDUP_REMOVED lines=28> */
[----:B------:R-:W-:Y:S04]  /*63500*/  STL.64 [R1+0x2d8], R94 ;  /* 0x0002d85e01007387 */ /* 0x000fe80000100a00 */
[----:B------:R2:W-:Y:S04]  /*63510*/  STL.64 [R1+0x2c0], R88 ;  /* 0x0002c05801007387 */ /* 0x0005e80000100a00 */
[----:B------:R3:W-:Y:S04]  /*63520*/  STL.64 [R1+0x2c8], R90 ;  /* 0x0002c85a01007387 */ /* 0x0007e80000100a00 */
[----:B------:R-:W4:Y:S05]  /*63530*/  LDL.LU R144, [R1+0x500] ;  /* 0x0005000001907983 */ /* 0x000f2a0000300800 */
[----:B------:R-:W-:Y:S04]  /*63540*/  STL.64 [R1+0x2b0], R76 ;  /* 0x0002b04c01007387 */ /* 0x000fe80000100a00 */
[----:B------:R-:W-:Y:S04]  /*63550*/  STL.64 [R1+0x2b8], R78 ;  /* 0x0002b84e01007387 */ /* 0x000fe80000100a00 */
        /* <DEDUP_REMOVED lines=45> */
[----:B------:R1:W-:Y:S02]  /*63830*/  STL.64 [R1+0x3728], R72 ;  /* 0x0037284801007387 */ /* 0x0003e40000100a00 */
[C---:B-1----:R-:W-:Y:S08]  /*63840*/  HMMA.1688.F32.TF32 R72, R116.reuse, R12, R112 ;  /* 0x0000000c7448723c */ /* 0x042ff00000081070 */
[----:B----4-:R-:W-:Y:S01]  /*63850*/  HMMA.1688.F32.TF32 R76, R116, R8, R120 ;  /* 0x00000008744c723c */ /* 0x010fe20000081078 */
[----:B------:R-:W-:Y:S01]  /*63860*/  IMAD.MOV.U32 R176, RZ, RZ, R148 ;  /* 0x000000ffffb07224 */ /* 0x000fe200078e0094 */
[----:B------:R-:W-:Y:S01]  /*63870*/  LDS R120, [R3+0x86180] ;  /* 0x0861800003787984 */ /* 0x000fe20000000800 */
[----:B------:R-:W-:-:S02]  /*63880*/  IMAD.MOV.U32 R177, RZ, RZ, R149 ;  /* 0x000000ffffb17224 */ /* 0x000fc400078e0095 */
[----:B------:R-:W-:Y:S01]  /*63890*/  IMAD.MOV.U32 R178, RZ, RZ, R150 ;  /* 0x000000ffffb27224 */ /* 0x000fe200078e0096 */
[----:B------:R-:W-:Y:S01]  /*638a0*/  LDS R122, [R3+0x86980] ;  /* 0x08698000037a7984 */ /* 0x000fe20000000800 */
[----:B------:R-:W-:Y:S02]  /*638b0*/  IMAD.MOV.U32 R179, RZ, RZ, R151 ;  /* 0x000000ffffb37224 */ /* 0x000fe400078e0097 */
[----:B------:R-:W-:Y:S01]  /*638c0*/  IMAD.MOV.U32 R220, RZ, RZ, R180 ;  /* 0x000000ffffdc7224 */ /* 0x000fe200078e00b4 */
[----:B------:R-:W-:Y:S01]  /*638d0*/  LDS R121, [R252+0x86180] ;  /* 0x08618000fc797984 */ /* 0x000fe20000000800 */
[----:B------:R-:W-:Y:S02]  /*638e0*/  IMAD.MOV.U32 R221, RZ, RZ, R181 ;  /* 0x000000ffffdd7224 */ /* 0x000fe400078e00b5 */
[----:B------:R-:W-:Y:S01]  /*638f0*/  IMAD.MOV.U32 R222, RZ, RZ, R182 ;  /* 0x000000ffffde7224 */ /* 0x000fe200078e00b6 */
[----:B------:R-:W-:Y:S01]  /*63900*/  LDS R123, [R252+0x86980] ;  /* 0x08698000fc7b7984 */ /* 0x000fe20000000800 */
[C---:B------:R-:W-:Y:S08]  /*63910*/  HMMA.1688.F32.TF32 R108, R116.reuse, R16, R108 ;  /* 0x00000010746c723c */ /* 0x040ff0000008106c */
[----:B------:R-:W-:Y:S04]  /*63920*/  STL.64 [R1+0x3740], R78 ;  /* 0x0037404e01007387 */ /* 0x000fe80000100a00 */
[----:B------:R1:W-:Y:S04]  /*63930*/  STL.64 [R1+0x3738], R76 ;  /* 0x0037384c01007387 */ /* 0x0003e80000100a00 */
[----:B------:R-:W-:Y:S04]  /*63940*/  STL.64 [R1+0x530], R72 ;  /* 0x0005304801007387 */ /* 0x000fe80000100a00 */
[----:B------:R4:W-:Y:S01]  /*63950*/  STL.64 [R1+0x538], R74 ;  /* 0x0005384a01007387 */ /* 0x0009e20000100a00 */
[C---:B-1----:R-:W-:Y:S08]  /*63960*/  HMMA.1688.F32.TF32 R76, R116.reuse, R20, R104 ;  /* 0x00000014744c723c */ /* 0x042ff00000081068 */
[----:B----4-:R-:W-:Y:S01]  /*63970*/  HMMA.1688.F32.TF32 R72, R116, R24, R144 ;  /* 0x000000187448723c */ /* 0x010fe20000081090 */
[----:B------:R1:W-:Y:S04]  /*63980*/  STL.64 [R1+0x520], R108 ;  /* 0x0005206c01007387 */ /* 0x0003e80000100a00 */
[----:B------:R4:W-:Y:S04]  /*63990*/  STL.64 [R1+0x528], R110 ;  /* 0x0005286e01007387 */ /* 0x0009e80000100a00 */
[----:B------:R-:W3:Y:S06]  /*639a0*/  LDL.LU R104, [R1+0x6e0] ;  /* 0x0006e00001687983 */ /* 0x000eec0000300800 */
[----:B------:R-:W-:Y:S04]  /*639b0*/  STL.64 [R1+0x510], R76 ;  /* 0x0005104c01007387 */ /* 0x000fe80000100a00 */
[----:B------:R-:W-:Y:S04]  /*639c0*/  STL.64 [R1+0x518], R78 ;  /* 0x0005184e01007387 */ /* 0x000fe80000100a00 */
[----:B------:R-:W-:Y:S01]  /*639d0*/  STL.64 [R1+0x500], R72 ;  /* 0x0005004801007387 */ /* 0x000fe20000100a00 */
[----:B-1----:R-:W-:-:S03]  /*639e0*/  IMAD.MOV.U32 R108, RZ, RZ, R140 ;  /* 0x000000ffff6c7224 */ /* 0x002fc600078e008c */
[----:B------:R1:W-:Y:S01]  /*639f0*/  STL.64 [R1+0x508], R74 ;  /* 0x0005084a01007387 */ /* 0x0003e20000100a00 */
[----:B------:R-:W-:-:S03]  /*63a00*/  IMAD.MOV.U32 R109, RZ, RZ, R141 ;  /* 0x000000ffff6d7224 */ /* 0x000fc600078e008d */
[----:B------:R-:W3:Y:S01]  /*63a10*/  LDL.LU R105, [R1+0x6e4] ;  /* 0x0006e40001697983 */ /* 0x000ee20000300800 */
[----:B----4-:R-:W-:-:S03]  /*63a20*/  IMAD.MOV.U32 R110, RZ, RZ, R142 ;  /* 0x000000ffff6e7224 */ /* 0x010fc600078e008e */
[----:B------:R-:W3:Y:S01]  /*63a30*/  LDL.LU R106, [R1+0x6e8] ;  /* 0x0006e800016a7983 */ /* 0x000ee20000300800 */
[----:B------:R-:W-:-:S03]  /*63a40*/  IMAD.MOV.U32 R111, RZ, RZ, R143 ;  /* 0x000000ffff6f7224 */ /* 0x000fc600078e008f */
[----:B------:R-:W3:Y:S04]  /*63a50*/  LDL.LU R107, [R1+0x6ec] ;  /* 0x0006ec00016b7983 */ /* 0x000ee80000300800 */
[----:B------:R-:W4:Y:S04]  /*63a60*/  LDL.LU R140, [R1+0x39c4] ;  /* 0x0039c400018c7983 */ /* 0x000f280000300800 */
[----:B------:R-:W4:Y:S04]  /*63a70*/  LDL.LU R141, [R1+0x39c0] ;  /* 0x0039c000018d7983 */ /* 0x000f280000300800 */
[----:B------:R-:W4:Y:S04]  /*63a80*/  LDL.LU R142, [R1+0x39bc] ;  /* 0x0039bc00018e7983 */ /* 0x000f280000300800 */
[----:B------:R-:W4:Y:S01]  /*63a90*/  LDL.LU R143, [R1+0x39b8] ;  /* 0x0039b800018f7983 */ /* 0x000f220000300800 */
[C---:B------:R-:W-:Y:S08]  /*63aa0*/  HMMA.1688.F32.TF32 R80, R116.reuse, R32, R80 ;  /* 0x000000207450723c */ /* 0x040ff00000081050 */
[C---:B-1----:R-:W-:Y:S08]  /*63ab0*/  HMMA.1688.F32.TF32 R72, R116.reuse, R28, R100 ;  /* 0x0000001c7448723c */ /* 0x042ff00000081064 */
[C---:B------:R-:W-:Y:S08]  /*63ac0*/  HMMA.1688.F32.TF32 R84, R116.reuse, R36, R84 ;  /* 0x000000247454723c */ /* 0x040ff00000081054 */
[C---:B--2---:R-:W-:Y:S08]  /*63ad0*/  HMMA.1688.F32.TF32 R88, R116.reuse, R40, R88 ;  /* 0x000000287458723c */ /* 0x044ff00000081058 */
[C---:B------:R-:W-:Y:S08]  /*63ae0*/  HMMA.1688.F32.TF32 R92, R116.reuse, R44, R92 ;  /* 0x0000002c745c723c */ /* 0x040ff0000008105c */
[C---:B------:R-:W-:Y:S01]  /*63af0*/  HMMA.1688.F32.TF32 R96, R116.reuse, R48, R96 ;  /* 0x000000307460723c */ /* 0x040fe20000081060 */
[----:B------:R-:W-:Y:S04]  /*63b00*/  STL.64 [R1+0x36f0], R82 ;  /* 0x0036f05201007387 */ /* 0x000fe80000100a00 */
[----:B------:R-:W-:Y:S04]  /*63b10*/  STL.64 [R1+0x4f0], R72 ;  /* 0x0004f04801007387 */ /* 0x000fe80000100a00 */
[----:B------:R-:W-:Y:S04]  /*63b20*/  STL.64 [R1+0x4f8], R74 ;  /* 0x0004f84a01007387 */ /* 0x000fe80000100a00 */
[----:B------:R-:W-:Y:S04]  /*63b30*/  STL.64 [R1+0x36e8], R80 ;  /* 0x0036e85001007387 */ /* 0x000fe80000100a00 */
[----:B------:R-:W-:Y:S04]  /*63b40*/  STL.64 [R1+0x3700], R86 ;  /* 0x0037005601007387 */ /* 0x000fe80000100a00 */
[----:B------:R-:W-:Y:S01]  /*63b50*/  STL.64 [R1+0x36f8], R84 ;  /* 0x0036f85401007387 */ /* 0x000fe20000100a00 */
[----:B------:R-:W-:Y:S03]  /*63b60*/  HMMA.1688.F32.TF32 R108, R116, R60, R108 ;  /* 0x0000003c746c723c */ /* 0x000fe6000008106c */
[----:B------:R-:W-:Y:S04]  /*63b70*/  STL.64 [R1+0x3710], R90 ;  /* 0x0037105a01007387 */ /* 0x000fe80000100a00 */
[----:B------:R-:W-:Y:S04]  /*63b80*/  STL.64 [R1+0x3708], R88 ;  /* 0x0037085801007387 */ /* 0x000fe80000100a00 */
[----:B------:R-:W-:Y:S04]  /*63b90*/  STL.64 [R1+0x3720], R94 ;  /* 0x0037205e01007387 */ /* 0x000fe80000100a00 */
[----:B------:R-:W-:Y:S04]  /*63ba0*/  STL.64 [R1+0x3718], R92 ;  /* 0x0037185c01007387 */ /* 0x000fe80000100a00 */
[----:B------:R-:W-:Y:S04]  /*63bb0*/  STL.64 [R1+0x3750], R98 ;  /* 0x0037506201007387 */ /* 0x000fe80000100a00 */
[----:B------:R-:W-:Y:S01]  /*63bc0*/  STL.64 [R1+0x3748], R96 ;  /* 0x0037486001007387 */ /* 0x000fe20000100a00 */
[----:B------:R-:W-:-:S02]  /*63bd0*/  IMAD.MOV.U32 R144, RZ, RZ, R187 ;  /* 0x000000ffff907224 */ /* 0x000fc400078e00bb */
[----:B------:R-:W-:Y:S01]  /*63be0*/  IMAD.MOV.U32 R145, RZ, RZ, R186 ;  /* 0x000000ffff917224 */ /* 0x000fe200078e00ba */
[----:B------:R-:W-:Y:S01]  /*63bf0*/  LDS R187, [R2+0x86980] ;  /* 0x0869800002bb7984 */ /* 0x000fe20000000800 */
[----:B------:R-:W-:Y:S02]  /*63c00*/  IMAD.MOV.U32 R146, RZ, RZ, R185 ;  /* 0x000000ffff927224 */ /* 0x000fe400078e00b9 */
[----:B------:R-:W-:Y:S01]  /*63c10*/  IMAD.MOV.U32 R147, RZ, RZ, R184 ;  /* 0x000000ffff937224 */ /* 0x000fe200078e00b8 */
[----:B------:R-:W-:Y:S04]  /*63c20*/  LDS R186, [R0+0x86980] ;  /* 0x0869800000ba7984 */ /* 0x000fe80000000800 */
[----:B------:R-:W-:Y:S02]  /*63c30*/  LDS R184, [R0+0x86180] ;  /* 0x0861800000b87984 */ /* 0x000fe40000000800 */
[----:B------:R-:W-:Y:S02]  /*63c40*/  HMMA.1688.F32.TF32 R112, R116, R64, R144 ;  /* 0x000000407470723c */ /* 0x000fe40000081090 */
[----:B------:R-:W1:Y:S05]  /*63c50*/  LDS R185, [R2+0x86180] ;  /* 0x0861800002b97984 */ /* 0x000e6a0000000800 */
[----:B------:R-:W-:-:S02]  /*63c60*/  IMAD.MOV.U32 R144, RZ, RZ, R136 ;  /* 0x000000ffff907224 */ /* 0x000fc400078e0088 */
[----:B------:R-:W-:Y:S02]  /*63c70*/  IMAD.MOV.U32 R145, RZ, RZ, R137 ;  /* 0x000000ffff917224 */ /* 0x000fe400078e0089 */
[----:B------:R-:W-:Y:S02]  /*63c80*/  IMAD.MOV.U32 R146, RZ, RZ, R138 ;  /* 0x000000ffff927224 */ /* 0x000fe400078e008a */
[----:B------:R-:W-:Y:S01]  /*63c90*/  IMAD.MOV.U32 R147, RZ, RZ, R139 ;  /* 0x000000ffff937224 */ /* 0x000fe200078e008b */
[C---:B---3--:R-:W-:Y:S08]  /*63ca0*/  HMMA.1688.F32.TF32 R104, R116.reuse, R56, R104 ;  /* 0x000000387468723c */ /* 0x048ff00000081068 */
[----:B----4-:R-:W-:Y:S11]  /*63cb0*/  HMMA.1688.F32.TF32 R100, R116, R52, R140 ;  /* 0x000000347464723c */ /* 0x010ff6000008108c */
[----:B------:R-:W-:Y:S11]  /*63cc0*/  @!UPT UIADD3 URZ, URZ, URZ, URZ ;  /* 0x0000003f3f3ff290 */ /* 0x000ff6000fffe03f */
[----:B------:R-:W-:Y:S01]  /*63cd0*/  @!UPT UIADD3 URZ, URZ, URZ, URZ ;  /* 0x0000003f3f3ff290 */ /* 0x000fe2000fffe03f */
[----:B------:R-:W-:Y:S04]  /*63ce0*/  STL.64 [R1+0x3760], R102 ;  /* 0x0037606601007387 */ /* 0x000fe80000100a00 */
[----:B------:R2:W-:Y:S04]  /*63cf0*/  STL.64 [R1+0x3758], R100 ;  /* 0x0037586401007387 */ /* 0x0005e80000100a00 */
        /* <DEDUP_REMOVED lines=29> */
[----:B------:R-:W-:Y:S01]  /*63ed0*/  STL.64 [R1+0x3788], R112 ;  /* 0x0037887001007387 */ /* 0x000fe20000100a00 */
[C---:B-1----:R-:W-:Y:S08]  /*63ee0*/  HMMA.1688.F32.TF32 R124, R184.reuse, R8, R124 ;  /* 0x00000008b87c723c */ /* 0x042ff0000008107c */
[C---:B---3--:R-:W-:Y:S08]  /*63ef0*/  HMMA.1688.F32.TF32 R128, R184.reuse, R12, R128 ;  /* 0x0000000cb880723c */ /* 0x048ff00000081080 */
[----:B----4-:R-:W-:Y:S08]  /*63f00*/  HMMA.1688.F32.TF32 R132, R184, R16, R132 ;  /* 0x00000010b884723c */ /* 0x010ff00000081084 */
[----:B--2---:R-:W-:Y:S08]  /*63f10*/  HMMA.1688.F32.TF32 R116, R116, R68, R148 ;  /* 0x000000447474723c */ /* 0x004ff00000081094 */
[C---:B------:R-:W-:Y:S11]  /*63f20*/  HMMA.1688.F32.TF32 R136, R184.reuse, R20, R136 ;  /* 0x00000014b888723c */ /* 0x040ff60000081088 */
[----:B------:R-:W-:Y:S04]  /*63f30*/  @!UPT UIADD3 URZ, URZ, URZ, URZ ;  /* 0x0000003f3f3ff290 */ /* 0x000fe8000fffe03f */
[----:B------:R-:W-:Y:S04]  /*63f40*/  STL.64 [R1+0x37a0], R118 ;  /* 0x0037a07601007387 */ /* 0x000fe80000100a00 */
[----:B------:R-:W-:Y:S04]  /*63f50*/  STL.64 [R1+0x3798], R116 ;  /* 0x0037987401007387 */ /* 0x000fe80000100a00 */
[----:B------:R-:W-:Y:S04]  /*63f60*/  STL.64 [R1+0x37b0], R126 ;  /* 0x0037b07e01007387 */ /* 0x000fe80000100a00 */
[----:B------:R1:W-:Y:S04]  /*63f70*/  STL.64 [R1+0x37a8], R124 ;  /* 0x0037a87c01007387 */ /* 0x0003e80000100a00 */
[----:B------:R-:W-:Y:S04]  /*63f80*/  STL.64 [R1+0x37c0], R130 ;  /* 0x0037c08201007387 */ /* 0x000fe80000100a00 */
[----:B------:R2:W-:Y:S04]  /*63f90*/  STL.64 [R1+0x37b8], R128 ;  /* 0x0037b88001007387 */ /* 0x0005e80000100a00 */
[----:B------:R-:W-:Y:S04]  /*63fa0*/  STL.64 [R1+0x37d0], R134 ;  /* 0x0037d08601007387 */ /* 0x000fe80000100a00 */
[----:B------:R-:W-:Y:S04]  /*63fb0*/  STL.64 [R1+0x37c8], R132 ;  /* 0x0037c88401007387 */ /* 0x000fe80000100a00 */
[----:B------:R-:W-:Y:S04]  /*63fc0*/  STL.64 [R1+0x37e0], R138 ;  /* 0x0037e08a01007387 */ /* 0x000fe80000100a00 */
[----:B------:R-:W-:Y:S04]  /*63fd0*/  STL.64 [R1+0x37d8], R136 ;  /* 0x0037d88801007387 */ /* 0x000fe80000100a00 */
        /* <DEDUP_REMOVED lines=9> */
[C---:B------:R-:W-:Y:S07]  /*64070*/  HMMA.1688.F32.TF32 R144, R184.reuse, R28, R144 ;  /* 0x0000001cb890723c */ /* 0x040fee0000081090 */
[----:B------:R-:W-:Y:S01]  /*64080*/  STL.64 [R1+0x37f0], R142 ;  /* 0x0037f08e01007387 */ /* 0x000fe20000100a00 */
[C---:B------:R-:W-:Y:S03]  /*64090*/  HMMA.1688.F32.TF32 R148, R184.reuse, R32, R176 ;  /* 0x00000020b894723c */ /* 0x040fe600000810b0 */
[----:B------:R-:W-:Y:S11]  /*640a0*/  STL.64 [R1+0x37e8], R140 ;  /* 0x0037e88c01007387 */ /* 0x000ff60000100a00 */
[----:B------:R-:W-:Y:S01]  /*640b0*/  @!UPT UIADD3 URZ, URZ, URZ, URZ ;  /* 0x0000003f3f3ff290 */ /* 0x000fe2000fffe03f */
        /* <DEDUP_REMOVED lines=24> */
[----:B------:R-:W-:Y:S01]  /*64240*/  IMAD.MOV.U32 R223, RZ, RZ, R183 ;  /* 0x000000ffffdf7224 */ /* 0x000fe200078e00b7 */
[C---:B---3--:R-:W-:Y:S08]  /*64250*/  HMMA.1688.F32.TF32 R152, R184.reuse, R36, R152 ;  /* 0x00000024b898723c */ /* 0x048ff00000081098 */
[----:B----4-:R-:W-:Y:S11]  /*64260*/  HMMA.1688.F32.TF32 R156, R184, R40, R208 ;  /* 0x00000028b89c723c */ /* 0x010ff600000810d0 */
[----:B------:R-:W-:Y:S04]  /*64270*/  @!UPT UIADD3 URZ, URZ, URZ, URZ ;  /* 0x0000003f3f3ff290 */ /* 0x000fe8000fffe03f */
[----:B------:R-:W-:Y:S01]  /*64280*/  STL.64 [R1+0x3820], R154 ;  /* 0x0038209a01007387 */ /* 0x000fe20000100a00 */
[----:B------:R-:W-:Y:S02]  /*64290*/  IMAD.MOV.U32 R211, RZ, RZ, R200 ;  /* 0x000000ffffd37224 */ /* 0x000fe400078e00c8 */
[----:B------:R-:W-:Y:S01]  /*642a0*/  IMAD.MOV.U32 R210, RZ, RZ, R201 ;  /* 0x000000ffffd27224 */ /* 0x000fe200078e00c9 */
[----:B------:R-:W-:Y:S01]  /*642b0*/  STL.64 [R1+0x3818], R152 ;  /* 0x0038189801007387 */ /* 0x000fe20000100a00 */
[----:B------:R-:W-:-:S03]  /*642c0*/  IMAD.MOV.U32 R209, RZ, RZ, R202 ;  /* 0x000000ffffd17224 */ /* 0x000fc600078e00ca */
[----:B------:R-:W3:Y:S01]  /*642d0*/  LDL.LU R200, [R1+0x570] ;  /* 0x0005700001c87983 */ /* 0x000ee20000300800 */
[----:B------:R-:W-:-:S03]  /*642e0*/  IMAD.MOV.U32 R208, RZ, RZ, R203 ;  /* 0x000000ffffd07224 */ /* 0x000fc600078e00cb */
[----:B------:R-:W3:Y:S04]  /*642f0*/  LDL.LU R201, [R1+0x574] ;  /* 0x0005740001c97983 */ /* 0x000ee80000300800 */
[----:B------:R-:W3:Y:S04]  /*64300*/  LDL.LU R202, [R1+0x578] ;  /* 0x0005780001ca7983 */ /* 0x000ee80000300800 */
[----:B------:R-:W3:Y:S04]  /*64310*/  LDL.LU R203, [R1+0x57c] ;  /* 0x00057c0001cb7983 */ /* 0x000ee80000300800 */
[----:B------:R-:W4:Y:S04]  /*64320*/  LDL.LU R180, [R1+0x3994] ;  /* 0x0039940001b47983 */ /* 0x000f280000300800 */
[----:B------:R-:W4:Y:S04]  /*64330*/  LDL.LU R181, [R1+0x3990] ;  /* 0x0039900001b57983 */ /* 0x000f280000300800 */
[----:B------:R-:W4:Y:S04]  /*64340*/  LDL.LU R182, [R1+0x398c] ;  /* 0x00398c0001b67983 */ /* 0x000f280000300800 */
[----:B------:R-:W4:Y:S01]  /*64350*/  LDL.LU R183, [R1+0x3988] ;  /* 0x0039880001b77983 */ /* 0x000f220000300800 */
[C---:B--2---:R-:W-:Y:S08]  /*64360*/  HMMA.1688.F32.TF32 R172, R184.reuse, R56, R172 ;  /* 0x00000038b8ac723c */ /* 0x044ff000000810ac */
        /* <DEDUP_REMOVED lines=29> */
[----:B------:R-:W-:Y:S01]  /*64540*/  IMAD.MOV.U32 R85, RZ, RZ, R23 ;  /* 0x000000ffff557224 */ /* 0x000fe200078e0017 */
[C---:B----4-:R-:W-:Y:S11]  /*64550*/  HMMA.1688.F32.TF32 R180, R184.reuse, R64, R180 ;  /* 0x00000040b8b4723c */ /* 0x050ff600000810b4 */
[----:B------:R-:W-:Y:S11]  /*64560*/  @!UPT UIADD3 URZ, URZ, URZ, URZ ;  /* 0x0000003f3f3ff290 */ /* 0x000ff6000fffe03f */
[----:B------:R-:W-:Y:S01]  /*64570*/  @!UPT UIADD3 URZ, URZ, URZ, URZ ;  /* 0x0000003f3f3ff290 */ /* 0x000fe2000fffe03f */
[----:B------:R-:W-:Y:S04]  /*64580*/  STL.64 [R1+0x3890], R182 ;  /* 0x003890b601007387 */ /* 0x000fe80000100a00 */
[----:B------:R-:W-:Y:S04]  /*64590*/  STL.64 [R1+0x3888], R180 ;  /* 0x003888b401007387 */ /* 0x000fe80000100a00 */
[----:B------:R-:W2:Y:S04]  /*645a0*/  LDL.LU R46, [R1+0x3984] ;  /* 0x00398400012e7983 */ /* 0x000ea80000300800 */
[----:B------:R-:W2:Y:S04]  /*645b0*/  LDL.LU R47, [R1+0x3980] ;  /* 0x00398000012f7983 */ /* 0x000ea80000300800 */
        /* <DEDUP_REMOVED lines=12> */
[----:B------:R-:W-:Y:S01]  /*64680*/  IMAD.MOV.U32 R86, RZ, RZ, R18 ;  /* 0x000000ffff567224 */ /* 0x000fe200078e0012 */
[----:B------:R-:W-:Y:S01]  /*64690*/  HMMA.1688.F32.TF32 R184, R184, R68, R196 ;  /* 0x00000044b8b8723c */ /* 0x000fe200000810c4 */
[----:B------:R-:W-:Y:S01]  /*646a0*/  IMAD.MOV.U32 R87, RZ, RZ, R19 ;  /* 0x000000ffff577224 */ /* 0x000fe200078e0013 */
[----:B------:R-:W3:Y:S01]  /*646b0*/  LDL.LU R18, [R1+0x394c] ;  /* 0x00394c0001127983 */ /* 0x000ee20000300800 */
[----:B------:R-:W-:-:S02]  /*646c0*/  IMAD.MOV.U32 R88, RZ, RZ, R14 ;  /* 0x000000ffff587224 */ /* 0x000fc400078e000e */
[----:B------:R-:W-:Y:S01]  /*646d0*/  IMAD.MOV.U32 R89, RZ, RZ, R15 ;  /* 0x000000ffff597224 */ /* 0x000fe200078e000f */
[----:B------:R-:W3:Y:S01]  /*646e0*/  LDL.LU R19, [R1+0x3948] ;  /* 0x0039480001137983 */ /* 0x000ee20000300800 */
[----:B------:R-:W-:-:S03]  /*646f0*/  IMAD.MOV.U32 R90, RZ, RZ, R4 ;  /* 0x000000ffff5a7224 */ /* 0x000fc600078e0004 */
[----:B------:R-:W-:Y:S01]  /*64700*/  LDS R196, [R0+0x87000] ;  /* 0x0870000000c47984 */ /* 0x000fe20000000800 */
[----:B------:R-:W-:-:S03]  /*64710*/  IMAD.MOV.U32 R91, RZ, RZ, R5 ;  /* 0x000000ffff5b7224 */ /* 0x000fc600078e0005 */
[----:B------:R-:W-:Y:S01]  /*64720*/  LDS R198, [R0+0x87800] ;  /* 0x0878000000c67984 */ /* 0x000fe20000000800 */
[----:B------:R-:W-:-:S03]  /*64730*/  IMAD.MOV.U32 R92, RZ, RZ, R6 ;  /* 0x000000ffff5c7224 */ /* 0x000fc600078e0006 */
[----:B------:R-:W-:Y:S04]  /*64740*/  LDS R197, [R2+0x87000] ;  /* 0x0870000002c57984 */ /* 0x000fe80000000800 */
[----:B------:R-:W1:Y:S04]  /*64750*/  LDS R199, [R2+0x87800] ;  /* 0x0878000002c77984 */ /* 0x000e680000000800 */
[----:B------:R-:W3:Y:S01]  /*64760*/  LDL.LU R14, [R1+0x3944] ;  /* 0x00394400010e7983 */ /* 0x000ee20000300800 */
[----:B------:R-:W-:-:S03]  /*64770*/  IMAD.MOV.U32 R93, RZ, RZ, R7 ;  /* 0x000000ffff5d7224 */ /* 0x000fc600078e0007 */
        /* <DEDUP_REMOVED lines=21> */
[----:B------:R-:W3:Y:S04]  /*648d0*/  LDL.LU R247, [R1+0x3914] ;  /* 0x0039140001f77983 */ /* 0x000ee80000300800 */
[----:B------:R-:W3:Y:S04]  /*648e0*/  LDL.LU R240, [R1+0x3910] ;  /* 0x0039100001f07983 */ /* 0x000ee80000300800 */
[----:B------:R-:W3:Y:S04]  /*648f0*/  LDL.LU R241, [R1+0x390c] ;  /* 0x00390c0001f17983 */ /* 0x000ee80000300800 */
[----:B------:R-:W3:Y:S01]  /*64900*/  LDL.LU R242, [R1+0x3908] ;  /* 0x0039080001f27983 */ /* 0x000ee20000300800 */
[----:B-1----:R-:W-:-:S03]  /*64910*/  IMAD.MOV.U32 R124, RZ, RZ, R236 ;  /* 0x000000ffff7c7224 */ /* 0x002fc600078e00ec */
        /* <DEDUP_REMOVED lines=43> */
[C---:B------:R-:W-:Y:S08]  /*64bd0*/  HMMA.1688.F32.TF32 R216, R120.reuse, R32, R216 ;  /* 0x0000002078d8723c */ /* 0x040ff000000810d8 */
[----:B------:R-:W-:Y:S08]  /*64be0*/  HMMA.1688.F32.TF32 R220, R120, R36, R220 ;  /* 0x0000002478dc723c */ /* 0x000ff000000810dc */
[C---:B------:R-:W-:Y:S08]  /*64bf0*/  HMMA.1688.F32.TF32 R72, R196.reuse, R62, R72 ;  /* 0x0000003ec448723c */ /* 0x040ff00000081048 */
[C---:B--2---:R-:W-:Y:S11]  /*64c00*/  HMMA.1688.F32.TF32 R112, R196.reuse, R22, R112 ;  /* 0x00000016c470723c */ /* 0x044ff60000081070 */
        /* <DEDUP_REMOVED lines=8> */
[C---:B------:R-:W-:Y:S08]  /*64c90*/  HMMA.1688.F32.TF32 R104, R196.reuse, R34, R100 ;  /* 0x00000022c468723c */ /* 0x040ff00000081064 */
[C---:B------:R-:W-:Y:S08]  /*64ca0*/  HMMA.1688.F32.TF32 R100, R196.reuse, R38, R96 ;  /* 0x00000026c464723c */ /* 0x040ff00000081060 */
[C---:B----4-:R-:W-:Y:S08]  /*64cb0*/  HMMA.1688.F32.TF32 R96, R196.reuse, R42, R92 ;  /* 0x0000002ac460723c */ /* 0x050ff0000008105c */
        /* <DEDUP_REMOVED lines=20> */
[----:B------:R-:W2:Y:S04]  /*64e00*/  LDL.LU R76, [R1+0x4b0] ;  /* 0x0004b000014c7983 */ /* 0x000ea80000300800 */
[----:B------:R1:W-:Y:S04]  /*64e10*/  STL.64 [R1+0x40], R80 ;  /* 0x0000405001007387 */ /* 0x0003e80000100a00 */
[----:B------:R4:W-:Y:S01]  /*64e20*/  STL.64 [R1+0x48], R82 ;  /* 0x0000485201007387 */ /* 0x0009e20000100a00 */
[----:B------:R-:W-:-:S03]  /*64e30*/  IMAD.MOV.U32 R79, RZ, RZ, R70 ;  /* 0x000000ffff4f7224 */ /* 0x000fc600078e0046 */
[----:B------:R2:W-:Y:S04]  /*64e40*/  STL.64 [R1+0x30], R72 ;  /* 0x0000304801007387 */ /* 0x0005e80000100a00 */
[----:B------:R2:W-:Y:S01]  /*64e50*/  STL.64 [R1+0x38], R74 ;  /* 0x0000384a01007387 */ /* 0x0005e20000100a00 */
[----:B-1----:R-:W-:-:S03]  /*64e60*/  IMAD.MOV.U32 R81, RZ, RZ, R67 ;  /* 0x000000ffff517224 */ /* 0x002fc600078e0043 */
[----:B------:R-:W2:Y:S01]  /*64e70*/  LDL.LU R77, [R1+0x4b4] ;  /* 0x0004b400014d7983 */ /* 0x000ea20000300800 */
[----:B----4-:R-:W-:-:S03]  /*64e80*/  IMAD.MOV.U32 R82, RZ, RZ, R66 ;  /* 0x000000ffff527224 */ /* 0x010fc600078e0042 */
[----:B------:R-:W4:Y:S01]  /*64e90*/  LDL.LU R78, [R1+0x4b8] ;  /* 0x0004b800014e7983 */ /* 0x000f220000300800 */
[----:B------:R-:W-:-:S03]  /*64ea0*/  IMAD.MOV.U32 R83, RZ, RZ, R71 ;  /* 0x000000ffff537224 */ /* 0x000fc600078e0047 */
[----:B------:R-:W2:Y:S04]  /*64eb0*/  LDL.LU R70, [R1+0x38b4] ;  /* 0x0038b40001467983 */ /* 0x000ea80000300800 */
[----:B------:R-:W4:Y:S04]  /*64ec0*/  LDL.LU R80, [R1+0x4c0] ;  /* 0x0004c00001507983 */ /* 0x000f280000300800 */
[----:B------:R-:W4:Y:S04]  /*64ed0*/  LDL.LU R67, [R1+0x38b0] ;  /* 0x0038b00001437983 */ /* 0x000f280000300800 */
[----:B------:R-:W4:Y:S04]  /*64ee0*/  LDL.LU R66, [R1+0x38ac] ;  /* 0x0038ac0001427983 */ /* 0x000f280000300800 */
[----:B------:R-:W4:Y:S01]  /*64ef0*/  LDL.LU R71, [R1+0x38a8] ;  /* 0x0038a80001477983 */ /* 0x000f220000300800 */
[C---:B---3--:R-:W-:Y:S03]  /*64f00*/  HMMA.1688.F32.TF32 R116, R196.reuse, R18, R116 ;  /* 0x00000012c474723c */ /* 0x048fe60000081074 */
        /* <DEDUP_REMOVED lines=18> */
[----:B------:R-:W3:Y:S01]  /*65030*/  LDL.LU R112, [R1+0x150] ;  /* 0x0001500001707983 */ /* 0x000ee20000300800 */
[----:B------:R-:W-:-:S03]  /*65040*/  IMAD.MOV.U32 R29, RZ, RZ, R116 ;  /* 0x000000ffff1d7224 */ /* 0x000fc600078e0074 */
[----:B------:R-:W3:Y:S01]  /*65050*/  LDL.LU R113, [R1+0x154] ;  /* 0x0001540001717983 */ /* 0x000ee20000300800 */
[C---:B------:R-:W-:Y:S01]  /*65060*/  HMMA.1688.F32.TF32 R208, R120.reuse, R24, R208 ;  /* 0x0000001878d0723c */ /* 0x040fe200000810d0 */
[----:B------:R-:W-:Y:S02]  /*65070*/  IMAD.MOV.U32 R28, RZ, RZ, R117 ;  /* 0x000000ffff1c7224 */ /* 0x000fe400078e0075 */
[----:B------:R-:W3:Y:S04]  /*65080*/  LDL.LU R114, [R1+0x158] ;  /* 0x0001580001727983 */ /* 0x000ee80000300800 */
[----:B------:R-:W3:Y:S01]  /*65090*/  LDL.LU R115, [R1+0x15c] ;  /* 0x00015c0001737983 */ /* 0x000ee20000300800 */
[----:B------:R-:W-:Y:S01]  /*650a0*/  IMAD.MOV.U32 R25, RZ, RZ, R118 ;  /* 0x000000ffff197224 */ /* 0x000fe200078e0076 */
[----:B------:R-:W-:Y:S02]  /*650b0*/  HMMA.1688.F32.TF32 R192, R120, R12, R192 ;  /* 0x0000000c78c0723c */ /* 0x000fe400000810c0 */
[----:B------:R-:W3:Y:S01]  /*650c0*/  LDL.LU R116, [R1+0x160] ;  /* 0x0001600001747983 */ /* 0x000ee20000300800 */
[----:B------:R-:W-:-:S03]  /*650d0*/  IMAD.MOV.U32 R24, RZ, RZ, R119 ;  /* 0x000000ffff187224 */ /* 0x000fc600078e0077 */
[----:B------:R-:W3:Y:S01]  /*650e0*/  LDL.LU R117, [R1+0x164] ;  /* 0x0001640001757983 */ /* 0x000ee20000300800 */
[----:B------:R-:W-:Y:S01]  /*650f0*/  IMAD.MOV.U32 R13, RZ, RZ, R128 ;  /* 0x000000ffff0d7224 */ /* 0x000fe200078e0080 */
[----:B------:R-:W-:Y:S02]  /*65100*/  HMMA.1688.F32.TF32 R188, R120, R8, R188 ;  /* 0x0000000878bc723c */ /* 0x000fe400000810bc */
        /* <DEDUP_REMOVED lines=26> */
[----:B------:R-:W3:Y:S04]  /*652b0*/  LDL.LU R160, [R1] ;  /* 0x0000000001a07983 */ /* 0x000ee80000300800 */
        /* <DEDUP_REMOVED lines=19> */
[----:B------:R-:W-:Y:S01]  /*653f0*/  HMMA.1688.F32.TF32 R200, R120, R16, R200 ;  /* 0x0000001078c8723c */ /* 0x000fe200000810c8 */
[----:B------:R-:W-:Y:S02]  /*65400*/  IMAD.MOV.U32 R20, RZ, RZ, R125 ;  /* 0x000000ffff147224 */ /* 0x000fe400078e007d */
[----:B------:R-:W3:Y:S04]  /*65410*/  LDL.LU R142, [R1+0x1b8] ;  /* 0x0001b800018e7983 */ /* 0x000ee80000300800 */
        /* <DEDUP_REMOVED lines=9> */
[----:B------:R-:W3:Y:S01]  /*654b0*/  LDL.LU R106, [R1+0x138] ;  /* 0x00013800016a7983 */ /* 0x000ee20000300800 */
[----:B--2---:R-:W-:-:S03]  /*654c0*/  IMAD.MOV.U32 R87, RZ, RZ, R70 ;  /* 0x000000ffff577224 */ /* 0x004fc600078e0046 */
[----:B------:R-:W2:Y:S04]  /*654d0*/  LDL.LU R107, [R1+0x13c] ;  /* 0x00013c00016b7983 */ /* 0x000ea80000300800 */
[----:B------:R-:W2:Y:S04]  /*654e0*/  LDL.LU R84, [R1+0x4d0] ;  /* 0x0004d00001547983 */ /* 0x000ea80000300800 */
[----:B------:R-:W2:Y:S01]  /*654f0*/  LDL.LU R85, [R1+0x4d4] ;  /* 0x0004d40001557983 */ /* 0x000ea20000300800 */
[----:B----4-:R-:W-:-:S03]  /*65500*/  IMAD.MOV.U32 R89, RZ, RZ, R66 ;  /* 0x000000ffff597224 */ /* 0x010fc600078e0042 */
[----:B------:R-:W4:Y:S01]  /*65510*/  LDL.LU R86, [R1+0x4d8] ;  /* 0x0004d80001567983 */ /* 0x000f220000300800 */
[----:B------:R-:W-:-:S03]  /*65520*/  IMAD.MOV.U32 R88, RZ, RZ, R71 ;  /* 0x000000ffff587224 */ /* 0x000fc600078e0047 */
[----:B------:R-:W2:Y:S01]  /*65530*/  LDL.LU R70, [R1+0x38a4] ;  /* 0x0038a40001467983 */ /* 0x000ea20000300800 */
[----:B------:R-:W-:-:S03]  /*65540*/  IMAD.MOV.U32 R90, RZ, RZ, R67 ;  /* 0x000000ffff5a7224 */ /* 0x000fc600078e0043 */
[----:B------:R-:W2:Y:S04]  /*65550*/  LDL.LU R71, [R1+0x38a0] ;  /* 0x0038a00001477983 */ /* 0x000ea80000300800 */
        /* <DEDUP_REMOVED lines=15> */
[----:B------:R-:W-:Y:S04]  /*65650*/  LDS R120, [R3+0x87000] ;  /* 0x0870000003787984 */ /* 0x000fe80000000800 */
[----:B------:R-:W-:Y:S04]  /*65660*/  LDS R122, [R3+0x87800] ;  /* 0x08780000037a7984 */ /* 0x000fe80000000800 */
[----:B------:R-:W-:Y:S04]  /*65670*/  LDS R121, [R252+0x87000] ;  /* 0x08700000fc797984 */ /* 0x000fe80000000800 */
[----:B------:R-:W3:Y:S04]  /*65680*/  LDS R123, [R252+0x87800] ;  /* 0x08780000fc7b7984 */ /* 0x000ee80000000800 */
[----:B------:R-:W-:Y:S04]  /*65690*/  LDS R68, [R3+0x88000] ;  /* 0x0880000003447984 */ /* 0x000fe80000000800 */
[----:B------:R-:W-:Y:S01]  /*656a0*/  LDS R69, [R252+0x88000] ;  /* 0x08800000fc457984 */ /* 0x000fe20000000800 */
[C---:B---3--:R-:W-:Y:S08]  /*656b0*/  HMMA.1688.F32.TF32 R136, R120.reuse, R30, R136 ;  /* 0x0000001e7888723c */ /* 0x048ff00000081088 */
        /* <DEDUP_REMOVED lines=12> */
[C---:B--2---:R-:W-:Y:S08]  /*65780*/  HMMA.1688.F32.TF32 R160, R196.reuse, R70, R160 ;  /* 0x00000046c4a0723c */ /* 0x044ff000000810a0 */
[----:B----4-:R-:W-:Y:S01]  /*65790*/  HMMA.1688.F32.TF32 R164, R196, R66, R164 ;  /* 0x00000042c4a4723c */ /* 0x010fe200000810a4 */
[----:B------:R-:W-:Y:S04]  /*657a0*/  LDS R196, [R0+0x87080] ;  /* 0x0870800000c47984 */ /* 0x000fe80000000800 */
[----:B------:R-:W-:Y:S04]  /*657b0*/  LDS R198, [R0+0x87880] ;  /* 0x0878800000c67984 */ /* 0x000fe80000000800 */
[----:B------:R-:W-:Y:S04]  /*657c0*/  LDS R197, [R2+0x87080] ;  /* 0x0870800002c57984 */ /* 0x000fe80000000800 */
[----:B------:R-:W1:Y:S01]  /*657d0*/  LDS R199, [R2+0x87880] ;  /* 0x0878800002c77984 */ /* 0x000e620000000800 */
[C---:B------:R-:W-:Y:S09]  /*657e0*/  HMMA.1688.F32.TF32 R104, R120.reuse, R58, R104 ;  /* 0x0000003a7868723c */ /* 0x040ff20000081068 */
[----:B------:R-:W-:Y:S04]  /*657f0*/  STL.64 [R1+0x20], R164 ;  /* 0x000020a401007387 */ /* 0x000fe80000100a00 */
[----:B------:R-:W-:Y:S04]  /*65800*/  STL.64 [R1+0x28], R166 ;  /* 0x000028a601007387 */ /* 0x000fe80000100a00 */
[----:B------:R-:W-:Y:S04]  /*65810*/  STL.64 [R1+0x10], R160 ;  /* 0x000010a001007387 */ /* 0x000fe80000100a00 */
        /* <DEDUP_REMOVED lines=163> */
[C---:B---3--:R-:W-:Y:S08]  /*66250*/  HMMA.1688.F32.TF32 R148, R196.reuse, R62, R148 ;  /* 0x0000003ec494723c */ /* 0x048ff00000081094 */
[C---:B----4-:R-:W-:Y:S08]  /*66260*/  HMMA.1688.F32.TF32 R152, R196.reuse, R58, R152 ;  /* 0x0000003ac498723c */ /* 0x050ff00000081098 */
        /* <DEDUP_REMOVED lines=14> */
[----:B------:R-:W-:Y:S03]  /*66350*/  HMMA.1688.F32.TF32 R140, R196, R70, R140 ;  /* 0x00000046c48c723c */ /* 0x000fe6000008108c */
[----:B------:R-:W-:Y:S04]  /*66360*/  LDS R196, [R0+0x87100] ;  /* 0x0871000000c47984 */ /* 0x000fe80000000800 */
[----:B------:R-:W-:Y:S04]  /*66370*/  LDS R198, [R0+0x87900] ;  /* 0x0879000000c67984 */ /* 0x000fe80000000800 */
[----:B-1----:R-:W3:Y:S04]  /*66380*/  LDL.LU.64 R178, [R1+0x3880] ;  /* 0x0038800001b27983 */ /* 0x002ee80000300a00 */
[----:B------:R-:W3:Y:S04]  /*66390*/  LDL.LU.64 R176, [R1+0x3878] ;  /* 0x0038780001b07983 */ /* 0x000ee80000300a00 */
[----:B------:R-:W-:Y:S04]  /*663a0*/  STL.64 [R1+0x2a0], R172 ;  /* 0x0002a0ac01007387 */ /* 0x000fe80000100a00 */
[----:B------:R1:W-:Y:S04]  /*663b0*/  STL.64 [R1+0x2a8], R174 ;  /* 0x0002a8ae01007387 */ /* 0x0003e80000100a00 */
[----:B------:R-:W-:Y:S04]  /*663c0*/  LDS R197, [R2+0x87100] ;  /* 0x0871000002c57984 */ /* 0x000fe80000000800 */
[----:B------:R-:W4:Y:S04]  /*663d0*/  LDS R199, [R2+0x87900] ;  /* 0x0879000002c77984 */ /* 0x000f280000000800 */
        /* <DEDUP_REMOVED lines=31> */
[----:B------:R1:W-:Y:S02]  /*665d0*/  STL.64 [R1+0x228], R142 ;  /* 0x0002288e01007387 */ /* 0x0003e40000100a00 */
[C---:B-1----:R-:W-:Y:S08]  /*665e0*/  HMMA.1688.F32.TF32 R140, R120.reuse, R10, R136 ;  /* 0x0000000a788c723c */ /* 0x042ff00000081088 */
        /* <DEDUP_REMOVED lines=43> */
[----:B------:R-:W4:Y:S04]  /*668a0*/  LDL.LU R72, [R1+0x2b0] ;  /* 0x0002b00001487983 */ /* 0x000f280000300800 */
[----:B------:R-:W-:Y:S04]  /*668b0*/  STL.64 [R1+0x940], R80 ;  /* 0x0009405001007387 */ /* 0x000fe80000100a00 */
[----:B------:R-:W-:Y:S04]  /*668c0*/  STL.64 [R1+0x948], R82 ;  /* 0x0009485201007387 */ /* 0x000fe80000100a00 */
[----:B------:R1:W-:Y:S04]  /*668d0*/  STL.64 [R1+0x660], R76 ;  /* 0x0006604c01007387 */ /* 0x0003e80000100a00 */
[----:B------:R1:W-:Y:S04]  /*668e0*/  STL.64 [R1+0x668], R78 ;  /* 0x0006684e01007387 */ /* 0x0003e80000100a00 */
[----:B------:R-:W4:Y:S04]  /*668f0*/  LDL.LU R73, [R1+0x2b4] ;  /* 0x0002b40001497983 */ /* 0x000f280000300800 */
[----:B------:R-:W4:Y:S04]  /*66900*/  LDL.LU R74, [R1+0x2b8] ;  /* 0x0002b800014a7983 */ /* 0x000f280000300800 */
[----:B------:R-:W4:Y:S04]  /*66910*/  LDL.LU R75, [R1+0x2bc] ;  /* 0x0002bc00014b7983 */ /* 0x000f280000300800 */
[----:B-1----:R-:W2:Y:S04]  /*66920*/  LDL.LU R76, [R1+0x2c0] ;  /* 0x0002c000014c7983 */ /* 0x002ea80000300800 */
        /* <DEDUP_REMOVED lines=55> */
[----:B------:R-:W-:Y:S04]  /*66ca0*/  LDS R120, [R3+0x87100] ;  /* 0x0871000003787984 */ /* 0x000fe80000000800 */
[----:B------:R-:W-:Y:S04]  /*66cb0*/  LDS R122, [R3+0x87900] ;  /* 0x08790000037a7984 */ /* 0x000fe80000000800 */
[----:B------:R-:W-:Y:S04]  /*66cc0*/  LDS R121, [R252+0x87100] ;  /* 0x08710000fc797984 */ /* 0x000fe80000000800 */
[----:B------:R-:W1:Y:S01]  /*66cd0*/  LDS R123, [R252+0x87900] ;  /* 0x08790000fc7b7984 */ /* 0x000e620000000800 */
[C---:B----4-:R-:W-:Y:S08]  /*66ce0*/  HMMA.1688.F32.TF32 R72, R196.reuse, R66, R72 ;  /* 0x00000042c448723c */ /* 0x050ff00000081048 */
[C---:B--2---:R-:W-:Y:S08]  /*66cf0*/  HMMA.1688.F32.TF32 R76, R196.reuse, R62, R76 ;  /* 0x0000003ec44c723c */ /* 0x044ff0000008104c */
[C---:B---3--:R-:W-:Y:S08]  /*66d00*/  HMMA.1688.F32.TF32 R96, R196.reuse, R58, R96 ;  /* 0x0000003ac460723c */ /* 0x048ff00000081060 */
[C---:B------:R-:W-:Y:S08]  /*66d10*/  HMMA.1688.F32.TF32 R80, R196.reuse, R14, R80 ;  /* 0x0000000ec450723c */ /* 0x040ff00000081050 */
[C---:B------:R-:W-:Y:S01]  /*66d20*/  HMMA.1688.F32.TF32 R88, R196.reuse, R10, R84 ;  /* 0x0000000ac458723c */ /* 0x040fe20000081054 */
[----:B------:R-:W2:Y:S11]  /*66d30*/  LDL.LU R84, [R1+0x510] ;  /* 0x0005100001547983 */ /* 0x000eb60000300800 */
[----:B------:R-:W-:Y:S11]  /*66d40*/  @!UPT UIADD3 URZ, URZ, URZ, URZ ;  /* 0x0000003f3f3ff290 */ /* 0x000ff6000fffe03f */
[----:B------:R3:W-:Y:S04]  /*66d50*/  STL.64 [R1+0x930], R88 ;  /* 0x0009305801007387 */ /* 0x0007e80000100a00 */
[----:B------:R4:W-:Y:S04]  /*66d60*/  STL.64 [R1+0x938], R90 ;  /* 0x0009385a01007387 */ /* 0x0009e80000100a00 */
[----:B------:R1:W-:Y:S04]  /*66d70*/  STL.64 [R1+0x920], R80 ;  /* 0x0009205001007387 */ /* 0x0003e80000100a00 */
[----:B------:R1:W-:Y:S04]  /*66d80*/  STL.64 [R1+0x928], R82 ;  /* 0x0009285201007387 */ /* 0x0003e80000100a00 */
[----:B------:R-:W2:Y:S01]  /*66d90*/  LDL.LU R85, [R1+0x514] ;  /* 0x0005140001557983 */ /* 0x000ea20000300800 */
[C---:B------:R-:W-:Y:S03]  /*66da0*/  HMMA.1688.F32.TF32 R128, R196.reuse, R30, R128 ;  /* 0x0000001ec480723c */ /* 0x040fe60000081080 */
[----:B------:R-:W2:Y:S04]  /*66db0*/  LDL.LU R86, [R1+0x518] ;  /* 0x0005180001567983 */ /* 0x000ea80000300800 */
[----:B------:R-:W2:Y:S01]  /*66dc0*/  LDL.LU R87, [R1+0x51c] ;  /* 0x00051c0001577983 */ /* 0x000ea20000300800 */
[C---:B------:R-:W-:Y:S03]  /*66dd0*/  HMMA.1688.F32.TF32 R132, R196.reuse, R26, R132 ;  /* 0x0000001ac484723c */ /* 0x040fe60000081084 */
[----:B---3--:R-:W3:Y:S04]  /*66de0*/  LDL.LU R88, [R1+0x520] ;  /* 0x0005200001587983 */ /* 0x008ee80000300800 */
[----:B------:R-:W3:Y:S04]  /*66df0*/  LDL.LU R89, [R1+0x524] ;  /* 0x0005240001597983 */ /* 0x000ee80000300800 */
[----:B----4-:R-:W3:Y:S04]  /*66e00*/  LDL.LU R90, [R1+0x528] ;  /* 0x00052800015a7983 */ /* 0x010ee80000300800 */
[----:B------:R-:W3:Y:S01]  /*66e10*/  LDL.LU R91, [R1+0x52c] ;  /* 0x00052c00015b7983 */ /* 0x000ee20000300800 */
[C---:B------:R-:W-:Y:S03]  /*66e20*/  HMMA.1688.F32.TF32 R136, R196.reuse, R22, R136 ;  /* 0x00000016c488723c */ /* 0x040fe60000081088 */
[----:B------:R-:W4:Y:S04]  /*66e30*/  LDL.LU R92, [R1+0x530] ;  /* 0x00053000015c7983 */ /* 0x000f280000300800 */
[----:B------:R-:W4:Y:S01]  /*66e40*/  LDL.LU R93, [R1+0x534] ;  /* 0x00053400015d7983 */ /* 0x000f220000300800 */
[C---:B------:R-:W-:Y:S03]  /*66e50*/  HMMA.1688.F32.TF32 R116, R196.reuse, R38, R116 ;  /* 0x00000026c474723c */ /* 0x040fe60000081074 */
[----:B------:R-:W4:Y:S04]  /*66e60*/  LDL.LU R94, [R1+0x538] ;  /* 0x00053800015e7983 */ /* 0x000f280000300800 */
[----:B------:R-:W4:Y:S01]  /*66e70*/  LDL.LU R95, [R1+0x53c] ;  /* 0x00053c00015f7983 */ /* 0x000f220000300800 */
[C---:B------:R-:W-:Y:S03]  /*66e80*/  HMMA.1688.F32.TF32 R140, R196.reuse, R18, R140 ;  /* 0x00000012c48c723c */ /* 0x040fe6000008108c */
[----:B-1----:R-:W2:Y:S04]  /*66e90*/  LDL.LU R80, [R1+0x500] ;  /* 0x0005000001507983 */ /* 0x002ea80000300800 */
[----:B------:R-:W2:Y:S01]  /*66ea0*/  LDL.LU R81, [R1+0x504] ;  /* 0x0005040001517983 */ /* 0x000ea20000300800 */
[C---:B------:R-:W-:Y:S03]  /*66eb0*/  HMMA.1688.F32.TF32 R112, R196.reuse, R42, R112 ;  /* 0x0000002ac470723c */ /* 0x040fe60000081070 */
[----:B------:R-:W2:Y:S04]  /*66ec0*/  LDL.LU R82, [R1+0x508] ;  /* 0x0005080001527983 */ /* 0x000ea80000300800 */
[----:B------:R-:W2:Y:S01]  /*66ed0*/  LDL.LU R83, [R1+0x50c] ;  /* 0x00050c0001537983 */ /* 0x000ea20000300800 */
[C---:B------:R-:W-:Y:S07]  /*66ee0*/  HMMA.1688.F32.TF32 R124, R196.reuse, R34, R124 ;  /* 0x00000022c47c723c */ /* 0x040fee000008107c */
        /* <DEDUP_REMOVED lines=54> */
[----:B------:R-:W2:Y:S01]  /*67250*/  LDL.LU.64 R72, [R1+0x3728] ;  /* 0x0037280001487983 */ /* 0x000ea20000300a00 */
[C---:B----4-:R-:W-:Y:S08]  /*67260*/  HMMA.1688.F32.TF32 R92, R120.reuse, R14, R92 ;  /* 0x0000000e785c723c */ /* 0x050ff0000008105c */
[C---:B---3--:R-:W-:Y:S08]  /*67270*/  HMMA.1688.F32.TF32 R88, R120.reuse, R18, R88 ;  /* 0x000000127858723c */ /* 0x048ff00000081058 */
[C---:B--2---:R-:W-:Y:S08]  /*67280*/  HMMA.1688.F32.TF32 R84, R120.reuse, R22, R84 ;  /* 0x000000167854723c */ /* 0x044ff00000081054 */
[----:B------:R-:W-:Y:S08]  /*67290*/  HMMA.1688.F32.TF32 R80, R120, R26, R80 ;  /* 0x0000001a7850723c */ /* 0x000ff00000081050 */
[----:B------:R-:W-:Y:S01]  /*672a0*/  HMMA.1688.F32.TF32 R72, R196, R70, R72 ;  /* 0x00000046c448723c */ /* 0x000fe20000081048 */
[----:B------:R-:W-:Y:S04]  /*672b0*/  LDS R196, [R0+0x87180] ;  /* 0x0871800000c47984 */ /* 0x000fe80000000800 */
[----:B------:R-:W-:Y:S04]  /*672c0*/  LDS R198, [R0+0x87980] ;  /* 0x0879800000c67984 */ /* 0x000fe80000000800 */
[----:B------:R-:W-:Y:S04]  /*672d0*/  LDS R197, [R2+0x87180] ;  /* 0x0871800002c57984 */ /* 0x000fe80000000800 */
[----:B------:R-:W1:Y:S10]  /*672e0*/  LDS R199, [R2+0x87980] ;  /* 0x0879800002c77984 */ /* 0x000e740000000800 */
[----:B------:R-:W-:Y:S04]  /*672f0*/  STL.64 [R1+0x650], R72 ;  /* 0x0006504801007387 */ /* 0x000fe80000100a00 */
[----:B------:R2:W-:Y:S02]  /*67300*/  STL.64 [R1+0x658], R74 ;  /* 0x0006584a01007387 */ /* 0x0005e40000100a00 */
[C---:B--2---:R-:W-:Y:S02]  /*67310*/  HMMA.1688.F32.TF32 R72, R120.reuse, R10, R76 ;  /* 0x0000000a7848723c */ /* 0x044fe4000008104c */
[----:B------:R-:W2:Y:S11]  /*67320*/  LDL.LU R76, [R1+0x4f0] ;  /* 0x0004f000014c7983 */ /* 0x000eb60000300800 */
[----:B------:R-:W-:Y:S10]  /*67330*/  @!UPT UIADD3 URZ, URZ, URZ, URZ ;  /* 0x0000003f3f3ff290 */ /* 0x000ff4000fffe03f */
[----:B------:R-:W-:Y:S04]  /*67340*/  STL.64 [R1+0x640], R72 ;  /* 0x0006404801007387 */ /* 0x000fe80000100a00 */
[----:B------:R-:W-:Y:S04]  /*67350*/  STL.64 [R1+0x648], R74 ;  /* 0x0006484a01007387 */ /* 0x000fe80000100a00 */
[----:B------:R-:W2:Y:S04]  /*67360*/  LDL.LU R77, [R1+0x4f4] ;  /* 0x0004f400014d7983 */ /* 0x000ea80000300800 */
[----:B------:R-:W2:Y:S04]  /*67370*/  LDL.LU R78, [R1+0x4f8] ;  /* 0x0004f800014e7983 */ /* 0x000ea80000300800 */
[----:B------:R-:W2:Y:S04]  /*67380*/  LDL.LU R79, [R1+0x4fc] ;  /* 0x0004fc00014f7983 */ /* 0x000ea80000300800 */
[----:B------:R-:W-:Y:S04]  /*67390*/  STL.64 [R1+0x630], R92 ;  /* 0x0006305c01007387 */ /* 0x000fe80000100a00 */
[----:B------:R3:W-:Y:S04]  /*673a0*/  STL.64 [R1+0x638], R94 ;  /* 0x0006385e01007387 */ /* 0x0007e80000100a00 */
[----:B------:R-:W-:Y:S04]  /*673b0*/  LDS R72, [R3+0x87180] ;  /* 0x0871800003487984 */ /* 0x000fe80000000800 */
[----:B------:R-:W-:Y:S04]  /*673c0*/  LDS R74, [R3+0x87980] ;  /* 0x08798000034a7984 */ /* 0x000fe80000000800 */
[----:B---3--:R-:W3:Y:S04]  /*673d0*/  LDL.LU.64 R94, [R1+0x3720] ;  /* 0x00372000015e7983 */ /* 0x008ee80000300a00 */
[----:B------:R-:W3:Y:S04]  /*673e0*/  LDL.LU.64 R92, [R1+0x3718] ;  /* 0x00371800015c7983 */ /* 0x000ee80000300a00 */
[----:B------:R-:W-:Y:S04]  /*673f0*/  STL.64 [R1+0x620], R88 ;  /* 0x0006205801007387 */ /* 0x000fe80000100a00 */
[----:B------:R4:W-:Y:S04]  /*67400*/  STL.64 [R1+0x628], R90 ;  /* 0x0006285a01007387 */ /* 0x0009e80000100a00 */
[----:B------:R-:W-:Y:S04]  /*67410*/  LDS R73, [R252+0x87180] ;  /* 0x08718000fc497984 */ /* 0x000fe80000000800 */
[----:B------:R-:W1:Y:S04]  /*67420*/  LDS R75, [R252+0x87980] ;  /* 0x08798000fc4b7984 */ /* 0x000e680000000800 */
[----:B----4-:R-:W4:Y:S04]  /*67430*/  LDL.LU.64 R90, [R1+0x3710] ;  /* 0x00371000015a7983 */ /* 0x010f280000300a00 */
[----:B------:R-:W4:Y:S04]  /*67440*/  LDL.LU.64 R88, [R1+0x3708] ;  /* 0x0037080001587983 */ /* 0x000f280000300a00 */
[----:B------:R-:W-:Y:S04]  /*67450*/  STL.64 [R1+0x610], R84 ;  /* 0x0006105401007387 */ /* 0x000fe80000100a00 */
[----:B------:R1:W-:Y:S04]  /*67460*/  STL.64 [R1+0x618], R86 ;  /* 0x0006185601007387 */ /* 0x0003e80000100a00 */
[----:B-1----:R-:W3:Y:S04]  /*67470*/  LDL.LU.64 R86, [R1+0x3700] ;  /* 0x0037000001567983 */ /* 0x002ee80000300a00 */
[----:B------:R-:W3:Y:S04]  /*67480*/  LDL.LU.64 R84, [R1+0x36f8] ;  /* 0x0036f80001547983 */ /* 0x000ee80000300a00 */
        /* <DEDUP_REMOVED lines=9> */
[C---:B---3--:R-:W-:Y:S08]  /*67520*/  HMMA.1688.F32.TF32 R76, R120.reuse, R38, R84 ;  /* 0x00000026784c723c */ /* 0x048ff00000081054 */
[C---:B----4-:R-:W-:Y:S08]  /*67530*/  HMMA.1688.F32.TF32 R80, R120.reuse, R34, R80 ;  /* 0x000000227850723c */ /* 0x050ff00000081050 */
[C---:B------:R-:W-:Y:S11]  /*67540*/  HMMA.1688.F32.TF32 R84, R120.reuse, R42, R88 ;  /* 0x0000002a7854723c */ /* 0x040ff60000081058 */
[----:B------:R-:W-:Y:S04]  /*67550*/  @!UPT UIADD3 URZ, URZ, URZ, URZ ;  /* 0x0000003f3f3ff290 */ /* 0x000fe8000fffe03f */
        /* <DEDUP_REMOVED lines=11> */
[C---:B-1----:R-:W-:Y:S06]  /*67610*/  HMMA.1688.F32.TF32 R80, R120.reuse, R58, R104 ;  /* 0x0000003a7850723c */ /* 0x042fec0000081068 */
[----:B------:R-:W-:Y:S04]  /*67620*/  STL.64 [R1+0x5a0], R76 ;  /* 0x0005a04c01007387 */ /* 0x000fe80000100a00 */
[----:B------:R1:W-:Y:S05]  /*67630*/  STL.64 [R1+0x5a8], R78 ;  /* 0x0005a84e01007387 */ /* 0x0003ea0000100a00 */
[----:B------:R-:W-:Y:S04]  /*67640*/  STL.64 [R1+0x590], R84 ;  /* 0x0005905401007387 */ /* 0x000fe80000100a00 */
[----:B------:R2:W-:Y:S01]  /*67650*/  STL.64 [R1+0x598], R86 ;  /* 0x0005985601007387 */ /* 0x0005e20000100a00 */
[C---:B-1----:R-:W-:Y:S03]  /*67660*/  HMMA.1688.F32.TF32 R76, R120.reuse, R62, R108 ;  /* 0x0000003e784c723c */ /* 0x042fe6000008106c */
[----:B------:R-:W-:Y:S05]  /*67670*/  STL.64 [R1+0x840], R80 ;  /* 0x0008405001007387 */ /* 0x000fea0000100a00 */
[C---:B--2---:R-:W-:Y:S01]  /*67680*/  HMMA.1688.F32.TF32 R84, R120.reuse, R66, R112 ;  /* 0x000000427854723c */ /* 0x044fe20000081070 */
[----:B------:R1:W-:Y:S07]  /*67690*/  STL.64 [R1+0x848], R82 ;  /* 0x0008485201007387 */ /* 0x0003ee0000100a00 */
[----:B-1----:R-:W-:Y:S07]  /*676a0*/  HMMA.1688.F32.TF32 R80, R120, R70, R116 ;  /* 0x000000467850723c */ /* 0x002fee0000081074 */
        /* <DEDUP_REMOVED lines=40> */
[----:B-1----:R-:W-:Y:S08]  /*67930*/  HMMA.1688.F32.TF32 R76, R196, R58, R172 ;  /* 0x0000003ac44c723c */ /* 0x002ff000000810ac */
[----:B------:R-:W-:Y:S01]  /*67940*/  HMMA.1688.F32.TF32 R4, R72, R70, R4 ;  /* 0x000000464804723c */ /* 0x000fe20000081004 */
[----:B------:R-:W-:Y:S04]  /*67950*/  STL.64 [R1+0x760], R80 ;  /* 0x0007605001007387 */ /* 0x000fe80000100a00 */
[----:B------:R1:W-:Y:S03]  /*67960*/  STL.64 [R1+0x768], R82 ;  /* 0x0007685201007387 */ /* 0x0003e60000100a00 */
[----:B--2---:R-:W-:Y:S01]  /*67970*/  HMMA.1688.F32.TF32 R84, R196, R62, R176 ;  /* 0x0000003ec454723c */ /* 0x004fe200000810b0 */
[----:B------:R-:W-:Y:S01]  /*67980*/  IMAD.MOV.U32 R90, RZ, RZ, R9 ;  /* 0x000000ffff5a7224 */ /* 0x000fe200078e0009 */
[----:B------:R-:W-:Y:S01]  /*67990*/  LDS R168, [R3+0x88100] ;  /* 0x0881000003a87984 */ /* 0x000fe20000000800 */
[----:B------:R-:W-:-:S02]  /*679a0*/  IMAD.MOV.U32 R91, RZ, RZ, R8 ;  /* 0x000000ffff5b7224 */ /* 0x000fc400078e0008 */
[----:B------:R-:W-:Y:S01]  /*679b0*/  IMAD.MOV.U32 R88, RZ, RZ, R13 ;  /* 0x000000ffff587224 */ /* 0x000fe200078e000d */
[----:B------:R-:W-:Y:S02]  /*679c0*/  LDS R170, [R3+0x88900] ;  /* 0x0889000003aa7984 */ /* 0x000fe40000000800 */
[----:B-1----:R-:W-:Y:S02]  /*679d0*/  HMMA.1688.F32.TF32 R80, R196, R66, R180 ;  /* 0x00000042c450723c */ /* 0x002fe400000810b4 */
[----:B------:R-:W-:Y:S04]  /*679e0*/  STL.64 [R1+0x750], R76 ;  /* 0x0007504c01007387 */ /* 0x000fe80000100a00 */
[----:B------:R1:W-:Y:S01]  /*679f0*/  STL.64 [R1+0x758], R78 ;  /* 0x0007584e01007387 */ /* 0x0003e20000100a00 */
[----:B------:R-:W-:-:S03]  /*67a00*/  IMAD.MOV.U32 R89, RZ, RZ, R12 ;  /* 0x000000ffff597224 */ /* 0x000fc600078e000c */
[----:B------:R-:W-:Y:S04]  /*67a10*/  LDS R169, [R252+0x88100] ;  /* 0x08810000fca97984 */ /* 0x000fe80000000800 */
[----:B------:R-:W-:Y:S01]  /*67a20*/  LDS R171, [R252+0x88900] ;  /* 0x08890000fcab7984 */ /* 0x000fe20000000800 */
[----:B-1----:R-:W-:Y:S03]  /*67a30*/  HMMA.1688.F32.TF32 R76, R196, R70, R184 ;  /* 0x00000046c44c723c */ /* 0x002fe600000810b8 */
        /* <DEDUP_REMOVED lines=8> */
[----:B------:R-:W-:Y:S04]  /*67ac0*/  STL.64 [R1+0x570], R76 ;  /* 0x0005704c01007387 */ /* 0x000fe80000100a00 */
[----:B------:R1:W-:Y:S08]  /*67ad0*/  STL.64 [R1+0x578], R78 ;  /* 0x0005784e01007387 */ /* 0x0003f00000100a00 */
[----:B------:R-:W-:Y:S01]  /*67ae0*/  STL.64 [R1+0x560], R84 ;  /* 0x0005605401007387 */ /* 0x000fe20000100a00 */
[C---:B-1----:R-:W-:Y:S03]  /*67af0*/  HMMA.1688.F32.TF32 R76, R72.reuse, R18, R200 ;  /* 0x00000012484c723c */ /* 0x042fe600000810c8 */
[----:B------:R1:W-:Y:S04]  /*67b00*/  STL.64 [R1+0x568], R86 ;  /* 0x0005685601007387 */ /* 0x0003e80000100a00 */
[----:B------:R-:W-:Y:S04]  /*67b10*/  STL.64 [R1+0x550], R80 ;  /* 0x0005505001007387 */ /* 0x000fe80000100a00 */
[----:B------:R2:W-:Y:S01]  /*67b20*/  STL.64 [R1+0x558], R82 ;  /* 0x0005585201007387 */ /* 0x0005e20000100a00 */
[C---:B-1----:R-:W-:Y:S08]  /*67b30*/  HMMA.1688.F32.TF32 R84, R72.reuse, R22, R204 ;  /* 0x000000164854723c */ /* 0x042ff000000810cc */
        /* <DEDUP_REMOVED lines=12> */
[----:B------:R-:W-:Y:S04]  /*67c00*/  STL.64 [R1+0x4e0], R84 ;  /* 0x0004e05401007387 */ /* 0x000fe80000100a00 */
[----:B------:R-:W-:Y:S04]  /*67c10*/  STL.64 [R1+0x4e8], R86 ;  /* 0x0004e85601007387 */ /* 0x000fe80000100a00 */
[----:B------:R-:W-:Y:S04]  /*67c20*/  STL.64 [R1+0x530], R80 ;  /* 0x0005305001007387 */ /* 0x000fe80000100a00 */
[----:B------:R-:W-:Y:S04]  /*67c30*/  STL.64 [R1+0x538], R82 ;  /* 0x0005385201007387 */ /* 0x000fe80000100a00 */
[----:B------:R-:W2:Y:S01]  /*67c40*/  LDL R65, [R1+0x544] ;  /* 0x0005440001417983 */ /* 0x000ea20000100800 */
[C---:B-1----:R-:W-:Y:S08]  /*67c50*/  HMMA.1688.F32.TF32 R76, R72.reuse, R42, R224 ;  /* 0x0000002a484c723c */ /* 0x042ff000000810e0 */
[C---:B------:R-:W-:Y:S08]  /*67c60*/  HMMA.1688.F32.TF32 R40, R72.reuse, R46, R228 ;  /* 0x0000002e4828723c */ /* 0x040ff000000810e4 */
[C---:B------:R-:W-:Y:S07]  /*67c70*/  HMMA.1688.F32.TF32 R44, R72.reuse, R50, R232 ;  /* 0x00000032482c723c */ /* 0x040fee00000810e8 */
[----:B------:R-:W-:Y:S04]  /*67c80*/  STL.64 [R1+0x520], R76 ;  /* 0x0005204c01007387 */ /* 0x000fe80000100a00 */
[----:B------:R-:W-:Y:S04]  /*67c90*/  STL.64 [R1+0x528], R78 ;  /* 0x0005284e01007387 */ /* 0x000fe80000100a00 */
[----:B------:R-:W-:Y:S04]  /*67ca0*/  STL.64 [R1+0x510], R40 ;  /* 0x0005102801007387 */ /* 0x000fe80000100a00 */
[----:B------:R1:W-:Y:S02]  /*67cb0*/  STL.64 [R1+0x518], R42 ;  /* 0x0005182a01007387 */ /* 0x0003e40000100a00 */
[C---:B-1----:R-:W-:Y:S02]  /*67cc0*/  HMMA.1688.F32.TF32 R40, R72.reuse, R54, R236 ;  /* 0x000000364828723c */ /* 0x042fe400000810ec */
[----:B------:R-:W-:Y:S04]  /*67cd0*/  STL.64 [R1+0x500], R44 ;  /* 0x0005002c01007387 */ /* 0x000fe80000100a00 */
[----:B------:R1:W-:Y:S02]  /*67ce0*/  STL.64 [R1+0x508], R46 ;  /* 0x0005082e01007387 */ /* 0x0003e40000100a00 */
        /* <DEDUP_REMOVED lines=8> */
[----:B------:R-:W-:Y:S05]  /*67d70*/  LDS R237, [R2+0x88180] ;  /* 0x0881800002ed7984 */ /* 0x000fea0000000800 */
[----:B------:R-:W-:Y:S04]  /*67d80*/  STL.64 [R1+0x4f0], R40 ;  /* 0x0004f02801007387 */ /* 0x000fe80000100a00 */
[----:B------:R1:W-:Y:S01]  /*67d90*/  STL.64 [R1+0x4f8], R42 ;  /* 0x0004f82a01007387 */ /* 0x0003e20000100a00 */
[----:B------:R-:W-:-:S02]  /*67da0*/  IMAD.MOV.U32 R78, RZ, RZ, R25 ;  /* 0x000000ffff4e7224 */ /* 0x000fc400078e0019 */
[----:B------:R-:W-:Y:S01]  /*67db0*/  IMAD.MOV.U32 R79, RZ, RZ, R24 ;  /* 0x000000ffff4f7224 */ /* 0x000fe200078e0018 */
[----:B------:R-:W-:Y:S01]  /*67dc0*/  LDS R239, [R2+0x88980] ;  /* 0x0889800002ef7984 */ /* 0x000fe20000000800 */
[----:B-1----:R-:W-:Y:S03]  /*67dd0*/  HMMA.1688.F32.TF32 R40, R72, R66, R248 ;  /* 0x000000424828723c */ /* 0x002fe600000810f8 */
[----:B------:R-:W-:Y:S04]  /*67de0*/  STL.64 [R1+0x4d0], R48 ;  /* 0x0004d03001007387 */ /* 0x000fe80000100a00 */
[----:B------:R-:W-:Y:S04]  /*67df0*/  STL.64 [R1+0x4d8], R50 ;  /* 0x0004d83201007387 */ /* 0x000fe80000100a00 */
[----:B------:R-:W-:Y:S04]  /*67e00*/  STL.64 [R1+0x490], R44 ;  /* 0x0004902c01007387 */ /* 0x000fe80000100a00 */
[----:B------:R-:W-:Y:S01]  /*67e10*/  STL.64 [R1+0x498], R46 ;  /* 0x0004982e01007387 */ /* 0x000fe20000100a00 */
[----:B------:R-:W-:-:S03]  /*67e20*/  IMAD.MOV.U32 R76, RZ, RZ, R29 ;  /* 0x000000ffff4c7224 */ /* 0x000fc600078e001d */
[----:B------:R-:W-:Y:S01]  /*67e30*/  LDS R72, [R0+0x88000] ;  /* 0x0880000000487984 */ /* 0x000fe20000000800 */
[----:B------:R-:W-:-:S03]  /*67e40*/  IMAD.MOV.U32 R77, RZ, RZ, R28 ;  /* 0x000000ffff4d7224 */ /* 0x000fc600078e001c */
[----:B------:R-:W-:Y:S04]  /*67e50*/  LDS R74, [R0+0x88800] ;  /* 0x08880000004a7984 */ /* 0x000fe80000000800 */
[----:B------:R-:W-:Y:S04]  /*67e60*/  STL.64 [R1+0x210], R40 ;  /* 0x0002102801007387 */ /* 0x000fe80000100a00 */
[----:B------:R-:W-:Y:S04]  /*67e70*/  STL.64 [R1+0x218], R42 ;  /* 0x0002182a01007387 */ /* 0x000fe80000100a00 */
[----:B------:R-:W-:Y:S04]  /*67e80*/  STL.64 [R1], R4 ;  /* 0x0000000401007387 */ /* 0x000fe80000100a00 */
[----:B------:R-:W-:Y:S04]  /*67e90*/  STL.64 [R1+0x8], R6 ;  /* 0x0000080601007387 */ /* 0x000fe80000100a00 */
[----:B------:R-:W-:Y:S04]  /*67ea0*/  LDS R73, [R2+0x88000] ;  /* 0x0880000002497984 */ /* 0x000fe80000000800 */
[----:B------:R-:W-:Y:S01]  /*67eb0*/  LDS R75, [R2+0x88800] ;  /* 0x08880000024b7984 */ /* 0x000fe20000000800 */
[----:B------:R-:W-:-:S02]  /*67ec0*/  IMAD.MOV.U32 R86, RZ, RZ, R33 ;  /* 0x000000ffff567224 */ /* 0x000fc400078e0021 */
[----:B------:R-:W-:Y:S02]  /*67ed0*/  IMAD.MOV.U32 R87, RZ, RZ, R32 ;  /* 0x000000ffff577224 */ /* 0x000fe400078e0020 */
[----:B------:R-:W-:Y:S02]  /*67ee0*/  IMAD.MOV.U32 R84, RZ, RZ, R37 ;  /* 0x000000ffff547224 */ /* 0x000fe400078e0025 */
[----:B------:R-:W-:Y:S01]  /*67ef0*/  IMAD.MOV.U32 R85, RZ, RZ, R36 ;  /* 0x000000ffff557224 */ /* 0x000fe200078e0024 */
[----:B--2---:R-:W1:Y:S04]  /*67f00*/  LDSM.16.M88.4 R4, [R65+0x100] ;  /* 0x000100004104783b */ /* 0x004e680000000200 */
[----:B------:R-:W2:Y:S04]  /*67f10*/  LDSM.16.M88.4 R8, [R65+0x4100] ;  /* 0x004100004108783b */ /* 0x000ea80000000200 */
[----:B------:R-:W3:Y:S04]  /*67f20*/  LDSM.16.M88.4 R12, [R65+0x8100] ;  /* 0x00810000410c783b */ /* 0x000ee80000000200 */
[----:B------:R-:W4:Y:S04]  /*67f30*/  LDSM.16.M88.4 R16, [R65+0xc100] ;  /* 0x00c100004110783b */ /* 0x000f280000000200 */
        /* <DEDUP_REMOVED lines=19> */
[----:B----4-:R-:W-:Y:S04]  /*68070*/  STL [R1+0x3614], R18 ;  /* 0x0036141201007387 */ /* 0x010fe80000100800 */
[----:B------:R-:W-:Y:S01]  /*68080*/  STL [R1+0x3610], R19 ;  /* 0x0036101301007387 */ /* 0x000fe20000100800 */
[C---:B------:R-:W-:Y:S03]  /*68090*/  HMMA.1688.F32.TF32 R80, R72.reuse, R8, R80 ;  /* 0x000000084850723c */ /* 0x040fe60000081050 */
        /* <DEDUP_REMOVED lines=14> */
[----:B------:R-:W-:Y:S03]  /*68180*/  HMMA.1688.F32.TF32 R76, R72, R12, R76 ;  /* 0x0000000c484c723c */ /* 0x000fe6000008104c */
[----:B------:R-:W-:Y:S04]  /*68190*/  STL [R1+0x3654], R50 ;  /* 0x0036543201007387 */ /* 0x000fe80000100800 */
[----:B------:R-:W-:Y:S04]  /*681a0*/  STL [R1+0x3650], R51 ;  /* 0x0036503301007387 */ /* 0x000fe80000100800 */
[----:B------:R-:W-:Y:S04]  /*681b0*/  STL [R1+0x365c], R54 ;  /* 0x00365c3601007387 */ /* 0x000fe80000100800 */
[----:B------:R-:W-:Y:S04]  /*681c0*/  STL [R1+0x3658], R55 ;  /* 0x0036583701007387 */ /* 0x000fe80000100800 */
[----:B------:R1:W-:Y:S04]  /*681d0*/  STL [R1+0x3664], R58 ;  /* 0x0036643a01007387 */ /* 0x0003e80000100800 */
[----:B------:R2:W-:Y:S04]  /*681e0*/  STL [R1+0x3660], R59 ;  /* 0x0036603b01007387 */ /* 0x0005e80000100800 */
[----:B------:R-:W-:Y:S04]  /*681f0*/  STL [R1+0x366c], R62 ;  /* 0x00366c3e01007387 */ /* 0x000fe80000100800 */
[----:B------:R-:W-:Y:S01]  /*68200*/  STL [R1+0x3668], R63 ;  /* 0x0036683f01007387 */ /* 0x000fe20000100800 */
[----:B-1----:R-:W-:-:S03]  /*68210*/  IMAD.MOV.U32 R58, RZ, RZ, R80 ;  /* 0x000000ffff3a7224 */ /* 0x002fc600078e0050 */
[----:B------:R-:W-:Y:S01]  /*68220*/  STL [R1+0x3674], R66 ;  /* 0x0036744201007387 */ /* 0x000fe20000100800 */
[----:B--2---:R-:W-:-:S03]  /*68230*/  IMAD.MOV.U32 R59, RZ, RZ, R81 ;  /* 0x000000ffff3b7224 */ /* 0x004fc600078e0051 */
[----:B------:R-:W-:Y:S01]  /*68240*/  STL [R1+0x3670], R67 ;  /* 0x0036704301007387 */ /* 0x000fe20000100800 */
[----:B------:R-:W-:-:S03]  /*68250*/  IMAD.MOV.U32 R54, RZ, RZ, R82 ;  /* 0x000000ffff367224 */ /* 0x000fc600078e0052 */
[----:B------:R1:W-:Y:S01]  /*68260*/  STL.64 [R1+0x100], R88 ;  /* 0x0001005801007387 */ /* 0x0003e20000100a00 */
[----:B------:R-:W-:-:S03]  /*68270*/  IMAD.MOV.U32 R55, RZ, RZ, R83 ;  /* 0x000000ffff377224 */ /* 0x000fc600078e0053 */
[----:B------:R2:W-:Y:S04]  /*68280*/  STL.64 [R1+0x108], R90 ;  /* 0x0001085a01007387 */ /* 0x0005e80000100a00 */
[----:B------:R-:W3:Y:S04]  /*68290*/  LDL.LU R80, [R1+0xc0] ;  /* 0x0000c00001507983 */ /* 0x000ee80000300800 */
[----:B------:R-:W3:Y:S04]  /*682a0*/  LDL.LU R81, [R1+0xc4] ;  /* 0x0000c40001517983 */ /* 0x000ee80000300800 */
[----:B------:R-:W3:Y:S04]  /*682b0*/  LDL.LU R82, [R1+0xc8] ;  /* 0x0000c80001527983 */ /* 0x000ee80000300800 */
[----:B------:R-:W3:Y:S01]  /*682c0*/  LDL.LU R83, [R1+0xcc] ;  /* 0x0000cc0001537983 */ /* 0x000ee20000300800 */
[----:B------:R-:W-:-:S03]  /*682d0*/  IMAD.MOV.U32 R42, RZ, RZ, R76 ;  /* 0x000000ffff2a7224 */ /* 0x000fc600078e004c */
[----:B------:R-:W-:Y:S01]  /*682e0*/  STL [R1+0x3684], R55 ;  /* 0x0036843701007387 */ /* 0x000fe20000100800 */
[----:B------:R-:W-:-:S03]  /*682f0*/  IMAD.MOV.U32 R43, RZ, RZ, R77 ;  /* 0x000000ffff2b7224 */ /* 0x000fc600078e004d */
[----:B------:R-:W-:Y:S01]  /*68300*/  STL [R1+0x3680], R54 ;  /* 0x0036803601007387 */ /* 0x000fe20000100800 */
[----:B------:R-:W-:-:S03]  /*68310*/  IMAD.MOV.U32 R38, RZ, RZ, R78 ;  /* 0x000000ffff267224 */ /* 0x000fc600078e004e */
[----:B------:R-:W-:Y:S01]  /*68320*/  STL [R1+0x367c], R59 ;  /* 0x00367c3b01007387 */ /* 0x000fe20000100800 */
[----:B------:R-:W-:-:S03]  /*68330*/  IMAD.MOV.U32 R39, RZ, RZ, R79 ;  /* 0x000000ffff277224 */ /* 0x000fc600078e004f */
[----:B------:R4:W-:Y:S04]  /*68340*/  STL [R1+0x3678], R58 ;  /* 0x0036783a01007387 */ /* 0x0009e80000100800 */
[----:B------:R-:W4:Y:S04]  /*68350*/  LDL.LU R76, [R1+0xb0] ;  /* 0x0000b000014c7983 */ /* 0x000f280000300800 */
[----:B------:R-:W4:Y:S04]  /*68360*/  LDL.LU R77, [R1+0xb4] ;  /* 0x0000b400014d7983 */ /* 0x000f280000300800 */
[----:B------:R-:W4:Y:S04]  /*68370*/  LDL.LU R78, [R1+0xb8] ;  /* 0x0000b800014e7983 */ /* 0x000f280000300800 */
[----:B------:R-:W4:Y:S01]  /*68380*/  LDL.LU R79, [R1+0xbc] ;  /* 0x0000bc00014f7983 */ /* 0x000f220000300800 */
[----:B------:R-:W-:Y:S03]  /*68390*/  HMMA.1688.F32.TF32 R84, R72, R16, R84 ;  /* 0x000000104854723c */ /* 0x000fe60000081054 */
[----:B------:R1:W-:Y:S04]  /*683a0*/  STL [R1+0x3694], R39 ;  /* 0x0036942701007387 */ /* 0x0003e80000100800 */
[----:B------:R1:W-:Y:S04]  /*683b0*/  STL [R1+0x3690], R38 ;  /* 0x0036902601007387 */ /* 0x0003e80000100800 */
[----:B------:R1:W-:Y:S04]  /*683c0*/  STL [R1+0x368c], R43 ;  /* 0x00368c2b01007387 */ /* 0x0003e80000100800 */
[----:B------:R1:W-:Y:S04]  /*683d0*/  STL [R1+0x3688], R42 ;  /* 0x0036882a01007387 */ /* 0x0003e80000100800 */
[----:B------:R-:W4:Y:S04]  /*683e0*/  LDL.LU R92, [R1+0xa0] ;  /* 0x0000a000015c7983 */ /* 0x000f280000300800 */
[----:B------:R-:W4:Y:S01]  /*683f0*/  LDL.LU R93, [R1+0xa4] ;  /* 0x0000a400015d7983 */ /* 0x000f220000300800 */
[----:B------:R-:W-:-:S02]  /*68400*/  IMAD.MOV.U32 R31, RZ, RZ, R87 ;  /* 0x000000ffff1f7224 */ /* 0x000fc400078e0057 */
[----:B------:R-:W-:Y:S01]  /*68410*/  IMAD.MOV.U32 R30, RZ, RZ, R86 ;  /* 0x000000ffff1e7224 */ /* 0x000fe200078e0056 */
[----:B------:R-:W4:Y:S01]  /*68420*/  LDL.LU R94, [R1+0xa8] ;  /* 0x0000a800015e7983 */ /* 0x000f220000300800 */
[----:B------:R-:W-:Y:S02]  /*68430*/  IMAD.MOV.U32 R35, RZ, RZ, R85 ;  /* 0x000000ffff237224 */ /* 0x000fe400078e0055 */
[----:B------:R-:W-:Y:S01]  /*68440*/  IMAD.MOV.U32 R34, RZ, RZ, R84 ;  /* 0x000000ffff227224 */ /* 0x000fe200078e0054 */
[----:B------:R-:W4:Y:S04]  /*68450*/  LDL.LU R95, [R1+0xac] ;  /* 0x0000ac00015f7983 */ /* 0x000f280000300800 */
[----:B------:R1:W-:Y:S04]  /*68460*/  STL [R1+0x36a4], R31 ;  /* 0x0036a41f01007387 */ /* 0x0003e80000100800 */
[----:B------:R1:W-:Y:S04]  /*68470*/  STL [R1+0x36a0], R30 ;  /* 0x0036a01e01007387 */ /* 0x0003e80000100800 */
[----:B------:R2:W-:Y:S04]  /*68480*/  STL [R1+0x369c], R35 ;  /* 0x00369c2301007387 */ /* 0x0005e80000100800 */
[----:B------:R2:W-:Y:S04]  /*68490*/  STL [R1+0x3698], R34 ;  /* 0x0036982201007387 */ /* 0x0005e80000100800 */
[----:B-1----:R-:W4:Y:S04]  /*684a0*/  LDL.LU R88, [R1+0x90] ;  /* 0x0000900001587983 */ /* 0x002f280000300800 */
[----:B------:R-:W4:Y:S04]  /*684b0*/  LDL.LU R89, [R1+0x94] ;  /* 0x0000940001597983 */ /* 0x000f280000300800 */
[----:B--2---:R-:W2:Y:S04]  /*684c0*/  LDL.LU R90, [R1+0x98] ;  /* 0x00009800015a7983 */ /* 0x004ea80000300800 */
[----:B------:R-:W2:Y:S01]  /*684d0*/  LDL.LU R91, [R1+0x9c] ;  /* 0x00009c00015b7983 */ /* 0x000ea20000300800 */
[C---:B---3--:R-:W-:Y:S11]  /*684e0*/  HMMA.1688.F32.TF32 R80, R72.reuse, R20, R80 ;  /* 0x000000144850723c */ /* 0x048ff60000081050 */
[----:B------:R-:W-:Y:S11]  /*684f0*/  @!UPT UIADD3 URZ, URZ, URZ, URZ ;  /* 0x0000003f3f3ff290 */ /* 0x000ff6000fffe03f */
[----:B------:R-:W-:Y:S02]  /*68500*/  @!UPT UIADD3 URZ, URZ, URZ, URZ ;  /* 0x0000003f3f3ff290 */ /* 0x000fe4000fffe03f */
[----:B------:R-:W-:Y:S01]  /*68510*/  IMAD.MOV.U32 R47, RZ, RZ, R83 ;  /* 0x000000ffff2f7224 */ /* 0x000fe200078e0053 */
[----:B----4-:R-:W-:Y:S01]  /*68520*/  HMMA.1688.F32.TF32 R76, R72, R24, R76 ;  /* 0x00000018484c723c */ /* 0x010fe2000008104c */
[----:B------:R-:W-:Y:S02]  /*68530*/  IMAD.MOV.U32 R46, RZ, RZ, R82 ;  /* 0x000000ffff2e7224 */ /* 0x000fe400078e0052 */
[----:B------:R-:W-:Y:S02]  /*68540*/  IMAD.MOV.U32 R51, RZ, RZ, R81 ;  /* 0x000000ffff337224 */ /* 0x000fe400078e0051 */
[----:B------:R-:W-:Y:S01]  /*68550*/  IMAD.MOV.U32 R50, RZ, RZ, R80 ;  /* 0x000000ffff327224 */ /* 0x000fe200078e0050 */
[----:B------:R-:W-:Y:S04]  /*68560*/  STL [R1+0x36b4], R47 ;  /* 0x0036b42f01007387 */ /* 0x000fe80000100800 */
[----:B------:R-:W-:Y:S04]  /*68570*/  STL [R1+0x36b0], R46 ;  /* 0x0036b02e01007387 */ /* 0x000fe80000100800 */
[----:B------:R-:W-:Y:S04]  /*68580*/  STL [R1+0x36ac], R51 ;  /* 0x0036ac3301007387 */ /* 0x000fe80000100800 */
[----:B------:R-:W-:Y:S04]  /*68590*/  STL [R1+0x36a8], R50 ;  /* 0x0036a83201007387 */ /* 0x000fe80000100800 */
[----:B------:R-:W3:Y:S04]  /*685a0*/  LDL.LU R84, [R1+0x80] ;  /* 0x0000800001547983 */ /* 0x000ee80000300800 */
[----:B------:R-:W3:Y:S04]  /*685b0*/  LDL.LU R85, [R1+0x84] ;  /* 0x0000840001557983 */ /* 0x000ee80000300800 */
[----:B------:R-:W3:Y:S04]  /*685c0*/  LDL.LU R86, [R1+0x88] ;  /* 0x0000880001567983 */ /* 0x000ee80000300800 */
[----:B------:R-:W3:Y:S01]  /*685d0*/  LDL.LU R87, [R1+0x8c] ;  /* 0x00008c0001577983 */ /* 0x000ee20000300800 */
[----:B------:R-:W-:-:S03]  /*685e0*/  IMAD.MOV.U32 R66, RZ, RZ, R76 ;  /* 0x000000ffff427224 */ /* 0x000fc600078e004c */
        /* <DEDUP_REMOVED lines=11> */
[C---:B------:R-:W-:Y:S08]  /*686a0*/  HMMA.1688.F32.TF32 R92, R72.reuse, R28, R92 ;  /* 0x0000001c485c723c */ /* 0x040ff0000008105c */
[----:B--2---:R-:W-:Y:S01]  /*686b0*/  HMMA.1688.F32.TF32 R88, R72, R32, R88 ;  /* 0x000000204858723c */ /* 0x004fe20000081058 */
[----:B------:R-:W-:Y:S04]  /*686c0*/  STL [R1+0x36c4], R63 ;  /* 0x0036c43f01007387 */ /* 0x000fe80000100800 */
[----:B------:R-:W-:Y:S04]  /*686d0*/  STL [R1+0x36c0], R62 ;  /* 0x0036c03e01007387 */ /* 0x000fe80000100800 */
[----:B------:R-:W-:Y:S07]  /*686e0*/  STL [R1+0x36bc], R67 ;  /* 0x0036bc4301007387 */ /* 0x000fee0000100800 */
[----:B------:R-:W-:-:S02]  /*686f0*/  IMAD.MOV.U32 R23, RZ, RZ, R95 ;  /* 0x000000ffff177224 */ /* 0x000fc400078e005f */
[----:B------:R-:W-:Y:S02]  /*68700*/  IMAD.MOV.U32 R22, RZ, RZ, R94 ;  /* 0x000000ffff167224 */ /* 0x000fe400078e005e */
[----:B------:R-:W-:Y:S01]  /*68710*/  IMAD.MOV.U32 R27, RZ, RZ, R93 ;  /* 0x000000ffff1b7224 */ /* 0x000fe200078e005d */
[----:B------:R-:W-:Y:S01]  /*68720*/  STL [R1+0x36b8], R66 ;  /* 0x0036b84201007387 */ /* 0x000fe20000100800 */
[----:B------:R-:W-:Y:S02]  /*68730*/  IMAD.MOV.U32 R26, RZ, RZ, R92 ;  /* 0x000000ffff1a7224 */ /* 0x000fe400078e005c */
        /* <DEDUP_REMOVED lines=8> */
[----:B------:R1:W-:Y:S04]  /*687c0*/  STL [R1+0x36e4], R58 ;  /* 0x0036e43a01007387 */ /* 0x0003e80000100800 */
[----:B------:R2:W-:Y:S04]  /*687d0*/  STL [R1+0x36e0], R59 ;  /* 0x0036e03b01007387 */ /* 0x0005e80000100800 */
[----:B------:R1:W-:Y:S04]  /*687e0*/  STL [R1+0x36dc], R54 ;  /* 0x0036dc3601007387 */ /* 0x0003e80000100800 */
[----:B------:R1:W-:Y:S01]  /*687f0*/  STL [R1+0x36d8], R55 ;  /* 0x0036d83701007387 */ /* 0x0003e20000100800 */
[C---:B---3--:R-:W-:Y:S08]  /*68800*/  HMMA.1688.F32.TF32 R84, R72.reuse, R36, R84 ;  /* 0x000000244854723c */ /* 0x048ff00000081054 */
[----:B----4-:R-:W-:Y:S11]  /*68810*/  HMMA.1688.F32.TF32 R76, R72, R44, R76 ;  /* 0x0000002c484c723c */ /* 0x010ff6000008104c */
[----:B------:R-:W-:Y:S05]  /*68820*/  @!UPT UIADD3 URZ, URZ, URZ, URZ ;  /* 0x0000003f3f3ff290 */ /* 0x000fea000fffe03f */
        /* <DEDUP_REMOVED lines=52> */
[----:B------:R-:W4:Y:S09]  /*68b70*/  LDL.LU R99, [R1+0x1ec] ;  /* 0x0001ec0001637983 */ /* 0x000f320000300800 */
[----:B------:R-:W-:-:S02]  /*68b80*/  IMAD.MOV.U32 R31, RZ, RZ, R80 ;  /* 0x000000ffff1f7224 */ /* 0x000fc400078e0050 */
[----:B------:R-:W-:Y:S01]  /*68b90*/  IMAD.MOV.U32 R30, RZ, RZ, R81 ;  /* 0x000000ffff1e7224 */ /* 0x000fe200078e0051 */
[----:B------:R-:W4:Y:S01]  /*68ba0*/  LDL.LU R80, [R1+0x1a0] ;  /* 0x0001a00001507983 */ /* 0x000f220000300800 */
[----:B------:R-:W-:Y:S02]  /*68bb0*/  IMAD.MOV.U32 R35, RZ, RZ, R82 ;  /* 0x000000ffff237224 */ /* 0x000fe400078e0052 */
[----:B------:R-:W-:Y:S01]  /*68bc0*/  IMAD.MOV.U32 R34, RZ, RZ, R83 ;  /* 0x000000ffff227224 */ /* 0x000fe200078e0053 */
[----:B------:R-:W4:Y:S04]  /*68bd0*/  LDL.LU R81, [R1+0x1a4] ;  /* 0x0001a40001517983 */ /* 0x000f280000300800 */
[----:B------:R-:W4:Y:S04]  /*68be0*/  LDL.LU R82, [R1+0x1a8] ;  /* 0x0001a80001527983 */ /* 0x000f280000300800 */
[----:B------:R-:W4:Y:S01]  /*68bf0*/  LDL.LU R83, [R1+0x1ac] ;  /* 0x0001ac0001537983 */ /* 0x000f220000300800 */
[C---:B--2---:R-:W-:Y:S08]  /*68c00*/  HMMA.1688.F32.TF32 R120, R72.reuse, R48, R120 ;  /* 0x000000304878723c */ /* 0x044ff00000081078 */
[C---:B---3--:R-:W-:Y:S08]  /*68c10*/  HMMA.1688.F32.TF32 R116, R72.reuse, R52, R116 ;  /* 0x000000344874723c */ /* 0x048ff00000081074 */
[C---:B----4-:R-:W-:Y:S08]  /*68c20*/  HMMA.1688.F32.TF32 R112, R72.reuse, R56, R112 ;  /* 0x000000384870723c */ /* 0x050ff00000081070 */
[C---:B------:R-:W-:Y:S08]  /*68c30*/  HMMA.1688.F32.TF32 R108, R72.reuse, R60, R108 ;  /* 0x0000003c486c723c */ /* 0x040ff0000008106c */
[----:B------:R-:W-:Y:S11]  /*68c40*/  HMMA.1688.F32.TF32 R72, R72, R64, R104 ;  /* 0x000000404848723c */ /* 0x000ff60000081068 */
[----:B------:R-:W-:Y:S11]  /*68c50*/  @!UPT UIADD3 URZ, URZ, URZ, URZ ;  /* 0x0000003f3f3ff290 */ /* 0x000ff6000fffe03f */
[----:B------:R-:W-:Y:S02]  /*68c60*/  @!UPT UIADD3 URZ, URZ, URZ, URZ ;  /* 0x0000003f3f3ff290 */ /* 0x000fe4000fffe03f */
[----:B-1----:R-:W-:Y:S02]  /*68c70*/  IMAD.MOV.U32 R58, RZ, RZ, R72 ;  /* 0x000000ffff3a7224 */ /* 0x002fe400078e0048 */
[----:B------:R-:W-:Y:S02]  /*68c80*/  IMAD.MOV.U32 R59, RZ, RZ, R73 ;  /* 0x000000ffff3b7224 */ /* 0x000fe400078e0049 */
[----:B------:R-:W-:Y:S02]  /*68c90*/  IMAD.MOV.U32 R54, RZ, RZ, R74 ;  /* 0x000000ffff367224 */ /* 0x000fe400078e004a */
[----:B------:R-:W-:Y:S02]  /*68ca0*/  IMAD.MOV.U32 R55, RZ, RZ, R75 ;  /* 0x000000ffff377224 */ /* 0x000fe400078e004b */
[C---:B------:R-:W-:Y:S08]  /*68cb0*/  HMMA.1688.F32.TF32 R72, R68.reuse, R4, R100 ;  /* 0x000000044448723c */ /* 0x040ff00000081064 */
[C---:B------:R-:W-:Y:S08]  /*68cc0*/  HMMA.1688.F32.TF32 R96, R68.reuse, R8, R96 ;  /* 0x000000084460723c */ /* 0x040ff00000081060 */
        /* <DEDUP_REMOVED lines=12> */
[----:B-1----:R-:W-:Y:S02]  /*68d90*/  HMMA.1688.F32.TF32 R72, R68, R28, R76 ;  /* 0x0000001c4448723c */ /* 0x002fe4000008104c */
        /* <DEDUP_REMOVED lines=116> */
[C---:B----4-:R-:W-:Y:S11]  /*694e0*/  HMMA.1688.F32.TF32 R72, R68.reuse, R40, R156 ;  /* 0x000000284448723c */ /* 0x050ff6000008109c */
[----:B------:R-:W-:Y:S04]  /*694f0*/  @!UPT UIADD3 URZ, URZ, URZ, URZ ;  /* 0x0000003f3f3ff290 */ /* 0x000fe8000fffe03f */
[----:B------:R-:W-:Y:S04]  /*69500*/  STL.64 [R1+0x190], R164 ;  /* 0x000190a401007387 */ /* 0x000fe80000100a00 */
[----:B------:R-:W-:Y:S04]  /*69510*/  STL.64 [R1+0x198], R166 ;  /* 0x000198a601007387 */ /* 0x000fe80000100a00 */
[----:B------:R-:W-:Y:S04]  /*69520*/  STL.64 [R1+0x180], R160 ;  /* 0x000180a001007387 */ /* 0x000fe80000100a00 */
[----:B------:R-:W-:Y:S04]  /*69530*/  STL.64 [R1+0x188], R162 ;  /* 0x000188a201007387 */ /* 0x000fe80000100a00 */
[----:B------:R-:W-:Y:S04]  /*69540*/  STL.64 [R1+0x170], R72 ;  /* 0x0001704801007387 */ /* 0x000fe80000100a00 */
[----:B------:R-:W-:Y:S04]  /*69550*/  STL.64 [R1+0x178], R74 ;  /* 0x0001784a01007387 */ /* 0x000fe80000100a00 */
[----:B------:R-:W-:Y:S04]  /*69560*/  LDS R72, [R0+0x88080] ;  /* 0x0880800000487984 */ /* 0x000fe80000000800 */
[----:B------:R-:W-:Y:S04]  /*69570*/  LDS R74, [R0+0x88880] ;  /* 0x08888000004a7984 */ /* 0x000fe80000000800 */
[----:B------:R-:W-:Y:S04]  /*69580*/  LDS R73, [R2+0x88080] ;  /* 0x0880800002497984 */ /* 0x000fe80000000800 */
[----:B------:R-:W1:Y:S01]  /*69590*/  LDS R75, [R2+0x88880] ;  /* 0x08888000024b7984 */ /* 0x000e620000000800 */
[C---:B------:R-:W-:Y:S08]  /*695a0*/  HMMA.1688.F32.TF32 R152, R68.reuse, R44, R152 ;  /* 0x0000002c4498723c */ /* 0x040ff00000081098 */
[C---:B------:R-:W-:Y:S08]  /*695b0*/  HMMA.1688.F32.TF32 R148, R68.reuse, R48, R148 ;  /* 0x000000304494723c */ /* 0x040ff00000081094 */
[C---:B------:R-:W-:Y:S08]  /*695c0*/  HMMA.1688.F32.TF32 R144, R68.reuse, R52, R144 ;  /* 0x000000344490723c */ /* 0x040ff00000081090 */
[C---:B------:R-:W-:Y:S08]  /*695d0*/  HMMA.1688.F32.TF32 R140, R68.reuse, R56, R140 ;  /* 0x00000038448c723c */ /* 0x040ff0000008108c */
[C---:B------:R-:W-:Y:S08]  /*695e0*/  HMMA.1688.F32.TF32 R136, R68.reuse, R60, R136 ;  /* 0x0000003c4488723c */ /* 0x040ff00000081088 */
[----:B------:R-:W-:Y:S08]  /*695f0*/  HMMA.1688.F32.TF32 R132, R68, R64, R132 ;  /* 0x000000404484723c */ /* 0x000ff00000081084 */
[C---:B-1----:R-:W-:Y:S08]  /*69600*/  HMMA.1688.F32.TF32 R128, R72.reuse, R4, R128 ;  /* 0x000000044880723c */ /* 0x042ff00000081080 */
        /* <DEDUP_REMOVED lines=49> */
[----:B-1----:R-:W3:Y:S04]  /*69920*/  LDL.LU R88, [R1+0x660] ;  /* 0x0006600001587983 */ /* 0x002ee80000300800 */
[----:B------:R1:W-:Y:S04]  /*69930*/  STL.64 [R1+0x250], R80 ;  /* 0x0002505001007387 */ /* 0x0003e80000100a00 */
[----:B------:R4:W-:Y:S04]  /*69940*/  STL.64 [R1+0x258], R82 ;  /* 0x0002585201007387 */ /* 0x0009e80000100a00 */
        /* <DEDUP_REMOVED lines=75> */
[----:B----4-:R-:W4:Y:S04]  /*69e00*/  LDL.LU R82, [R1+0x928] ;  /* 0x0009280001527983 */ /* 0x010f280000300800 */
        /* <DEDUP_REMOVED lines=9> */
[----:B------:R-:W-:Y:S04]  /*69ea0*/  LDS R68, [R3+0x88080] ;  /* 0x0880800003447984 */ /* 0x000fe80000000800 */
[----:B------:R-:W-:Y:S04]  /*69eb0*/  LDS R70, [R3+0x88880] ;  /* 0x0888800003467984 */ /* 0x000fe80000000800 */
[----:B------:R-:W-:Y:S04]  /*69ec0*/  LDS R69, [R252+0x88080] ;  /* 0x08808000fc457984 */ /* 0x000fe80000000800 */
[----:B------:R-:W2:Y:S02]  /*69ed0*/  LDS R71, [R252+0x88880] ;  /* 0x08888000fc477984 */ /* 0x000ea40000000800 */
[C---:B--2---:R-:W-:Y:S08]  /*69ee0*/  HMMA.1688.F32.TF32 R120, R68.reuse, R32, R120 ;  /* 0x000000204478723c */ /* 0x044ff00000081078 */
[C---:B---3--:R-:W-:Y:S08]  /*69ef0*/  HMMA.1688.F32.TF32 R124, R68.reuse, R28, R124 ;  /* 0x0000001c447c723c */ /* 0x048ff0000008107c */
[C---:B------:R-:W-:Y:S08]  /*69f00*/  HMMA.1688.F32.TF32 R136, R68.reuse, R16, R136 ;  /* 0x000000104488723c */ /* 0x040ff00000081088 */
[----:B------:R-:W-:Y:S08]  /*69f10*/  HMMA.1688.F32.TF32 R144, R68, R8, R144 ;  /* 0x000000084490723c */ /* 0x000ff00000081090 */
[C---:B------:R-:W-:Y:S08]  /*69f20*/  HMMA.1688.F32.TF32 R156, R72.reuse, R60, R156 ;  /* 0x0000003c489c723c */ /* 0x040ff0000008109c */
[----:B------:R-:W-:Y:S08]  /*69f30*/  HMMA.1688.F32.TF32 R72, R72, R64, R152 ;  /* 0x000000404848723c */ /* 0x000ff00000081098 */
[C---:B------:R-:W-:Y:S07]  /*69f40*/  HMMA.1688.F32.TF32 R148, R68.reuse, R4, R148 ;  /* 0x000000044494723c */ /* 0x040fee0000081094 */
[----:B------:R-:W-:Y:S04]  /*69f50*/  STL.64 [R1+0x230], R156 ;  /* 0x0002309c01007387 */ /* 0x000fe80000100a00 */
[----:B------:R-:W-:Y:S04]  /*69f60*/  STL.64 [R1+0x238], R158 ;  /* 0x0002389e01007387 */ /* 0x000fe80000100a00 */
[----:B------:R-:W-:Y:S04]  /*69f70*/  STL.64 [R1+0x220], R72 ;  /* 0x0002204801007387 */ /* 0x000fe80000100a00 */
[----:B------:R1:W-:Y:S02]  /*69f80*/  STL.64 [R1+0x228], R74 ;  /* 0x0002284a01007387 */ /* 0x0003e40000100a00 */
[C---:B-1----:R-:W-:Y:S02]  /*69f90*/  HMMA.1688.F32.TF32 R72, R68.reuse, R12, R140 ;  /* 0x0000000c4448723c */ /* 0x042fe4000008108c */
[----:B------:R-:W-:Y:S04]  /*69fa0*/  STL.64 [R1+0x420], R148 ;  /* 0x0004209401007387 */ /* 0x000fe80000100a00 */
[----:B------:R-:W-:Y:S04]  /*69fb0*/  STL.64 [R1+0x428], R150 ;  /* 0x0004289601007387 */ /* 0x000fe80000100a00 */
[----:B------:R-:W-:Y:S01]  /*69fc0*/  STL.64 [R1+0x410], R144 ;  /* 0x0004109001007387 */ /* 0x000fe20000100a00 */
[C---:B------:R-:W-:Y:S03]  /*69fd0*/  HMMA.1688.F32.TF32 R132, R68.reuse, R20, R132 ;  /* 0x000000144484723c */ /* 0x040fe60000081084 */
        /* <DEDUP_REMOVED lines=20> */
[----:B------:R-:W-:Y:S04]  /*6a120*/  LDS R104, [R0+0x88100] ;  /* 0x0881000000687984 */ /* 0x000fe80000000800 */
[----:B------:R-:W-:Y:S04]  /*6a130*/  LDS R106, [R0+0x88900] ;  /* 0x08890000006a7984 */ /* 0x000fe80000000800 */
[----:B------:R-:W-:Y:S04]  /*6a140*/  LDS R105, [R2+0x88100] ;  /* 0x0881000002697984 */ /* 0x000fe80000000800 */
[----:B------:R-:W4:Y:S01]  /*6a150*/  LDS R107, [R2+0x88900] ;  /* 0x08890000026b7984 */ /* 0x000f220000000800 */
[C---:B------:R-:W-:Y:S03]  /*6a160*/  HMMA.1688.F32.TF32 R100, R68.reuse, R52, R100 ;  /* 0x000000344464723c */ /* 0x040fe60000081064 */
[----:B------:R-:W-:Y:S04]  /*6a170*/  STL.64 [R1+0x390], R112 ;  /* 0x0003907001007387 */ /* 0x000fe80000100a00 */
[----:B------:R-:W-:Y:S01]  /*6a180*/  STL.64 [R1+0x398], R114 ;  /* 0x0003987201007387 */ /* 0x000fe20000100a00 */
[C---:B------:R-:W-:Y:S03]  /*6a190*/  HMMA.1688.F32.TF32 R96, R68.reuse, R56, R96 ;  /* 0x000000384460723c */ /* 0x040fe60000081060 */
[----:B------:R-:W-:Y:S04]  /*6a1a0*/  STL.64 [R1+0x380], R108 ;  /* 0x0003806c01007387 */ /* 0x000fe80000100a00 */
[----:B------:R-:W-:Y:S04]  /*6a1b0*/  STL.64 [R1+0x388], R110 ;  /* 0x0003886e01007387 */ /* 0x000fe80000100a00 */
[----:B------:R-:W-:Y:S04]  /*6a1c0*/  STL.64 [R1+0x370], R72 ;  /* 0x0003704801007387 */ /* 0x000fe80000100a00 */
[----:B------:R1:W-:Y:S02]  /*6a1d0*/  STL.64 [R1+0x378], R74 ;  /* 0x0003784a01007387 */ /* 0x0003e40000100a00 */
[C---:B-1----:R-:W-:Y:S08]  /*6a1e0*/  HMMA.1688.F32.TF32 R72, R68.reuse, R60, R92 ;  /* 0x0000003c4448723c */ /* 0x042ff0000008105c */
[----:B------:R-:W-:Y:S01]  /*6a1f0*/  HMMA.1688.F32.TF32 R68, R68, R64, R88 ;  /* 0x000000404444723c */ /* 0x000fe20000081058 */
[----:B------:R-:W-:Y:S04]  /*6a200*/  STL.64 [R1+0x360], R100 ;  /* 0x0003606401007387 */ /* 0x000fe80000100a00 */
[----:B------:R-:W-:Y:S04]  /*6a210*/  STL.64 [R1+0x368], R102 ;  /* 0x0003686601007387 */ /* 0x000fe80000100a00 */
[----:B------:R-:W-:Y:S04]  /*6a220*/  STL.64 [R1+0x350], R96 ;  /* 0x0003506001007387 */ /* 0x000fe80000100a00 */
[----:B------:R-:W-:Y:S01]  /*6a230*/  STL.64 [R1+0x358], R98 ;  /* 0x0003586201007387 */ /* 0x000fe20000100a00 */
[C---:B----4-:R-:W-:Y:S09]  /*6a240*/  HMMA.1688.F32.TF32 R80, R104.reuse, R8, R80 ;  /* 0x000000086850723c */ /* 0x050ff20000081050 */
[----:B------:R-:W-:Y:S04]  /*6a250*/  STL.64 [R1+0x3500], R70 ;  /* 0x0035004601007387 */ /* 0x000fe80000100a00 */
[----:B------:R-:W-:Y:S04]  /*6a260*/  STL.64 [R1+0x340], R72 ;  /* 0x0003404801007387 */ /* 0x000fe80000100a00 */
[----:B------:R-:W-:Y:S04]  /*6a270*/  STL.64 [R1+0x348], R74 ;  /* 0x0003484a01007387 */ /* 0x000fe80000100a00 */
[----:B------:R1:W-:Y:S02]  /*6a280*/  STL.64 [R1+0x34f8], R68 ;  /* 0x0034f84401007387 */ /* 0x0003e40000100a00 */
[C---:B-1----:R-:W-:Y:S11]  /*6a290*/  HMMA.1688.F32.TF32 R68, R104.reuse, R4, R84 ;  /* 0x000000046844723c */ /* 0x042ff60000081054 */
[----:B------:R-:W-:Y:S11]  /*6a2a0*/  @!UPT UIADD3 URZ, URZ, URZ, URZ ;  /* 0x0000003f3f3ff290 */ /* 0x000ff6000fffe03f */
[----:B------:R-:W-:Y:S01]  /*6a2b0*/  @!UPT UIADD3 URZ, URZ, URZ, URZ ;  /* 0x0000003f3f3ff290 */ /* 0x000fe2000fffe03f */
[----:B------:R-:W-:Y:S04]  /*6a2c0*/  STL.64 [R1+0x330], R68 ;  /* 0x0003304401007387 */ /* 0x000fe80000100a00 */
[----:B------:R-:W-:Y:S04]  /*6a2d0*/  STL.64 [R1+0x338], R70 ;  /* 0x0003384601007387 */ /* 0x000fe80000100a00 */
[----:B------:R1:W-:Y:S04]  /*6a2e0*/  STL.64 [R1+0x320], R80 ;  /* 0x0003205001007387 */ /* 0x0003e80000100a00 */
[----:B------:R2:W-:Y:S04]  /*6a2f0*/  STL.64 [R1+0x328], R82 ;  /* 0x0003285201007387 */ /* 0x0005e80000100a00 */
        /* <DEDUP_REMOVED lines=31> */
[----:B--2---:R-:W2:Y:S04]  /*6a4f0*/  LDL.LU R82, [R1+0x8a8] ;  /* 0x0008a80001527983 */ /* 0x004ea80000300800 */
        /* <DEDUP_REMOVED lines=9> */
[----:B------:R-:W-:-:S02]  /*6a590*/  IMAD.MOV.U32 R71, RZ, RZ, R72 ;  /* 0x000000ffff477224 */ /* 0x000fc400078e0048 */
[----:B------:R-:W-:Y:S01]  /*6a5a0*/  IMAD.MOV.U32 R70, RZ, RZ, R73 ;  /* 0x000000ffff467224 */ /* 0x000fe200078e0049 */
[----:B------:R-:W2:Y:S01]  /*6a5b0*/  LDL.LU R96, [R1+0x860] ;  /* 0x0008600001607983 */ /* 0x000ea20000300800 */
[----:B------:R-:W-:Y:S02]  /*6a5c0*/  IMAD.MOV.U32 R69, RZ, RZ, R74 ;  /* 0x000000ffff457224 */ /* 0x000fe400078e004a */
[----:B------:R-:W-:Y:S01]  /*6a5d0*/  IMAD.MOV.U32 R68, RZ, RZ, R75 ;  /* 0x000000ffff447224 */ /* 0x000fe200078e004b */
[----:B------:R-:W2:Y:S04]  /*6a5e0*/  LDL.LU R97, [R1+0x864] ;  /* 0x0008640001617983 */ /* 0x000ea80000300800 */
[----:B------:R-:W2:Y:S04]  /*6a5f0*/  LDL.LU R98, [R1+0x868] ;  /* 0x0008680001627983 */ /* 0x000ea80000300800 */
[----:B------:R-:W2:Y:S04]  /*6a600*/  LDL.LU R99, [R1+0x86c] ;  /* 0x00086c0001637983 */ /* 0x000ea80000300800 */
[----:B------:R1:W-:Y:S04]  /*6a610*/  STL [R1+0x35f4], R68 ;  /* 0x0035f44401007387 */ /* 0x0003e80000100800 */
[----:B------:R1:W-:Y:S04]  /*6a620*/  STL [R1+0x35f0], R70 ;  /* 0x0035f04601007387 */ /* 0x0003e80000100800 */
[----:B------:R1:W-:Y:S04]  /*6a630*/  STL [R1+0x35ec], R71 ;  /* 0x0035ec4701007387 */ /* 0x0003e80000100800 */
[----:B------:R1:W-:Y:S01]  /*6a640*/  STL [R1+0x35e8], R69 ;  /* 0x0035e84501007387 */ /* 0x0003e20000100800 */
[C---:B---3--:R-:W-:Y:S08]  /*6a650*/  HMMA.1688.F32.TF32 R72, R104.reuse, R20, R116 ;  /* 0x000000146848723c */ /* 0x048ff00000081074 */
[C---:B----4-:R-:W-:Y:S11]  /*6a660*/  HMMA.1688.F32.TF32 R120, R104.reuse, R16, R120 ;  /* 0x000000106878723c */ /* 0x050ff60000081078 */
[----:B------:R-:W-:Y:S05]  /*6a670*/  @!UPT UIADD3 URZ, URZ, URZ, URZ ;  /* 0x0000003f3f3ff290 */ /* 0x000fea000fffe03f */
[----:B-1----:R-:W-:Y:S02]  /*6a680*/  IMAD.MOV.U32 R68, RZ, RZ, R72 ;  /* 0x000000ffff447224 */ /* 0x002fe400078e0048 */
[----:B------:R-:W-:Y:S02]  /*6a690*/  IMAD.MOV.U32 R70, RZ, RZ, R73 ;  /* 0x000000ffff467224 */ /* 0x000fe400078e0049 */
[----:B------:R-:W-:Y:S02]  /*6a6a0*/  IMAD.MOV.U32 R71, RZ, RZ, R74 ;  /* 0x000000ffff477224 */ /* 0x000fe400078e004a */
[----:B------:R-:W-:Y:S02]  /*6a6b0*/  IMAD.MOV.U32 R69, RZ, RZ, R75 ;  /* 0x000000ffff457224 */ /* 0x000fe400078e004b */
[C---:B------:R-:W-:Y:S08]  /*6a6c0*/  HMMA.1688.F32.TF32 R72, R104.reuse, R32, R100 ;  /* 0x000000206848723c */ /* 0x040ff00000081064 */
[C---:B------:R-:W-:Y:S08]  /*6a6d0*/  HMMA.1688.F32.TF32 R108, R104.reuse, R28, R108 ;  /* 0x0000001c686c723c */ /* 0x040ff0000008106c */
[C---:B------:R-:W-:Y:S08]  /*6a6e0*/  HMMA.1688.F32.TF32 R112, R104.reuse, R24, R112 ;  /* 0x000000186870723c */ /* 0x040ff00000081070 */
[C---:B------:R-:W-:Y:S08]  /*6a6f0*/  HMMA.1688.F32.TF32 R84, R104.reuse, R44, R84 ;  /* 0x0000002c6854723c */ /* 0x040ff00000081054 */
[C---:B------:R-:W-:Y:S01]  /*6a700*/  HMMA.1688.F32.TF32 R76, R104.reuse, R36, R76 ;  /* 0x00000024684c723c */ /* 0x040fe2000008104c */
[----:B------:R1:W-:Y:S07]  /*6a710*/  STL.64 [R1+0x300], R120 ;  /* 0x0003007801007387 */ /* 0x0003ee0000100a00 */
[C---:B--2---:R-:W-:Y:S01]  /*6a720*/  HMMA.1688.F32.TF32 R80, R104.reuse, R40, R80 ;  /* 0x000000286850723c */ /* 0x044fe20000081050 */
[----:B------:R2:W-:Y:S04]  /*6a730*/  STL.64 [R1+0x308], R122 ;  /* 0x0003087a01007387 */ /* 0x0005e80000100a00 */
[----:B------:R-:W-:Y:S03]  /*6a740*/  STL.64 [R1+0x2e0], R112 ;  /* 0x0002e07001007387 */ /* 0x000fe60000100a00 */
[C---:B------:R-:W-:Y:S01]  /*6a750*/  HMMA.1688.F32.TF32 R88, R104.reuse, R48, R88 ;  /* 0x000000306858723c */ /* 0x040fe20000081058 */
[----:B------:R-:W-:Y:S04]  /*6a760*/  STL.64 [R1+0x2e8], R114 ;  /* 0x0002e87201007387 */ /* 0x000fe80000100a00 */
[----:B------:R-:W-:Y:S03]  /*6a770*/  STL.64 [R1+0x34a0], R74 ;  /* 0x0034a04a01007387 */ /* 0x000fe60000100a00 */
[C---:B------:R-:W-:Y:S01]  /*6a780*/  HMMA.1688.F32.TF32 R92, R104.reuse, R52, R92 ;  /* 0x00000034685c723c */ /* 0x040fe2000008105c */
[----:B------:R3:W-:Y:S04]  /*6a790*/  STL.64 [R1+0x2d0], R108 ;  /* 0x0002d06c01007387 */ /* 0x0007e80000100a00 */
        /* <DEDUP_REMOVED lines=11> */
[----:B------:R1:W-:Y:S04]  /*6a850*/  STL.64 [R1+0x34e8], R92 ;  /* 0x0034e85c01007387 */ /* 0x0003e80000100a00 */
        /* <DEDUP_REMOVED lines=44> */
[----:B------:R-:W3:Y:S08]  /*6ab20*/  LDL.LU R143, [R1+0x5cc] ;  /* 0x0005cc00018f7983 */ /* 0x000ef00000300800 */
[----:B------:R-:W-:Y:S04]  /*6ab30*/  STL.64 [R1+0x3510], R98 ;  /* 0x0035106201007387 */ /* 0x000fe80000100a00 */
[----:B------:R-:W-:Y:S01]  /*6ab40*/  STL.64 [R1+0x3508], R96 ;  /* 0x0035086001007387 */ /* 0x000fe20000100a00 */
[C---:B----4-:R-:W-:Y:S08]  /*6ab50*/  HMMA.1688.F32.TF32 R136, R168.reuse, R32, R136 ;  /* 0x00000020a888723c */ /* 0x050ff00000081088 */
[----:B--2---:R-:W-:Y:S08]  /*6ab60*/  HMMA.1688.F32.TF32 R120, R168, R16, R120 ;  /* 0x00000010a878723c */ /* 0x004ff00000081078 */
[C---:B------:R-:W-:Y:S08]  /*6ab70*/  HMMA.1688.F32.TF32 R100, R104.reuse, R60, R100 ;  /* 0x0000003c6864723c */ /* 0x040ff00000081064 */
[----:B------:R-:W-:Y:S08]  /*6ab80*/  HMMA.1688.F32.TF32 R104, R104, R64, R144 ;  /* 0x000000406868723c */ /* 0x000ff00000081090 */
[C---:B---3--:R-:W-:Y:S08]  /*6ab90*/  HMMA.1688.F32.TF32 R108, R168.reuse, R4, R108 ;  /* 0x00000004a86c723c */ /* 0x048ff0000008106c */
        /* <DEDUP_REMOVED lines=65> */
[C---:B------:R-:W-:Y:S11]  /*6afb0*/  HMMA.1688.F32.TF32 R140, R168.reuse, R36, R140 ;  /* 0x00000024a88c723c */ /* 0x040ff6000008108c */
[----:B------:R-:W-:Y:S11]  /*6afc0*/  @!UPT UIADD3 URZ, URZ, URZ, URZ ;  /* 0x0000003f3f3ff290 */ /* 0x000ff6000fffe03f */
[----:B------:R-:W-:Y:S01]  /*6afd0*/  @!UPT UIADD3 URZ, URZ, URZ, URZ ;  /* 0x0000003f3f3ff290 */ /* 0x000fe2000fffe03f */
[----:B------:R-:W-:Y:S04]  /*6afe0*/  STL.64 [R1+0x35c0], R142 ;  /* 0x0035c08e01007387 */ /* 0x000fe80000100a00 */
[----:B------:R-:W-:Y:S01]  /*6aff0*/  STL.64 [R1+0x35b8], R140 ;  /* 0x0035b88c01007387 */ /* 0x000fe20000100a00 */
[C---:B----4-:R-:W-:Y:S11]  /*6b000*/  HMMA.1688.F32.TF32 R144, R168.reuse, R40, R144 ;  /* 0x00000028a890723c */ /* 0x050ff60000081090 */
[----:B------:R-:W-:Y:S11]  /*6b010*/  @!UPT UIADD3 URZ, URZ, URZ, URZ ;  /* 0x0000003f3f3ff290 */ /* 0x000ff6000fffe03f */
[----:B------:R-:W-:Y:S01]  /*6b020*/  @!UPT UIADD3 URZ, URZ, URZ, URZ ;  /* 0x0000003f3f3ff290 */ /* 0x000fe2000fffe03f */
[----:B------:R-:W-:Y:S04]  /*6b030*/  STL.64 [R1+0x35d0], R146 ;  /* 0x0035d09201007387 */ /* 0x000fe80000100a00 */
[----:B------:R-:W-:Y:S04]  /*6b040*/  STL.64 [R1+0x35c8], R144 ;  /* 0x0035c89001007387 */ /* 0x000fe80000100a00 */
[----:B------:R-:W4:Y:S04]  /*6b050*/  LDL.LU R188, [R1+0x7e0] ;  /* 0x0007e00001bc7983 */ /* 0x000f280000300800 */
[----:B------:R-:W4:Y:S04]  /*6b060*/  LDL.LU R189, [R1+0x7e4] ;  /* 0x0007e40001bd7983 */ /* 0x000f280000300800 */
[----:B------:R-:W4:Y:S04]  /*6b070*/  LDL.LU R190, [R1+0x7e8] ;  /* 0x0007e80001be7983 */ /* 0x000f280000300800 */
[----:B------:R-:W4:Y:S01]  /*6b080*/  LDL.LU R191, [R1+0x7ec] ;  /* 0x0007ec0001bf7983 */ /* 0x000f220000300800 */
[----:B---3--:R-:W-:Y:S11]  /*6b090*/  HMMA.1688.F32.TF32 R148, R168, R44, R148 ;  /* 0x0000002ca894723c */ /* 0x008ff60000081094 */
[----:B------:R-:W-:Y:S11]  /*6b0a0*/  @!UPT UIADD3 URZ, URZ, URZ, URZ ;  /* 0x0000003f3f3ff290 */ /* 0x000ff6000fffe03f */
[----:B------:R-:W-:Y:S01]  /*6b0b0*/  @!UPT UIADD3 URZ, URZ, URZ, URZ ;  /* 0x0000003f3f3ff290 */ /* 0x000fe2000fffe03f */
        /* <DEDUP_REMOVED lines=10> */
[C---:B--2---:R-:W-:Y:S11]  /*6b160*/  HMMA.1688.F32.TF32 R184, R236.reuse, R12, R184 ;  /* 0x0000000cecb8723c */ /* 0x044ff600000810b8 */
[----:B------:R-:W-:Y:S11]  /*6b170*/  @!UPT UIADD3 URZ, URZ, URZ, URZ ;  /* 0x0000003f3f3ff290 */ /* 0x000ff6000fffe03f */
[----:B------:R-:W-:Y:S01]  /*6b180*/  @!UPT UIADD3 URZ, URZ, URZ, URZ ;  /* 0x0000003f3f3ff290 */ /* 0x000fe2000fffe03f */
[----:B------:R-:W-:Y:S04]  /*6b190*/  STL [R1+0x3408], R184 ;  /* 0x003408b801007387 */ /* 0x000fe80000100800 */
[----:B------:R-:W-:Y:S04]  /*6b1a0*/  STL [R1+0x3404], R185 ;  /* 0x003404b901007387 */ /* 0x000fe80000100800 */
[----:B------:R-:W-:Y:S04]  /*6b1b0*/  STL [R1+0x3400], R186 ;  /* 0x003400ba01007387 */ /* 0x000fe80000100800 */
[----:B------:R-:W-:Y:S04]  /*6b1c0*/  STL [R1+0x33fc], R187 ;  /* 0x0033fcbb01007387 */ /* 0x000fe80000100800 */
        /* <DEDUP_REMOVED lines=16> */
[C---:B----4-:R-:W-:Y:S11]  /*6b2d0*/  HMMA.1688.F32.TF32 R188, R236.reuse, R16, R188 ;  /* 0x00000010ecbc723c */ /* 0x050ff600000810bc */
[----:B------:R-:W-:Y:S11]  /*6b2e0*/  @!UPT UIADD3 URZ, URZ, URZ, URZ ;  /* 0x0000003f3f3ff290 */ /* 0x000ff6000fffe03f */
[----:B------:R-:W-:Y:S01]  /*6b2f0*/  @!UPT UIADD3 URZ, URZ, URZ, URZ ;  /* 0x0000003f3f3ff290 */ /* 0x000fe2000fffe03f */
[----:B------:R-:W-:Y:S04]  /*6b300*/  STL [R1+0x3418], R188 ;  /* 0x003418bc01007387 */ /* 0x000fe80000100800 */
[----:B------:R-:W-:Y:S04]  /*6b310*/  STL [R1+0x3414], R189 ;  /* 0x003414bd01007387 */ /* 0x000fe80000100800 */
[----:B------:R-:W-:Y:S04]  /*6b320*/  STL [R1+0x3410], R190 ;  /* 0x003410be01007387 */ /* 0x000fe80000100800 */
[----:B------:R-:W-:Y:S04]  /*6b330*/  STL [R1+0x340c], R191 ;  /* 0x00340cbf01007387 */ /* 0x000fe80000100800 */
[----:B------:R-:W4:Y:S04]  /*6b340*/  LDL.LU R216, [R1+0x770] ;  /* 0x0007700001d87983 */ /* 0x000f280000300800 */
[----:B------:R-:W4:Y:S04]  /*6b350*/  LDL.LU R217, [R1+0x774] ;  /* 0x0007740001d97983 */ /* 0x000f280000300800 */
[----:B------:R-:W4:Y:S04]  /*6b360*/  LDL.LU R218, [R1+0x778] ;  /* 0x0007780001da7983 */ /* 0x000f280000300800 */
[----:B------:R-:W4:Y:S01]  /*6b370*/  LDL.LU R219, [R1+0x77c] ;  /* 0x00077c0001db7983 */ /* 0x000f220000300800 */
[C---:B---3--:R-:W-:Y:S08]  /*6b380*/  HMMA.1688.F32.TF32 R192, R236.reuse, R20, R192 ;  /* 0x00000014ecc0723c */ /* 0x048ff000000810c0 */
[C---:B------:R-:W-:Y:S11]  /*6b390*/  HMMA.1688.F32.TF32 R196, R236.reuse, R24, R196 ;  /* 0x00000018ecc4723c */ /* 0x040ff600000810c4 */
[----:B------:R-:W-:Y:S04]  /*6b3a0*/  @!UPT UIADD3 URZ, URZ, URZ, URZ ;  /* 0x0000003f3f3ff290 */ /* 0x000fe8000fffe03f */
[----:B------:R-:W-:Y:S04]  /*6b3b0*/  STL [R1+0x3424], R192 ;  /* 0x003424c001007387 */ /* 0x000fe80000100800 */
[----:B------:R-:W-:Y:S04]  /*6b3c0*/  STL [R1+0x3420], R193 ;  /* 0x003420c101007387 */ /* 0x000fe80000100800 */
[----:B------:R-:W-:Y:S04]  /*6b3d0*/  STL [R1+0x341c], R194 ;  /* 0x00341cc201007387 */ /* 0x000fe80000100800 */
[----:B------:R-:W-:Y:S04]  /*6b3e0*/  STL [R1+0x33f8], R195 ;  /* 0x0033f8c301007387 */ /* 0x000fe80000100800 */
[----:B------:R-:W-:Y:S04]  /*6b3f0*/  STL [R1+0x3434], R196 ;  /* 0x003434c401007387 */ /* 0x000fe80000100800 */
[----:B------:R-:W-:Y:S04]  /*6b400*/  STL [R1+0x3430], R197 ;  /* 0x003430c501007387 */ /* 0x000fe80000100800 */
[----:B------:R-:W-:Y:S01]  /*6b410*/  STL [R1+0x342c], R198 ;  /* 0x00342cc601007387 */ /* 0x000fe20000100800 */
[C---:B--2---:R-:W-:Y:S08]  /*6b420*/  HMMA.1688.F32.TF32 R200, R236.reuse, R28, R200 ;  /* 0x0000001cecc8723c */ /* 0x044ff000000810c8 */
[C---:B------:R-:W-:Y:S01]  /*6b430*/  HMMA.1688.F32.TF32 R204, R236.reuse, R32, R204 ;  /* 0x00000020eccc723c */ /* 0x040fe200000810cc */
[----:B------:R-:W-:Y:S07]  /*6b440*/  STL [R1+0x3428], R199 ;  /* 0x003428c701007387 */ /* 0x000fee0000100800 */
[C---:B------:R-:W-:Y:S07]  /*6b450*/  HMMA.1688.F32.TF32 R208, R236.reuse, R36, R208 ;  /* 0x00000024ecd0723c */ /* 0x040fee00000810d0 */
[----:B------:R-:W-:Y:S04]  /*6b460*/  STL [R1+0x3444], R200 ;  /* 0x003444c801007387 */ /* 0x000fe80000100800 */
        /* <DEDUP_REMOVED lines=44> */
[----:B----4-:R-:W-:Y:S11]  /*6b730*/  HMMA.1688.F32.TF32 R216, R236, R44, R216 ;  /* 0x0000002cecd8723c */ /* 0x010ff600000810d8 */
        /* <DEDUP_REMOVED lines=30> */
[----:B------:R-:W3:Y:S01]  /*6b920*/  LDS R175, [R252+0x88980] ;  /* 0x08898000fcaf7984 */ /* 0x000ee20000000800 */
[----:B--2---:R-:W-:Y:S11]  /*6b930*/  HMMA.1688.F32.TF32 R220, R236, R48, R220 ;  /* 0x00000030ecdc723c */ /* 0x004ff600000810dc */
        /* <DEDUP_REMOVED lines=14> */
[C---:B---3--:R-:W-:Y:S08]  /*6ba20*/  HMMA.1688.F32.TF32 R92, R172.reuse, R12, R92 ;  /* 0x0000000cac5c723c */ /* 0x048ff0000008105c */
[----:B----4-:R-:W-:Y:S11]  /*6ba30*/  HMMA.1688.F32.TF32 R72, R172, R24, R72 ;  /* 0x00000018ac48723c */ /* 0x010ff60000081048 */
[----:B------:R-:W-:Y:S04]  /*6ba40*/  @!UPT UIADD3 URZ, URZ, URZ, URZ ;  /* 0x0000003f3f3ff290 */ /* 0x000fe8000fffe03f */
[----:B------:R1:W-:Y:S04]  /*6ba50*/  STL.64 [R1+0x480], R92 ;  /* 0x0004805c01007387 */ /* 0x0003e80000100a00 */
[----:B------:R3:W-:Y:S05]  /*6ba60*/  STL.64 [R1+0x488], R94 ;  /* 0x0004885e01007387 */ /* 0x0007ea0000100a00 */
[----:B------:R-:W-:Y:S02]  /*6ba70*/  IMAD.MOV.U32 R196, RZ, RZ, R72 ;  /* 0x000000ffffc47224 */ /* 0x000fe400078e0048 */
[----:B------:R-:W-:Y:S01]  /*6ba80*/  IMAD.MOV.U32 R197, RZ, RZ, R73 ;  /* 0x000000ffffc57224 */ /* 0x000fe200078e0049 */
[----:B------:R-:W4:Y:S01]  /*6ba90*/  LDL.LU R72, [R1+0x520] ;  /* 0x0005200001487983 */ /* 0x000f220000300800 */
[----:B------:R-:W-:-:S02]  /*6baa0*/  IMAD.MOV.U32 R198, RZ, RZ, R74 ;  /* 0x000000ffffc67224 */ /* 0x000fc400078e004a */
[----:B------:R-:W-:Y:S01]  /*6bab0*/  IMAD.MOV.U32 R199, RZ, RZ, R75 ;  /* 0x000000ffffc77224 */ /* 0x000fe200078e004b */
[----:B------:R-:W4:Y:S04]  /*6bac0*/  LDL.LU R73, [R1+0x524] ;  /* 0x0005240001497983 */ /* 0x000f280000300800 */
[----:B------:R-:W4:Y:S04]  /*6bad0*/  LDL.LU R74, [R1+0x528] ;  /* 0x00052800014a7983 */ /* 0x000f280000300800 */
[----:B------:R-:W4:Y:S01]  /*6bae0*/  LDL.LU R75, [R1+0x52c] ;  /* 0x00052c00014b7983 */ /* 0x000f220000300800 */
[C---:B------:R-:W-:Y:S03]  /*6baf0*/  HMMA.1688.F32.TF32 R88, R172.reuse, R16, R88 ;  /* 0x00000010ac58723c */ /* 0x040fe60000081058 */
[----:B------:R-:W4:Y:S04]  /*6bb00*/  LDL.LU R96, [R1+0x510] ;  /* 0x0005100001607983 */ /* 0x000f280000300800 */
[----:B------:R-:W4:Y:S01]  /*6bb10*/  LDL.LU R97, [R1+0x514] ;  /* 0x0005140001617983 */ /* 0x000f220000300800 */
[----:B------:R-:W-:Y:S03]  /*6bb20*/  HMMA.1688.F32.TF32 R84, R172, R20, R84 ;  /* 0x00000014ac54723c */ /* 0x000fe60000081054 */
[----:B------:R-:W4:Y:S04]  /*6bb30*/  LDL.LU R98, [R1+0x518] ;  /* 0x0005180001627983 */ /* 0x000f280000300800 */
[----:B------:R-:W4:Y:S04]  /*6bb40*/  LDL.LU R99, [R1+0x51c] ;  /* 0x00051c0001637983 */ /* 0x000f280000300800 */
[----:B-1----:R-:W4:Y:S04]  /*6bb50*/  LDL.LU R92, [R1+0x500] ;  /* 0x00050000015c7983 */ /* 0x002f280000300800 */
[----:B------:R-:W4:Y:S01]  /*6bb60*/  LDL.LU R93, [R1+0x504] ;  /* 0x00050400015d7983 */ /* 0x000f220000300800 */
[----:B------:R-:W-:-:S03]  /*6bb70*/  IMAD.MOV.U32 R192, RZ, RZ, R88 ;  /* 0x000000ffffc07224 */ /* 0x000fc600078e0058 */
[----:B---3--:R-:W3:Y:S01]  /*6bb80*/  LDL.LU R94, [R1+0x508] ;  /* 0x00050800015e7983 */ /* 0x008ee20000300800 */
        /* <DEDUP_REMOVED lines=15> */
[----:B------:R-:W3:Y:S01]  /*6bc80*/  LDL.LU R87, [R1+0x4dc] ;  /* 0x0004dc0001577983 */ /* 0x000ee20000300800 */
[C---:B--2---:R-:W-:Y:S08]  /*6bc90*/  HMMA.1688.F32.TF32 R80, R172.reuse, R28, R80 ;  /* 0x0000001cac50723c */ /* 0x044ff00000081050 */
[----:B------:R-:W-:Y:S11]  /*6bca0*/  HMMA.1688.F32.TF32 R76, R172, R32, R76 ;  /* 0x00000020ac4c723c */ /* 0x000ff6000008104c */
[----:B------:R-:W-:Y:S05]  /*6bcb0*/  @!UPT UIADD3 URZ, URZ, URZ, URZ ;  /* 0x0000003f3f3ff290 */ /* 0x000fea000fffe03f */
        /* <DEDUP_REMOVED lines=15> */
[----:B------:R-:W2:Y:S01]  /*6bdb0*/  LDL.LU R79, [R1+0x21c] ;  /* 0x00021c00014f7983 */ /* 0x000ea20000300800 */
[----:B----4-:R-:W-:Y:S11]  /*6bdc0*/  HMMA.1688.F32.TF32 R72, R172, R36, R72 ;  /* 0x00000024ac48723c */ /* 0x010ff60000081048 */
[----:B------:R-:W-:Y:S11]  /*6bdd0*/  @!UPT UIADD3 URZ, URZ, URZ, URZ ;  /* 0x0000003f3f3ff290 */ /* 0x000ff6000fffe03f */
[----:B------:R-:W-:Y:S02]  /*6bde0*/  @!UPT UIADD3 URZ, URZ, URZ, URZ ;  /* 0x0000003f3f3ff290 */ /* 0x000fe4000fffe03f */
[----:B------:R-:W-:Y:S02]  /*6bdf0*/  IMAD.MOV.U32 R204, RZ, RZ, R72 ;  /* 0x000000ffffcc7224 */ /* 0x000fe400078e0048 */
[----:B------:R-:W-:Y:S01]  /*6be00*/  IMAD.MOV.U32 R205, RZ, RZ, R73 ;  /* 0x000000ffffcd7224 */ /* 0x000fe200078e0049 */
[----:B------:R-:W4:Y:S01]  /*6be10*/  LDL.LU R72, [R1] ;  /* 0x0000000001487983 */ /* 0x000f220000300800 */
[----:B------:R-:W-:Y:S02]  /*6be20*/  IMAD.MOV.U32 R206, RZ, RZ, R74 ;  /* 0x000000ffffce7224 */ /* 0x000fe400078e004a */
[----:B------:R-:W-:Y:S01]  /*6be30*/  IMAD.MOV.U32 R207, RZ, RZ, R75 ;  /* 0x000000ffffcf7224 */ /* 0x000fe200078e004b */
[----:B------:R-:W4:Y:S04]  /*6be40*/  LDL.LU R73, [R1+0x4] ;  /* 0x0000040001497983 */ /* 0x000f280000300800 */
[----:B------:R-:W4:Y:S04]  /*6be50*/  LDL.LU R74, [R1+0x8] ;  /* 0x00000800014a7983 */ /* 0x000f280000300800 */
[----:B------:R-:W4:Y:S01]  /*6be60*/  LDL.LU R75, [R1+0xc] ;  /* 0x00000c00014b7983 */ /* 0x000f220000300800 */
[-C--:B------:R-:W-:Y:S08]  /*6be70*/  HMMA.1688.F32.TF32 R176, R236, R4.reuse, R176 ;  /* 0x00000004ecb0723c */ /* 0x080ff000000810b0 */
[C---:B------:R-:W-:Y:S08]  /*6be80*/  HMMA.1688.F32.TF32 R240, R172.reuse, R4, R240 ;  /* 0x00000004acf0723c */ /* 0x040ff000000810f0 */
[----:B----4-:R-:W-:Y:S11]  /*6be90*/  HMMA.1688.F32.TF32 R72, R172, R64, R72 ;  /* 0x00000040ac48723c */ /* 0x010ff60000081048 */
[----:B------:R-:W-:Y:S11]  /*6bea0*/  @!UPT UIADD3 URZ, URZ, URZ, URZ ;  /* 0x0000003f3f3ff290 */ /* 0x000ff6000fffe03f */
[----:B------:R-:W-:Y:S02]  /*6beb0*/  @!UPT UIADD3 URZ, URZ, URZ, URZ ;  /* 0x0000003f3f3ff290 */ /* 0x000fe4000fffe03f */
[----:B------:R-:W-:Y:S02]  /*6bec0*/  IMAD.MOV.U32 R33, RZ, RZ, R72 ;  /* 0x000000ffff217224 */ /* 0x000fe400078e0048 */
[----:B------:R-:W-:Y:S02]  /*6bed0*/  IMAD.MOV.U32 R32, RZ, RZ, R73 ;  /* 0x000000ffff207224 */ /* 0x000fe400078e0049 */
[----:B------:R-:W-:Y:S02]  /*6bee0*/  IMAD.MOV.U32 R72, RZ, RZ, R58 ;  /* 0x000000ffff487224 */ /* 0x000fe400078e003a */
[----:B------:R-:W-:Y:S01]  /*6bef0*/  IMAD.MOV.U32 R29, RZ, RZ, R74 ;  /* 0x000000ffff1d7224 */ /* 0x000fe200078e004a */
[----:B------:R-:W4:Y:S01]  /*6bf00*/  LDL.LU R58, [R1+0x36e4] ;  /* 0x0036e400013a7983 */ /* 0x000f220000300800 */
[----:B------:R-:W-:Y:S02]  /*6bf10*/  IMAD.MOV.U32 R73, RZ, RZ, R59 ;  /* 0x000000ffff497224 */ /* 0x000fe400078e003b */
[----:B------:R-:W-:Y:S01]  /*6bf20*/  IMAD.MOV.U32 R5, RZ, RZ, R75 ;  /* 0x000000ffff057224 */ /* 0x000fe200078e004b */
[----:B------:R-:W4:Y:S01]  /*6bf30*/  LDL.LU R59, [R1+0x36e0] ;  /* 0x0036e000013b7983 */ /* 0x000f220000300800 */
[----:B------:R-:W-:-:S02]  /*6bf40*/  IMAD.MOV.U32 R74, RZ, RZ, R54 ;  /* 0x000000ffff4a7224 */ /* 0x000fc400078e0036 */
[----:B------:R-:W-:Y:S01]  /*6bf50*/  IMAD.MOV.U32 R75, RZ, RZ, R55 ;  /* 0x000000ffff4b7224 */ /* 0x000fe200078e0037 */
[----:B------:R-:W4:Y:S04]  /*6bf60*/  LDL.LU R54, [R1+0x36dc] ;  /* 0x0036dc0001367983 */ /* 0x000f280000300800 */
[----:B------:R-:W4:Y:S01]  /*6bf70*/  LDL.LU R55, [R1+0x36d8] ;  /* 0x0036d80001377983 */ /* 0x000f220000300800 */
[C---:B--2---:R-:W-:Y:S08]  /*6bf80*/  HMMA.1688.F32.TF32 R80, R172.reuse, R56, R80 ;  /* 0x00000038ac50723c */ /* 0x044ff00000081050 */
[C---:B---3--:R-:W-:Y:S08]  /*6bf90*/  HMMA.1688.F32.TF32 R84, R172.reuse, R52, R84 ;  /* 0x00000034ac54723c */ /* 0x048ff00000081054 */
[C---:B------:R-:W-:Y:S08]  /*6bfa0*/  HMMA.1688.F32.TF32 R88, R172.reuse, R48, R88 ;  /* 0x00000030ac58723c */ /* 0x040ff00000081058 */
[----:B------:R-:W-:Y:S01]  /*6bfb0*/  HMMA.1688.F32.TF32 R96, R172, R40, R96 ;  /* 0x00000028ac60723c */ /* 0x000fe20000081060 */
[----:B------:R-:W-:-:S02]  /*6bfc0*/  IMAD.MOV.U32 R216, RZ, RZ, R80 ;  /* 0x000000ffffd87224 */ /* 0x000fc400078e0050 */
[----:B------:R-:W-:Y:S02]  /*6bfd0*/  IMAD.MOV.U32 R217, RZ, RZ, R81 ;  /* 0x000000ffffd97224 */ /* 0x000fe400078e0051 */
[----:B------:R-:W-:Y:S02]  /*6bfe0*/  IMAD.MOV.U32 R80, RZ, RZ, R23 ;  /* 0x000000ffff507224 */ /* 0x000fe400078e0017 */
[----:B------:R-:W2:Y:S01]  /*6bff0*/  LDL.LU R23, [R1+0x36d4] ;  /* 0x0036d40001177983 */ /* 0x000ea20000300800 */
[----:B------:R-:W-:Y:S01]  /*6c000*/  HMMA.1688.F32.TF32 R228, R236, R56, R228 ;  /* 0x00000038ece4723c */ /* 0x000fe200000810e4 */
[----:B------:R-:W-:Y:S02]  /*6c010*/  IMAD.MOV.U32 R81, RZ, RZ, R22 ;  /* 0x000000ffff517224 */ /* 0x000fe400078e0016 */
[----:B------:R-:W3:Y:S01]  /*6c020*/  LDL.LU R22, [R1+0x36d0] ;  /* 0x0036d00001167983 */ /* 0x000ee20000300800 */
[----:B------:R-:W-:-:S03]  /*6c030*/  IMAD.MOV.U32 R218, RZ, RZ, R84 ;  /* 0x000000ffffda7224 */ /* 0x000fc600078e0054 */
[----:B------:R-:W-:Y:S02]  /*6c040*/  IMAD.MOV.U32 R57, RZ, RZ, R82 ;  /* 0x000000ffff397224 */ /* 0x000fe400078e0052 */
[----:B------:R-:W-:Y:S02]  /*6c050*/  IMAD.MOV.U32 R56, RZ, RZ, R83 ;  /* 0x000000ffff387224 */ /* 0x000fe400078e0053 */
[----:B------:R-:W-:Y:S01]  /*6c060*/  IMAD.MOV.U32 R82, RZ, RZ, R27 ;  /* 0x000000ffff527224 */ /* 0x000fe200078e001b */
[----:B------:R-:W-:Y:S01]  /*6c070*/  HMMA.1688.F32.TF32 R224, R236, R52, R224 ;  /* 0x00000034ece0723c */ /* 0x000fe200000810e0 */
[----:B------:R-:W2:Y:S01]  /*6c080*/  LDL.LU R27, [R1+0x36cc] ;  /* 0x0036cc00011b7983 */ /* 0x000ea20000300800 */
[----:B------:R-:W-:Y:S02]  /*6c090*/  IMAD.MOV.U32 R83, RZ, RZ, R26 ;  /* 0x000000ffff537224 */ /* 0x000fe400078e001a */
[----:B------:R-:W-:Y:S01]  /*6c0a0*/  IMAD.MOV.U32 R219, RZ, RZ, R85 ;  /* 0x000000ffffdb7224 */ /* 0x000fe200078e0055 */
[----:B------:R-:W2:Y:S01]  /*6c0b0*/  LDL.LU R26, [R1+0x36c8] ;  /* 0x0036c800011a7983 */ /* 0x000ea20000300800 */
[----:B------:R-:W-:-:S02]  /*6c0c0*/  IMAD.MOV.U32 R84, RZ, RZ, R63 ;  /* 0x000000ffff547224 */ /* 0x000fc400078e003f */
[----:B------:R-:W-:Y:S01]  /*6c0d0*/  IMAD.MOV.U32 R53, RZ, RZ, R86 ;  /* 0x000000ffff357224 */ /* 0x000fe200078e0056 */
[----:B------:R-:W2:Y:S01]  /*6c0e0*/  LDL.LU R63, [R1+0x36c4] ;  /* 0x0036c400013f7983 */ /* 0x000ea20000300800 */
[----:B------:R-:W-:Y:S02]  /*6c0f0*/  IMAD.MOV.U32 R85, RZ, RZ, R62 ;  /* 0x000000ffff557224 */ /* 0x000fe400078e003e */
[----:B------:R-:W-:Y:S01]  /*6c100*/  IMAD.MOV.U32 R52, RZ, RZ, R87 ;  /* 0x000000ffff347224 */ /* 0x000fe200078e0057 */
[----:B------:R-:W3:Y:S01]  /*6c110*/  LDL.LU R62, [R1+0x36c0] ;  /* 0x0036c000013e7983 */ /* 0x000ee20000300800 */
[----:B------:R-:W-:Y:S01]  /*6c120*/  IMAD.MOV.U32 R86, RZ, RZ, R67 ;  /* 0x000000ffff567224 */ /* 0x000fe200078e0043 */
[----:B------:R-:W-:Y:S01]  /*6c130*/  HMMA.1688.F32.TF32 R92, R172, R44, R92 ;  /* 0x0000002cac5c723c */ /* 0x000fe2000008105c */
[----:B------:R-:W-:Y:S01]  /*6c140*/  IMAD.MOV.U32 R49, RZ, RZ, R88 ;  /* 0x000000ffff317224 */ /* 0x000fe200078e0058 */
[----:B------:R-:W3:Y:S01]  /*6c150*/  LDL.LU R67, [R1+0x36bc] ;  /* 0x0036bc0001437983 */ /* 0x000ee20000300800 */
[----:B------:R-:W-:-:S02]  /*6c160*/  IMAD.MOV.U32 R87, RZ, RZ, R66 ;  /* 0x000000ffff577224 */ /* 0x000fc400078e0042 */
[----:B------:R-:W-:Y:S01]  /*6c170*/  IMAD.MOV.U32 R48, RZ, RZ, R89 ;  /* 0x000000ffff307224 */ /* 0x000fe200078e0059 */
[----:B------:R-:W3:Y:S01]  /*6c180*/  LDL.LU R66, [R1+0x36b8] ;  /* 0x0036b80001427983 */ /* 0x000ee20000300800 */
[----:B------:R-:W-:Y:S02]  /*6c190*/  IMAD.MOV.U32 R88, RZ, RZ, R47 ;  /* 0x000000ffff587224 */ /* 0x000fe400078e002f */
[----:B------:R-:W-:Y:S01]  /*6c1a0*/  IMAD.MOV.U32 R45, RZ, RZ, R90 ;  /* 0x000000ffff2d7224 */ /* 0x000fe200078e005a */
[----:B------:R-:W3:Y:S01]  /*6c1b0*/  LDL.LU R47, [R1+0x36b4] ;  /* 0x0036b400012f7983 */ /* 0x000ee20000300800 */
[----:B------:R-:W-:Y:S02]  /*6c1c0*/  IMAD.MOV.U32 R89, RZ, RZ, R46 ;  /* 0x000000ffff597224 */ /* 0x000fe400078e002e */
        /* <DEDUP_REMOVED lines=20> */
[----:B------:R-:W-:-:S03]  /*6c310*/  IMAD.MOV.U32 R102, RZ, RZ, R43 ;  /* 0x000000ffff667224 */ /* 0x000fc600078e002b */
[----:B------:R-:W3:Y:S01]  /*6c320*/  LDL.LU R39, [R1+0x3694] ;  /* 0x0036940001277983 */ /* 0x000ee20000300800 */
[----:B------:R-:W-:-:S03]  /*6c330*/  IMAD.MOV.U32 R103, RZ, RZ, R42 ;  /* 0x000000ffff677224 */ /* 0x000fc600078e002a */
[----:B------:R-:W3:Y:S04]  /*6c340*/  LDL.LU R38, [R1+0x3690] ;  /* 0x0036900001267983 */ /* 0x000ee80000300800 */
[----:B------:R-:W3:Y:S04]  /*6c350*/  LDL.LU R43, [R1+0x368c] ;  /* 0x00368c00012b7983 */ /* 0x000ee80000300800 */
[----:B------:R-:W3:Y:S01]  /*6c360*/  LDL.LU R42, [R1+0x3688] ;  /* 0x00368800012a7983 */ /* 0x000ee20000300800 */
[----:B----4-:R-:W-:Y:S02]  /*6c370*/  IMAD.MOV.U32 R107, RZ, RZ, R58 ;  /* 0x000000ffff6b7224 */ /* 0x010fe400078e003a */
[----:B------:R-:W-:-:S02]  /*6c380*/  IMAD.MOV.U32 R106, RZ, RZ, R59 ;  /* 0x000000ffff6a7224 */ /* 0x000fc400078e003b */
[----:B------:R-:W-:Y:S02]  /*6c390*/  IMAD.MOV.U32 R105, RZ, RZ, R54 ;  /* 0x000000ffff697224 */ /* 0x000fe400078e0036 */
[----:B------:R-:W-:Y:S02]  /*6c3a0*/  IMAD.MOV.U32 R104, RZ, RZ, R55 ;  /* 0x000000ffff687224 */ /* 0x000fe400078e0037 */
[----:B------:R-:W4:Y:S04]  /*6c3b0*/  LDL.LU R55, [R1+0x3684] ;  /* 0x0036840001377983 */ /* 0x000f280000300800 */
[----:B------:R-:W4:Y:S04]  /*6c3c0*/  LDL.LU R54, [R1+0x3680] ;  /* 0x0036800001367983 */ /* 0x000f280000300800 */
[----:B------:R-:W4:Y:S04]  /*6c3d0*/  LDL.LU R59, [R1+0x367c] ;  /* 0x00367c00013b7983 */ /* 0x000f280000300800 */
[----:B------:R-:W4:Y:S01]  /*6c3e0*/  LDL.LU R58, [R1+0x3678] ;  /* 0x00367800013a7983 */ /* 0x000f220000300800 */
[----:B------:R-:W-:Y:S01]  /*6c3f0*/  HMMA.1688.F32.TF32 R76, R172, R60, R76 ;  /* 0x0000003cac4c723c */ /* 0x000fe2000008104c */
[----:B------:R-:W-:-:S02]  /*6c400*/  IMAD.MOV.U32 R212, RZ, RZ, R92 ;  /* 0x000000ffffd47224 */ /* 0x000fc400078e005c */
[----:B------:R-:W-:Y:S02]  /*6c410*/  IMAD.MOV.U32 R213, RZ, RZ, R93 ;  /* 0x000000ffffd57224 */ /* 0x000fe400078e005d */
[----:B------:R-:W-:Y:S02]  /*6c420*/  IMAD.MOV.U32 R92, RZ, RZ, R18 ;  /* 0x000000ffff5c7224 */ /* 0x000fe400078e0012 */
[----:B------:R-:W-:Y:S02]  /*6c430*/  IMAD.MOV.U32 R214, RZ, RZ, R94 ;  /* 0x000000ffffd67224 */ /* 0x000fe400078e005e */
[----:B------:R-:W-:Y:S02]  /*6c440*/  IMAD.MOV.U32 R93, RZ, RZ, R19 ;  /* 0x000000ffff5d7224 */ /* 0x000fe400078e0013 */
[----:B------:R-:W-:Y:S02]  /*6c450*/  IMAD.MOV.U32 R215, RZ, RZ, R95 ;  /* 0x000000ffffd77224 */ /* 0x000fe400078e005f */
[----:B--2---:R-:W-:-:S02]  /*6c460*/  IMAD.MOV.U32 R115, RZ, RZ, R63 ;  /* 0x000000ffff737224 */ /* 0x004fc400078e003f */
[----:B---3--:R-:W-:Y:S02]  /*6c470*/  IMAD.MOV.U32 R114, RZ, RZ, R62 ;  /* 0x000000ffff727224 */ /* 0x008fe400078e003e */
[----:B------:R-:W-:Y:S02]  /*6c480*/  IMAD.MOV.U32 R113, RZ, RZ, R67 ;  /* 0x000000ffff717224 */ /* 0x000fe400078e0043 */
[----:B------:R-:W-:Y:S02]  /*6c490*/  IMAD.MOV.U32 R112, RZ, RZ, R66 ;  /* 0x000000ffff707224 */ /* 0x000fe400078e0042 */
[----:B------:R-:W2:Y:S04]  /*6c4a0*/  LDL.LU R66, [R1+0x3674] ;  /* 0x0036740001427983 */ /* 0x000ea80000300800 */
[----:B------:R-:W2:Y:S04]  /*6c4b0*/  LDL.LU R67, [R1+0x3670] ;  /* 0x0036700001437983 */ /* 0x000ea80000300800 */
[----:B------:R-:W3:Y:S04]  /*6c4c0*/  LDL.LU R62, [R1+0x366c] ;  /* 0x00366c00013e7983 */ /* 0x000ee80000300800 */
[----:B------:R-:W3:Y:S04]  /*6c4d0*/  LDL.LU R63, [R1+0x3668] ;  /* 0x00366800013f7983 */ /* 0x000ee80000300800 */
[----:B------:R-:W2:Y:S04]  /*6c4e0*/  LDL.LU R132, [R1+0x100] ;  /* 0x0001000001847983 */ /* 0x000ea80000300800 */
[----:B------:R-:W2:Y:S04]  /*6c4f0*/  LDL.LU R133, [R1+0x104] ;  /* 0x0001040001857983 */ /* 0x000ea80000300800 */
[----:B------:R-:W2:Y:S04]  /*6c500*/  LDL.LU R134, [R1+0x108] ;  /* 0x0001080001867983 */ /* 0x000ea80000300800 */
[----:B------:R-:W2:Y:S01]  /*6c510*/  LDL.LU R135, [R1+0x10c] ;  /* 0x00010c0001877983 */ /* 0x000ea20000300800 */
        /* <DEDUP_REMOVED lines=26> */
[----:B----4-:R-:W-:Y:S02]  /*6c6c0*/  IMAD.MOV.U32 R131, RZ, RZ, R55 ;  /* 0x000000ffff837224 */ /* 0x010fe400078e0037 */
[----:B------:R-:W-:Y:S02]  /*6c6d0*/  IMAD.MOV.U32 R130, RZ, RZ, R54 ;  /* 0x000000ffff827224 */ /* 0x000fe400078e0036 */
[----:B------:R-:W-:Y:S02]  /*6c6e0*/  IMAD.MOV.U32 R129, RZ, RZ, R59 ;  /* 0x000000ffff817224 */ /* 0x000fe400078e003b */
[----:B------:R-:W-:Y:S02]  /*6c6f0*/  IMAD.MOV.U32 R128, RZ, RZ, R58 ;  /* 0x000000ffff807224 */ /* 0x000fe400078e003a */
        /* <DEDUP_REMOVED lines=34> */
[----:B------:R-:W2:Y:S02]  /*6c920*/  LDS R251, [R2+0x89800] ;  /* 0x0898000002fb7984 */ /* 0x000ea40000000800 */
[----:B--2---:R-:W-:Y:S08]  /*6c930*/  HMMA.1688.F32.TF32 R72, R248, R66, R72 ;  /* 0x00000042f848723c */ /* 0x004ff00000081048 */
[----:B------:R-:W-:Y:S01]  /*6c940*/  HMMA.1688.F32.TF32 R244, R172, R8, R244 ;  /* 0x00000008acf4723c */ /* 0x000fe200000810f4 */
[----:B------:R-:W-:Y:S04]  /*6c950*/  LDS R172, [R3+0x89000] ;  /* 0x0890000003ac7984 */ /* 0x000fe80000000800 */
        /* <DEDUP_REMOVED lines=23> */
[C---:B----4-:R-:W-:Y:S01]  /*6cad0*/  HMMA.1688.F32.TF32 R84, R248.reuse, R58, R80 ;  /* 0x0000003af854723c */ /* 0x050fe20000081050 */
        /* <DEDUP_REMOVED lines=28> */
[----:B--2---:R-:W2:Y:S04]  /*6cca0*/  LDL.LU R84, [R1+0x460] ;  /* 0x0004600001547983 */ /* 0x004ea80000300800 */
[----:B------:R-:W2:Y:S04]  /*6ccb0*/  LDL.LU R85, [R1+0x464] ;  /* 0x0004640001557983 */ /* 0x000ea80000300800 */
[----:B---3--:R-:W2:Y:S04]  /*6ccc0*/  LDL.LU R86, [R1+0x468] ;  /* 0x0004680001567983 */ /* 0x008ea80000300800 */
[----:B------:R-:W2:Y:S01]  /*6ccd0*/  LDL.LU R87, [R1+0x46c] ;  /* 0x00046c0001577983 */ /* 0x000ea20000300800 */
[----:B------:R-:W-:Y:S03]  /*6cce0*/  HMMA.1688.F32.TF32 R132, R248, R6, R132 ;  /* 0x00000006f884723c */ /* 0x000fe60000081084 */
        /* <DEDUP_REMOVED lines=40> */
[----:B-1----:R-:W2:Y:S04]  /*6cf70*/  LDL.LU R72, [R1+0x1f0] ;  /* 0x0001f00001487983 */ /* 0x002ea80000300800 */
[----:B------:R-:W2:Y:S04]  /*6cf80*/  LDL.LU R73, [R1+0x1f4] ;  /* 0x0001f40001497983 */ /* 0x000ea80000300800 */
[----:B------:R-:W2:Y:S04]  /*6cf90*/  LDL.LU R74, [R1+0x1f8] ;  /* 0x0001f800014a7983 */ /* 0x000ea80000300800 */
[----:B------:R-:W2:Y:S04]  /*6cfa0*/  LDL.LU R75, [R1+0x1fc] ;  /* 0x0001fc00014b7983 */ /* 0x000ea80000300800 */
[----:B------:R-:W2:Y:S04]  /*6cfb0*/  LDL.LU R148, [R1+0x200] ;  /* 0x0002000001947983 */ /* 0x000ea80000300800 */
[----:B------:R-:W2:Y:S04]  /*6cfc0*/  LDL.LU R149, [R1+0x204] ;  /* 0x0002040001957983 */ /* 0x000ea80000300800 */
[----:B------:R-:W2:Y:S04]  /*6cfd0*/  LDL.LU R150, [R1+0x208] ;  /* 0x0002080001967983 */ /* 0x000ea80000300800 */
[----:B------:R-:W2:Y:S01]  /*6cfe0*/  LDL.LU R151, [R1+0x20c] ;  /* 0x00020c0001977983 */ /* 0x000ea20000300800 */
[----:B------:R-:W-:Y:S03]  /*6cff0*/  HMMA.1688.F32.TF32 R128, R248, R10, R128 ;  /* 0x0000000af880723c */ /* 0x000fe60000081080 */
[----:B------:R-:W3:Y:S04]  /*6d000*/  LDL.LU R140, [R1+0x1d0] ;  /* 0x0001d000018c7983 */ /* 0x000ee80000300800 */
[----:B------:R-:W3:Y:S04]  /*6d010*/  LDL.LU R141, [R1+0x1d4] ;  /* 0x0001d400018d7983 */ /* 0x000ee80000300800 */
[----:B------:R-:W3:Y:S04]  /*6d020*/  LDL.LU R142, [R1+0x1d8] ;  /* 0x0001d800018e7983 */ /* 0x000ee80000300800 */
[----:B------:R-:W3:Y:S04]  /*6d030*/  LDL.LU R143, [R1+0x1dc] ;  /* 0x0001dc00018f7983 */ /* 0x000ee80000300800 */
[----:B------:R-:W3:Y:S04]  /*6d040*/  LDL.LU R144, [R1+0x1e0] ;  /* 0x0001e00001907983 */ /* 0x000ee80000300800 */
        /* <DEDUP_REMOVED lines=30> */
[----:B------:R-:W1:Y:S01]  /*6d230*/  LDS R251, [R2+0x89880] ;  /* 0x0898800002fb7984 */ /* 0x000e620000000800 */
[C---:B--2---:R-:W-:Y:S11]  /*6d240*/  HMMA.1688.F32.TF32 R148, R172.reuse, R6, R148 ;  /* 0x00000006ac94723c */ /* 0x044ff60000081094 */
[----:B------:R-:W-:Y:S11]  /*6d250*/  @!UPT UIADD3 URZ, URZ, URZ, URZ ;  /* 0x0000003f3f3ff290 */ /* 0x000ff6000fffe03f */
[----:B------:R-:W-:Y:S01]  /*6d260*/  @!UPT UIADD3 URZ, URZ, URZ, URZ ;  /* 0x0000003f3f3ff290 */ /* 0x000fe2000fffe03f */
        /* <DEDUP_REMOVED lines=9> */
[----:B------:R-:W2:Y:S01]  /*6d300*/  LDL.LU R75, [R1+0x43c] ;  /* 0x00043c00014b7983 */ /* 0x000ea20000300800 */
[C---:B---3--:R-:W-:Y:S08]  /*6d310*/  HMMA.1688.F32.TF32 R144, R172.reuse, R14, R144 ;  /* 0x0000000eac90723c */ /* 0x048ff00000081090 */
        /* <DEDUP_REMOVED lines=16> */
[C---:B----4-:R-:W-:Y:S01]  /*6d420*/  HMMA.1688.F32.TF32 R96, R172.reuse, R62, R96 ;  /* 0x0000003eac60723c */ /* 0x050fe20000081060 */
[----:B------:R-:W-:Y:S04]  /*6d430*/  STL.64 [R1+0x5d8], R138 ;  /* 0x0005d88a01007387 */ /* 0x000fe80000100a00 */
[----:B------:R-:W-:Y:S03]  /*6d440*/  STL.64 [R1+0x5c0], R132 ;  /* 0x0005c08401007387 */ /* 0x000fe60000100a00 */
        /* <DEDUP_REMOVED lines=32> */
[----:B------:R-:W-:Y:S04]  /*6d650*/  STL.64 [R1+0x7f0], R80 ;  /* 0x0007f05001007387 */ /* 0x000fe80000100a00 */
[----:B------:R-:W-:Y:S04]  /*6d660*/  STL.64 [R1+0x7f8], R82 ;  /* 0x0007f85201007387 */ /* 0x000fe80000100a00 */
[----:B------:R1:W-:Y:S04]  /*6d670*/  STL.64 [R1+0x7e8], R78 ;  /* 0x0007e84e01007387 */ /* 0x0003e80000100a00 */
[----:B------:R-:W3:Y:S04]  /*6d680*/  LDL.LU R76, [R1+0x2c0] ;  /* 0x0002c000014c7983 */ /* 0x000ee80000300800 */
[----:B------:R-:W3:Y:S04]  /*6d690*/  LDL.LU R77, [R1+0x2c4] ;  /* 0x0002c400014d7983 */ /* 0x000ee80000300800 */
[----:B-1----:R-:W3:Y:S04]  /*6d6a0*/  LDL.LU R78, [R1+0x2c8] ;  /* 0x0002c800014e7983 */ /* 0x002ee80000300800 */
[----:B------:R-:W3:Y:S04]  /*6d6b0*/  LDL.LU R79, [R1+0x2cc] ;  /* 0x0002cc00014f7983 */ /* 0x000ee80000300800 */
[----:B------:R-:W-:Y:S04]  /*6d6c0*/  STL [R1+0x33b4], R37 ;  /* 0x0033b42501007387 */ /* 0x000fe80000100800 */
[----:B------:R-:W-:Y:S04]  /*6d6d0*/  STL [R1+0x33b0], R36 ;  /* 0x0033b02401007387 */ /* 0x000fe80000100800 */
[----:B------:R-:W-:Y:S04]  /*6d6e0*/  LDS R172, [R3+0x89080] ;  /* 0x0890800003ac7984 */ /* 0x000fe80000000800 */
[----:B------:R-:W-:Y:S04]  /*6d6f0*/  LDS R174, [R3+0x89880] ;  /* 0x0898800003ae7984 */ /* 0x000fe80000000800 */
[----:B------:R-:W-:Y:S04]  /*6d700*/  LDS R173, [R252+0x89080] ;  /* 0x08908000fcad7984 */ /* 0x000fe80000000800 */
[----:B------:R-:W1:Y:S01]  /*6d710*/  LDS R175, [R252+0x89880] ;  /* 0x08988000fcaf7984 */ /* 0x000e620000000800 */
[----:B--2---:R-:W-:Y:S11]  /*6d720*/  HMMA.1688.F32.TF32 R72, R248, R22, R72 ;  /* 0x00000016f848723c */ /* 0x004ff60000081048 */
[----:B------:R-:W-:Y:S11]  /*6d730*/  @!UPT UIADD3 URZ, URZ, URZ, URZ ;  /* 0x0000003f3f3ff290 */ /* 0x000ff6000fffe03f */
[----:B------:R-:W-:Y:S01]  /*6d740*/  @!UPT UIADD3 URZ, URZ, URZ, URZ ;  /* 0x0000003f3f3ff290 */ /* 0x000fe2000fffe03f */
        /* <DEDUP_REMOVED lines=17> */
[----:B--2---:R-:W4:Y:S04]  /*6d860*/  LDL.LU R74, [R1+0x2b8] ;  /* 0x0002b800014a7983 */ /* 0x004f280000300800 */
        /* <DEDUP_REMOVED lines=19> */
[C---:B---3--:R-:W-:Y:S11]  /*6d9a0*/  HMMA.1688.F32.TF32 R76, R248.reuse, R26, R76 ;  /* 0x0000001af84c723c */ /* 0x048ff6000008104c */
        /* <DEDUP_REMOVED lines=9> */
[----:B------:R-:W2:Y:S04]  /*6da40*/  LDL.LU R79, [R1+0x23c] ;  /* 0x00023c00014f7983 */ /* 0x000ea80000300800 */
[----:B------:R-:W-:Y:S04]  /*6da50*/  STL [R1+0x33cc], R36 ;  /* 0x0033cc2401007387 */ /* 0x000fe80000100800 */
[----:B------:R-:W-:Y:S04]  /*6da60*/  STL [R1+0x33c8], R37 ;  /* 0x0033c82501007387 */ /* 0x000fe80000100800 */
[----:B------:R-:W-:Y:S04]  /*6da70*/  STL [R1+0x33c4], R61 ;  /* 0x0033c43d01007387 */ /* 0x000fe80000100800 */
[----:B------:R-:W-:Y:S01]  /*6da80*/  STL [R1+0x33c0], R60 ;  /* 0x0033c03c01007387 */ /* 0x000fe20000100800 */
[C---:B----4-:R-:W-:Y:S11]  /*6da90*/  HMMA.1688.F32.TF32 R72, R248.reuse, R30, R72 ;  /* 0x0000001ef848723c */ /* 0x050ff60000081048 */
[----:B------:R-:W-:Y:S11]  /*6daa0*/  @!UPT UIADD3 URZ, URZ, URZ, URZ ;  /* 0x0000003f3f3ff290 */ /* 0x000ff6000fffe03f */
[----:B------:R-:W-:Y:S01]  /*6dab0*/  @!UPT UIADD3 URZ, URZ, URZ, URZ ;  /* 0x0000003f3f3ff290 */ /* 0x000fe2000fffe03f */
[----:B------:R4:W-:Y:S01]  /*6dac0*/  STL.64 [R1+0x7b8], R74 ;  /* 0x0007b84a01007387 */ /* 0x0009e20000100a00 */
[----:B------:R-:W-:Y:S02]  /*6dad0*/  IMAD.MOV.U32 R64, RZ, RZ, R72 ;  /* 0x000000ffff407224 */ /* 0x000fe400078e0048 */
[----:B------:R-:W-:Y:S01]  /*6dae0*/  IMAD.MOV.U32 R65, RZ, RZ, R73 ;  /* 0x000000ffff417224 */ /* 0x000fe200078e0049 */
[----:B------:R-:W3:Y:S04]  /*6daf0*/  LDL.LU R72, [R1+0x220] ;  /* 0x0002200001487983 */ /* 0x000ee80000300800 */
[----:B------:R-:W3:Y:S04]  /*6db00*/  LDL.LU R73, [R1+0x224] ;  /* 0x0002240001497983 */ /* 0x000ee80000300800 */
[----:B----4-:R-:W3:Y:S04]  /*6db10*/  LDL.LU R74, [R1+0x228] ;  /* 0x00022800014a7983 */ /* 0x010ee80000300800 */
[----:B------:R-:W3:Y:S01]  /*6db20*/  LDL.LU R75, [R1+0x22c] ;  /* 0x00022c00014b7983 */ /* 0x000ee20000300800 */
[C---:B--2---:R-:W-:Y:S08]  /*6db30*/  HMMA.1688.F32.TF32 R104, R248.reuse, R34, R104 ;  /* 0x00000022f868723c */ /* 0x044ff00000081068 */
[C---:B------:R-:W-:Y:S08]  /*6db40*/  HMMA.1688.F32.TF32 R100, R248.reuse, R38, R100 ;  /* 0x00000026f864723c */ /* 0x040ff00000081064 */
[C---:B------:R-:W-:Y:S08]  /*6db50*/  HMMA.1688.F32.TF32 R88, R248.reuse, R50, R88 ;  /* 0x00000032f858723c */ /* 0x040ff00000081058 */
[C---:B------:R-:W-:Y:S08]  /*6db60*/  HMMA.1688.F32.TF32 R96, R248.reuse, R42, R96 ;  /* 0x0000002af860723c */ /* 0x040ff00000081060 */
[C---:B------:R-:W-:Y:S01]  /*6db70*/  HMMA.1688.F32.TF32 R92, R248.reuse, R46, R92 ;  /* 0x0000002ef85c723c */ /* 0x040fe2000008105c */
[----:B------:R2:W-:Y:S04]  /*6db80*/  STL [R1+0x33d4], R65 ;  /* 0x0033d44101007387 */ /* 0x0005e80000100800 */
[----:B------:R4:W-:Y:S04]  /*6db90*/  STL [R1+0x33d0], R64 ;  /* 0x0033d04001007387 */ /* 0x0009e80000100800 */
[----:B------:R-:W-:Y:S01]  /*6dba0*/  STL.64 [R1+0x7a0], R104 ;  /* 0x0007a06801007387 */ /* 0x000fe20000100a00 */
[----:B------:R-:W-:Y:S01]  /*6dbb0*/  HMMA.1688.F32.TF32 R80, R248, R58, R80 ;  /* 0x0000003af850723c */ /* 0x000fe20000081050 */
[----:B------:R-:W-:-:S02]  /*6dbc0*/  IMAD.MOV.U32 R40, RZ, RZ, R91 ;  /* 0x000000ffff287224 */ /* 0x000fc400078e005b */
[----:B------:R-:W-:Y:S01]  /*6dbd0*/  STL.64 [R1+0x7a8], R106 ;  /* 0x0007a86a01007387 */ /* 0x000fe20000100a00 */
[----:B------:R-:W-:-:S03]  /*6dbe0*/  IMAD.MOV.U32 R41, RZ, RZ, R90 ;  /* 0x000000ffff297224 */ /* 0x000fc600078e005a */
[----:B------:R-:W-:Y:S01]  /*6dbf0*/  STL.64 [R1+0x790], R100 ;  /* 0x0007906401007387 */ /* 0x000fe20000100a00 */
[----:B------:R-:W-:-:S03]  /*6dc00*/  IMAD.MOV.U32 R61, RZ, RZ, R88 ;  /* 0x000000ffff3d7224 */ /* 0x000fc600078e0058 */
[----:B------:R-:W-:Y:S01]  /*6dc10*/  STL.64 [R1+0x798], R102 ;  /* 0x0007986601007387 */ /* 0x000fe20000100a00 */
[----:B------:R-:W-:Y:S01]  /*6dc20*/  IMAD.MOV.U32 R60, RZ, RZ, R89 ;  /* 0x000000ffff3c7224 */ /* 0x000fe200078e0059 */
[----:B------:R-:W-:Y:S02]  /*6dc30*/  HMMA.1688.F32.TF32 R84, R248, R54, R84 ;  /* 0x00000036f854723c */ /* 0x000fe40000081054 */
[----:B------:R-:W-:Y:S04]  /*6dc40*/  STL.64 [R1+0x780], R96 ;  /* 0x0007806001007387 */ /* 0x000fe80000100a00 */
[----:B------:R-:W-:Y:S04]  /*6dc50*/  STL.64 [R1+0x788], R98 ;  /* 0x0007886201007387 */ /* 0x000fe80000100a00 */
[----:B------:R-:W-:Y:S04]  /*6dc60*/  STL.64 [R1+0x770], R92 ;  /* 0x0007705c01007387 */ /* 0x000fe80000100a00 */
[----:B------:R-:W-:Y:S04]  /*6dc70*/  STL.64 [R1+0x778], R94 ;  /* 0x0007785e01007387 */ /* 0x000fe80000100a00 */
[----:B------:R1:W-:Y:S04]  /*6dc80*/  STL [R1+0x33e4], R40 ;  /* 0x0033e42801007387 */ /* 0x0003e80000100800 */
[----:B------:R1:W-:Y:S04]  /*6dc90*/  STL [R1+0x33e0], R41 ;  /* 0x0033e02901007387 */ /* 0x0003e80000100800 */
[----:B------:R1:W-:Y:S04]  /*6dca0*/  STL [R1+0x33dc], R61 ;  /* 0x0033dc3d01007387 */ /* 0x0003e80000100800 */
[----:B------:R1:W-:Y:S01]  /*6dcb0*/  STL [R1+0x33d8], R60 ;  /* 0x0033d83c01007387 */ /* 0x0003e20000100800 */
[----:B------:R-:W-:-:S02]  /*6dcc0*/  IMAD.MOV.U32 R37, RZ, RZ, R83 ;  /* 0x000000ffff257224 */ /* 0x000fc400078e0053 */
[----:B------:R-:W-:Y:S01]  /*6dcd0*/  IMAD.MOV.U32 R36, RZ, RZ, R82 ;  /* 0x000000ffff247224 */ /* 0x000fe200078e0052 */
[----:B------:R-:W-:Y:S01]  /*6dce0*/  STL.64 [R1+0x750], R84 ;  /* 0x0007505401007387 */ /* 0x000fe20000100a00 */
[----:B--2---:R-:W-:Y:S02]  /*6dcf0*/  IMAD.MOV.U32 R65, RZ, RZ, R80 ;  /* 0x000000ffff417224 */ /* 0x004fe400078e0050 */
[----:B----4-:R-:W-:Y:S01]  /*6dd00*/  IMAD.MOV.U32 R64, RZ, RZ, R81 ;  /* 0x000000ffff407224 */ /* 0x010fe200078e0051 */
[----:B------:R-:W-:Y:S04]  /*6dd10*/  STL.64 [R1+0x758], R86 ;  /* 0x0007585601007387 */ /* 0x000fe80000100a00 */
[----:B------:R-:W-:Y:S04]  /*6dd20*/  STL [R1+0x33f4], R37 ;  /* 0x0033f42501007387 */ /* 0x000fe80000100800 */
[----:B------:R-:W-:Y:S01]  /*6dd30*/  STL [R1+0x33f0], R36 ;  /* 0x0033f02401007387 */ /* 0x000fe20000100800 */
[C---:B------:R-:W-:Y:S03]  /*6dd40*/  HMMA.1688.F32.TF32 R76, R248.reuse, R62, R76 ;  /* 0x0000003ef84c723c */ /* 0x040fe6000008104c */
[----:B------:R-:W-:Y:S11]  /*6dd50*/  STL [R1+0x33ec], R65 ;  /* 0x0033ec4101007387 */ /* 0x000ff60000100800 */
[----:B------:R-:W-:Y:S10]  /*6dd60*/  @!UPT UIADD3 URZ, URZ, URZ, URZ ;  /* 0x0000003f3f3ff290 */ /* 0x000ff4000fffe03f */
[----:B-1----:R-:W-:Y:S02]  /*6dd70*/  IMAD.MOV.U32 R40, RZ, RZ, R76 ;  /* 0x000000ffff287224 */ /* 0x002fe400078e004c */
[----:B------:R-:W-:Y:S02]  /*6dd80*/  IMAD.MOV.U32 R41, RZ, RZ, R77 ;  /* 0x000000ffff297224 */ /* 0x000fe400078e004d */
[----:B------:R-:W-:Y:S02]  /*6dd90*/  IMAD.MOV.U32 R61, RZ, RZ, R78 ;  /* 0x000000ffff3d7224 */ /* 0x000fe400078e004e */
[----:B------:R-:W-:Y:S01]  /*6dda0*/  IMAD.MOV.U32 R60, RZ, RZ, R79 ;  /* 0x000000ffff3c7224 */ /* 0x000fe200078e004f */
[----:B------:R-:W-:Y:S01]  /*6ddb0*/  STL [R1+0x33e8], R64 ;  /* 0x0033e84001007387 */ /* 0x000fe20000100800 */
[----:B---3--:R-:W-:Y:S03]  /*6ddc0*/  HMMA.1688.F32.TF32 R76, R248, R66, R72 ;  /* 0x00000042f84c723c */ /* 0x008fe60000081048 */
[----:B------:R-:W2:Y:S04]  /*6ddd0*/  LDL.LU R72, [R1+0x2e0] ;  /* 0x0002e00001487983 */ /* 0x000ea80000300800 */
[----:B------:R-:W-:Y:S04]  /*6dde0*/  LDS R248, [R0+0x89100] ;  /* 0x0891000000f87984 */ /* 0x000fe80000000800 */
[----:B------:R-:W-:Y:S04]  /*6ddf0*/  LDS R250, [R0+0x89900] ;  /* 0x0899000000fa7984 */ /* 0x000fe80000000800 */
[----:B------:R-:W-:Y:S04]  /*6de00*/  LDS R249, [R2+0x89100] ;  /* 0x0891000002f97984 */ /* 0x000fe80000000800 */
[----:B------:R-:W1:Y:S04]  /*6de10*/  LDS R251, [R2+0x89900] ;  /* 0x0899000002fb7984 */ /* 0x000e680000000800 */
[----:B------:R3:W-:Y:S04]  /*6de20*/  STL.64 [R1+0x230], R76 ;  /* 0x0002304c01007387 */ /* 0x0007e80000100a00 */
[----:B------:R4:W-:Y:S04]  /*6de30*/  STL.64 [R1+0x238], R78 ;  /* 0x0002384e01007387 */ /* 0x0009e80000100a00 */
[----:B------:R-:W2:Y:S04]  /*6de40*/  LDL.LU R73, [R1+0x2e4] ;  /* 0x0002e40001497983 */ /* 0x000ea80000300800 */
[----:B------:R-:W2:Y:S01]  /*6de50*/  LDL.LU R74, [R1+0x2e8] ;  /* 0x0002e800014a7983 */ /* 0x000ea20000300800 */
[----:B---3--:R-:W-:-:S02]  /*6de60*/  IMAD.MOV.U32 R76, RZ, RZ, R68 ;  /* 0x000000ffff4c7224 */ /* 0x008fc400078e0044 */
[----:B------:R-:W-:Y:S01]  /*6de70*/  IMAD.MOV.U32 R77, RZ, RZ, R70 ;  /* 0x000000ffff4d7224 */ /* 0x000fe200078e0046 */
[----:B------:R-:W2:Y:S01]  /*6de80*/  LDL.LU R75, [R1+0x2ec] ;  /* 0x0002ec00014b7983 */ /* 0x000ea20000300800 */
[----:B----4-:R-:W-:-:S03]  /*6de90*/  IMAD.MOV.U32 R78, RZ, RZ, R71 ;  /* 0x000000ffff4e7224 */ /* 0x010fc600078e0047 */
        /* <DEDUP_REMOVED lines=65> */
[----:B---3--:R-:W-:-:S03]  /*6e2b0*/  IMAD.MOV.U32 R87, RZ, RZ, R68 ;  /* 0x000000ffff577224 */ /* 0x008fc600078e0044 */
[----:B------:R-:W3:Y:S01]  /*6e2c0*/  LDL.LU R68, [R1+0x340] ;  /* 0x0003400001447983 */ /* 0x000ee20000300800 */
[----:B----4-:R-:W-:Y:S02]  /*6e2d0*/  IMAD.MOV.U32 R85, RZ, RZ, R70 ;  /* 0x000000ffff557224 */ /* 0x010fe400078e0046 */
[----:B--2---:R-:W-:Y:S02]  /*6e2e0*/  IMAD.MOV.U32 R84, RZ, RZ, R71 ;  /* 0x000000ffff547224 */ /* 0x004fe400078e0047 */
[----:B------:R-:W-:Y:S02]  /*6e2f0*/  IMAD.MOV.U32 R86, RZ, RZ, R69 ;  /* 0x000000ffff567224 */ /* 0x000fe400078e0045 */
[----:B------:R-:W3:Y:S04]  /*6e300*/  LDL.LU R69, [R1+0x344] ;  /* 0x0003440001457983 */ /* 0x000ee80000300800 */
[----:B------:R-:W3:Y:S04]  /*6e310*/  LDL.LU R70, [R1+0x348] ;  /* 0x0003480001467983 */ /* 0x000ee80000300800 */
[----:B------:R-:W3:Y:S04]  /*6e320*/  LDL.LU R71, [R1+0x34c] ;  /* 0x00034c0001477983 */ /* 0x000ee80000300800 */
[----:B------:R-:W2:Y:S04]  /*6e330*/  LDL.LU R88, [R1+0x320] ;  /* 0x0003200001587983 */ /* 0x000ea80000300800 */
[----:B------:R-:W2:Y:S04]  /*6e340*/  LDL.LU R89, [R1+0x324] ;  /* 0x0003240001597983 */ /* 0x000ea80000300800 */
[----:B------:R-:W2:Y:S04]  /*6e350*/  LDL.LU R90, [R1+0x328] ;  /* 0x00032800015a7983 */ /* 0x000ea80000300800 */
[----:B------:R-:W2:Y:S04]  /*6e360*/  LDL.LU R91, [R1+0x32c] ;  /* 0x00032c00015b7983 */ /* 0x000ea80000300800 */
[----:B------:R-:W1:Y:S04]  /*6e370*/  LDL.LU R92, [R1+0x330] ;  /* 0x00033000015c7983 */ /* 0x000e680000300800 */
[----:B------:R-:W1:Y:S04]  /*6e380*/  LDL.LU R93, [R1+0x334] ;  /* 0x00033400015d7983 */ /* 0x000e680000300800 */
[----:B------:R-:W1:Y:S04]  /*6e390*/  LDL.LU R94, [R1+0x338] ;  /* 0x00033800015e7983 */ /* 0x000e680000300800 */
[----:B------:R-:W1:Y:S01]  /*6e3a0*/  LDL.LU R95, [R1+0x33c] ;  /* 0x00033c00015f7983 */ /* 0x000e620000300800 */
        /* <DEDUP_REMOVED lines=12> */
[----:B------:R-:W-:-:S02]  /*6e470*/  IMAD.MOV.U32 R65, RZ, RZ, R150 ;  /* 0x000000ffff417224 */ /* 0x000fc400078e0096 */
[----:B------:R-:W-:Y:S02]  /*6e480*/  IMAD.MOV.U32 R64, RZ, RZ, R151 ;  /* 0x000000ffff407224 */ /* 0x000fe400078e0097 */
[----:B------:R-:W-:Y:S01]  /*6e490*/  IMAD.MOV.U32 R37, RZ, RZ, R148 ;  /* 0x000000ffff257224 */ /* 0x000fe200078e0094 */
[----:B------:R-:W4:Y:S01]  /*6e4a0*/  LDL.LU.64 R150, [R1+0x35e0] ;  /* 0x0035e00001967983 */ /* 0x000f220000300a00 */
[----:B------:R-:W-:-:S03]  /*6e4b0*/  IMAD.MOV.U32 R36, RZ, RZ, R149 ;  /* 0x000000ffff247224 */ /* 0x000fc600078e0095 */
[----:B------:R-:W4:Y:S01]  /*6e4c0*/  LDL.LU.64 R148, [R1+0x35d8] ;  /* 0x0035d80001947983 */ /* 0x000f220000300a00 */
[C---:B------:R-:W-:Y:S03]  /*6e4d0*/  HMMA.1688.F32.TF32 R124, R172.reuse, R30, R124 ;  /* 0x0000001eac7c723c */ /* 0x040fe6000008107c */
[----:B------:R-:W-:Y:S04]  /*6e4e0*/  STL.64 [R1+0x1e0], R144 ;  /* 0x0001e09001007387 */ /* 0x000fe80000100a00 */
[----:B------:R3:W-:Y:S04]  /*6e4f0*/  STL.64 [R1+0x1e8], R146 ;  /* 0x0001e89201007387 */ /* 0x0007e80000100a00 */
[----:B---3--:R-:W3:Y:S04]  /*6e500*/  LDL.LU.64 R146, [R1+0x35d0] ;  /* 0x0035d00001927983 */ /* 0x008ee80000300a00 */
[----:B------:R-:W3:Y:S04]  /*6e510*/  LDL.LU.64 R144, [R1+0x35c8] ;  /* 0x0035c80001907983 */ /* 0x000ee80000300a00 */
[----:B------:R-:W-:Y:S04]  /*6e520*/  STL.64 [R1+0x80], R140 ;  /* 0x0000808c01007387 */ /* 0x000fe80000100a00 */
[----:B------:R2:W-:Y:S01]  /*6e530*/  STL.64 [R1+0x88], R142 ;  /* 0x0000888e01007387 */ /* 0x0005e20000100a00 */
[C---:B------:R-:W-:Y:S03]  /*6e540*/  HMMA.1688.F32.TF32 R108, R172.reuse, R46, R108 ;  /* 0x0000002eac6c723c */ /* 0x040fe6000008106c */
[----:B--2---:R-:W2:Y:S04]  /*6e550*/  LDL.LU.64 R142, [R1+0x35c0] ;  /* 0x0035c000018e7983 */ /* 0x004ea80000300a00 */
        /* <DEDUP_REMOVED lines=50> */
[C---:B------:R-:W-:Y:S08]  /*6e880*/  HMMA.1688.F32.TF32 R92, R248.reuse, R6, R92 ;  /* 0x00000006f85c723c */ /* 0x040ff0000008105c */
[C---:B------:R-:W-:Y:S08]  /*6e890*/  HMMA.1688.F32.TF32 R88, R248.reuse, R10, R88 ;  /* 0x0000000af858723c */ /* 0x040ff00000081058 */
[C---:B------:R-:W-:Y:S08]  /*6e8a0*/  HMMA.1688.F32.TF32 R84, R248.reuse, R14, R84 ;  /* 0x0000000ef854723c */ /* 0x040ff00000081054 */
[C---:B------:R-:W-:Y:S08]  /*6e8b0*/  HMMA.1688.F32.TF32 R80, R248.reuse, R18, R80 ;  /* 0x00000012f850723c */ /* 0x040ff00000081050 */
[C---:B------:R-:W-:Y:S08]  /*6e8c0*/  HMMA.1688.F32.TF32 R76, R248.reuse, R22, R76 ;  /* 0x00000016f84c723c */ /* 0x040ff0000008104c */
[----:B------:R-:W-:Y:S08]  /*6e8d0*/  HMMA.1688.F32.TF32 R72, R248, R26, R72 ;  /* 0x0000001af848723c */ /* 0x000ff00000081048 */
[----:B--2---:R-:W-:Y:S01]  /*6e8e0*/  HMMA.1688.F32.TF32 R172, R172, R66, R68 ;  /* 0x00000042acac723c */ /* 0x004fe20000081044 */
        /* <DEDUP_REMOVED lines=11> */
[----:B-1----:R-:W3:Y:S04]  /*6e9a0*/  LDL.LU.64 R94, [R1+0x34f0] ;  /* 0x0034f000015e7983 */ /* 0x002ee80000300a00 */
[----:B------:R-:W3:Y:S04]  /*6e9b0*/  LDL.LU.64 R92, [R1+0x34e8] ;  /* 0x0034e800015c7983 */ /* 0x000ee80000300a00 */
[----:B------:R-:W-:Y:S04]  /*6e9c0*/  STL.64 [R1+0x450], R88 ;  /* 0x0004505801007387 */ /* 0x000fe80000100a00 */
[----:B------:R1:W-:Y:S04]  /*6e9d0*/  STL.64 [R1+0x458], R90 ;  /* 0x0004585a01007387 */ /* 0x0003e80000100a00 */
[----:B------:R-:W-:Y:S04]  /*6e9e0*/  LDS R173, [R252+0x89100] ;  /* 0x08910000fcad7984 */ /* 0x000fe80000000800 */
[----:B------:R-:W2:Y:S04]  /*6e9f0*/  LDS R175, [R252+0x89900] ;  /* 0x08990000fcaf7984 */ /* 0x000ea80000000800 */
        /* <DEDUP_REMOVED lines=32> */
[C---:B-1----:R-:W-:Y:S08]  /*6ec00*/  HMMA.1688.F32.TF32 R72, R248.reuse, R46, R84 ;  /* 0x0000002ef848723c */ /* 0x042ff00000081054 */
[C---:B--2---:R-:W-:Y:S01]  /*6ec10*/  HMMA.1688.F32.TF32 R76, R248.reuse, R50, R88 ;  /* 0x00000032f84c723c */ /* 0x044fe20000081058 */
[----:B------:R-:W-:Y:S04]  /*6ec20*/  STL.64 [R1+0x2f0], R68 ;  /* 0x0002f04401007387 */ /* 0x000fe80000100a00 */
[----:B------:R1:W-:Y:S10]  /*6ec30*/  STL.64 [R1+0x2f8], R70 ;  /* 0x0002f84601007387 */ /* 0x0003f40000100a00 */
        /* <DEDUP_REMOVED lines=10> */
[----:B-1----:R-:W-:Y:S03]  /*6ece0*/  HMMA.1688.F32.TF32 R68, R248, R66, R104 ;  /* 0x00000042f844723c */ /* 0x002fe60000081068 */
[----:B------:R-:W-:Y:S04]  /*6ecf0*/  STL.64 [R1+0x328], R74 ;  /* 0x0003284a01007387 */ /* 0x000fe80000100a00 */
[----:B------:R-:W-:Y:S04]  /*6ed00*/  STL.64 [R1+0x310], R76 ;  /* 0x0003104c01007387 */ /* 0x000fe80000100a00 */
[----:B------:R1:W-:Y:S01]  /*6ed10*/  STL.64 [R1+0x318], R78 ;  /* 0x0003184e01007387 */ /* 0x0003e20000100a00 */
[C---:B------:R-:W-:Y:S03]  /*6ed20*/  HMMA.1688.F32.TF32 R84, R172.reuse, R10, R112 ;  /* 0x0000000aac54723c */ /* 0x040fe60000081070 */
[----:B------:R-:W-:Y:S04]  /*6ed30*/  LDS R72, [R0+0x89180] ;  /* 0x0891800000487984 */ /* 0x000fe80000000800 */
[----:B------:R-:W-:Y:S01]  /*6ed40*/  LDS R74, [R0+0x89980] ;  /* 0x08998000004a7984 */ /* 0x000fe20000000800 */
[C---:B-1----:R-:W-:Y:S03]  /*6ed50*/  HMMA.1688.F32.TF32 R76, R172.reuse, R6, R108 ;  /* 0x00000006ac4c723c */ /* 0x042fe6000008106c */
[----:B------:R-:W-:Y:S04]  /*6ed60*/  STL.64 [R1+0x2e0], R68 ;  /* 0x0002e04401007387 */ /* 0x000fe80000100a00 */
[----:B------:R-:W-:Y:S01]  /*6ed70*/  STL.64 [R1+0x2e8], R70 ;  /* 0x0002e84601007387 */ /* 0x000fe20000100a00 */
[----:B------:R-:W-:Y:S03]  /*6ed80*/  HMMA.1688.F32.TF32 R80, R172, R18, R120 ;  /* 0x00000012ac50723c */ /* 0x000fe60000081078 */
[----:B------:R-:W-:Y:S04]  /*6ed90*/  LDS R73, [R2+0x89180] ;  /* 0x0891800002497984 */ /* 0x000fe80000000800 */
[----:B------:R-:W1:Y:S01]  /*6eda0*/  LDS R75, [R2+0x89980] ;  /* 0x08998000024b7984 */ /* 0x000e620000000800 */
[----:B------:R-:W-:-:S02]  /*6edb0*/  IMAD.MOV.U32 R88, RZ, RZ, R218 ;  /* 0x000000ffff587224 */ /* 0x000fc400078e00da */
[----:B------:R-:W-:Y:S01]  /*6edc0*/  IMAD.MOV.U32 R89, RZ, RZ, R219 ;  /* 0x000000ffff597224 */ /* 0x000fe200078e00db */
[----:B------:R-:W-:Y:S01]  /*6edd0*/  LDS R68, [R3+0x89180] ;  /* 0x0891800003447984 */ /* 0x000fe20000000800 */
[----:B------:R-:W-:Y:S02]  /*6ede0*/  IMAD.MOV.U32 R96, RZ, RZ, R212 ;  /* 0x000000ffff607224 */ /* 0x000fe400078e00d4 */
[----:B------:R-:W-:Y:S01]  /*6edf0*/  IMAD.MOV.U32 R97, RZ, RZ, R213 ;  /* 0x000000ffff617224 */ /* 0x000fe200078e00d5 */
[----:B------:R-:W-:Y:S04]  /*6ee00*/  LDS R70, [R3+0x89980] ;  /* 0x0899800003467984 */ /* 0x000fe80000000800 */
[----:B------:R-:W-:Y:S04]  /*6ee10*/  STL.64 [R1+0x300], R76 ;  /* 0x0003004c01007387 */ /* 0x000fe80000100a00 */
[----:B------:R2:W-:Y:S01]  /*6ee20*/  STL.64 [R1+0x308], R78 ;  /* 0x0003084e01007387 */ /* 0x0005e20000100a00 */
[----:B------:R-:W-:-:S02]  /*6ee30*/  IMAD.MOV.U32 R98, RZ, RZ, R214 ;  /* 0x000000ffff627224 */ /* 0x000fc400078e00d6 */
[----:B------:R-:W-:Y:S01]  /*6ee40*/  IMAD.MOV.U32 R99, RZ, RZ, R215 ;  /* 0x000000ffff637224 */ /* 0x000fe200078e00d7 */
[----:B------:R-:W-:Y:S01]  /*6ee50*/  LDS R69, [R252+0x89180] ;  /* 0x08918000fc457984 */ /* 0x000fe20000000800 */
[----:B------:R-:W-:Y:S02]  /*6ee60*/  IMAD.MOV.U32 R100, RZ, RZ, R208 ;  /* 0x000000ffff647224 */ /* 0x000fe400078e00d0 */
[----:B------:R-:W-:Y:S01]  /*6ee70*/  IMAD.MOV.U32 R101, RZ, RZ, R209 ;  /* 0x000000ffff657224 */ /* 0x000fe200078e00d1 */
[----:B------:R-:W2:Y:S02]  /*6ee80*/  LDS R71, [R252+0x89980] ;  /* 0x08998000fc477984 */ /* 0x000ea40000000800 */
[C---:B--2---:R-:W-:Y:S02]  /*6ee90*/  HMMA.1688.F32.TF32 R76, R172.reuse, R14, R116 ;  /* 0x0000000eac4c723c */ /* 0x044fe40000081074 */
[----:B------:R-:W-:Y:S04]  /*6eea0*/  STL.64 [R1+0x360], R84 ;  /* 0x0003605401007387 */ /* 0x000fe80000100a00 */
[----:B------:R2:W-:Y:S02]  /*6eeb0*/  STL.64 [R1+0x368], R86 ;  /* 0x0003685601007387 */ /* 0x0005e40000100a00 */
[C---:B--2---:R-:W-:Y:S11]  /*6eec0*/  HMMA.1688.F32.TF32 R84, R172.reuse, R22, R124 ;  /* 0x00000016ac54723c */ /* 0x044ff6000008107c */
        /* <DEDUP_REMOVED lines=10> */
[C---:B----4-:R-:W-:Y:S03]  /*6ef70*/  HMMA.1688.F32.TF32 R84, R172.reuse, R34, R136 ;  /* 0x00000022ac54723c */ /* 0x050fe60000081088 */
[----:B------:R2:W-:Y:S05]  /*6ef80*/  STL.64 [R1+0x3a8], R78 ;  /* 0x0003a84e01007387 */ /* 0x0005ea0000100a00 */
[C---:B--2---:R-:W-:Y:S06]  /*6ef90*/  HMMA.1688.F32.TF32 R76, R172.reuse, R38, R140 ;  /* 0x00000026ac4c723c */ /* 0x044fec000008108c */
[----:B------:R-:W-:Y:S04]  /*6efa0*/  STL.64 [R1+0x3b0], R80 ;  /* 0x0003b05001007387 */ /* 0x000fe80000100a00 */
[----:B------:R2:W-:Y:S05]  /*6efb0*/  STL.64 [R1+0x3b8], R82 ;  /* 0x0003b85201007387 */ /* 0x0005ea0000100a00 */
[----:B------:R-:W-:Y:S04]  /*6efc0*/  STL.64 [R1+0x3c0], R84 ;  /* 0x0003c05401007387 */ /* 0x000fe80000100a00 */
[----:B------:R4:W-:Y:S01]  /*6efd0*/  STL.64 [R1+0x3c8], R86 ;  /* 0x0003c85601007387 */ /* 0x0009e20000100a00 */
[----:B--2---:R-:W-:Y:S01]  /*6efe0*/  HMMA.1688.F32.TF32 R80, R172, R42, R144 ;  /* 0x0000002aac50723c */ /* 0x004fe20000081090 */
[----:B------:R-:W-:-:S02]  /*6eff0*/  IMAD.MOV.U32 R102, RZ, RZ, R210 ;  /* 0x000000ffff667224 */ /* 0x000fc400078e00d2 */
[----:B------:R-:W-:Y:S04]  /*6f000*/  LDS R144, [R0+0x8a080] ;  /* 0x08a0800000907984 */ /* 0x000fe80000000800 */
[----:B------:R-:W-:Y:S01]  /*6f010*/  STL.64 [R1+0x3d0], R76 ;  /* 0x0003d04c01007387 */ /* 0x000fe20000100a00 */
[----:B----4-:R-:W-:Y:S03]  /*6f020*/  HMMA.1688.F32.TF32 R84, R172, R46, R148 ;  /* 0x0000002eac54723c */ /* 0x010fe60000081094 */
[----:B------:R2:W-:Y:S01]  /*6f030*/  STL.64 [R1+0x3d8], R78 ;  /* 0x0003d84e01007387 */ /* 0x0005e20000100a00 */
[----:B------:R-:W-:Y:S02]  /*6f040*/  IMAD.MOV.U32 R103, RZ, RZ, R211 ;  /* 0x000000ffff677224 */ /* 0x000fe400078e00d3 */
[----:B------:R-:W-:Y:S01]  /*6f050*/  IMAD.MOV.U32 R104, RZ, RZ, R204 ;  /* 0x000000ffff687224 */ /* 0x000fe200078e00cc */
[----:B------:R-:W-:Y:S01]  /*6f060*/  LDS R146, [R0+0x8a880] ;  /* 0x08a8800000927984 */ /* 0x000fe20000000800 */
[----:B------:R-:W-:-:S02]  /*6f070*/  IMAD.MOV.U32 R105, RZ, RZ, R205 ;  /* 0x000000ffff697224 */ /* 0x000fc400078e00cd */
[----:B------:R-:W-:Y:S01]  /*6f080*/  IMAD.MOV.U32 R106, RZ, RZ, R206 ;  /* 0x000000ffff6a7224 */ /* 0x000fe200078e00ce */
[----:B------:R-:W-:Y:S01]  /*6f090*/  LDS R145, [R2+0x8a080] ;  /* 0x08a0800002917984 */ /* 0x000fe20000000800 */
[C---:B--2---:R-:W-:Y:S03]  /*6f0a0*/  HMMA.1688.F32.TF32 R76, R172.reuse, R50, R152 ;  /* 0x00000032ac4c723c */ /* 0x044fe60000081098 */
[----:B------:R-:W-:Y:S04]  /*6f0b0*/  STL.64 [R1+0x400], R80 ;  /* 0x0004005001007387 */ /* 0x000fe80000100a00 */
[----:B------:R2:W-:Y:S04]  /*6f0c0*/  STL.64 [R1+0x408], R82 ;  /* 0x0004085201007387 */ /* 0x0005e80000100a00 */
[----:B------:R-:W-:Y:S04]  /*6f0d0*/  STL.64 [R1+0x410], R84 ;  /* 0x0004105401007387 */ /* 0x000fe80000100a00 */
[----:B------:R4:W-:Y:S01]  /*6f0e0*/  STL.64 [R1+0x418], R86 ;  /* 0x0004185601007387 */ /* 0x0009e20000100a00 */
[----:B--2---:R-:W-:Y:S01]  /*6f0f0*/  HMMA.1688.F32.TF32 R80, R172, R54, R156 ;  /* 0x00000036ac50723c */ /* 0x004fe2000008109c */
[----:B------:R-:W-:-:S02]  /*6f100*/  IMAD.MOV.U32 R107, RZ, RZ, R207 ;  /* 0x000000ffff6b7224 */ /* 0x000fc400078e00cf */
[----:B------:R-:W-:Y:S04]  /*6f110*/  LDS R147, [R2+0x8a880] ;  /* 0x08a8800002937984 */ /* 0x000fe80000000800 */
[----:B------:R-:W-:Y:S01]  /*6f120*/  STL.64 [R1+0x3f0], R76 ;  /* 0x0003f04c01007387 */ /* 0x000fe20000100a00 */
[C---:B----4-:R-:W-:Y:S03]  /*6f130*/  HMMA.1688.F32.TF32 R84, R172.reuse, R58, R160 ;  /* 0x0000003aac54723c */ /* 0x050fe600000810a0 */
[----:B------:R2:W-:Y:S05]  /*6f140*/  STL.64 [R1+0x3f8], R78 ;  /* 0x0003f84e01007387 */ /* 0x0005ea0000100a00 */
[C---:B--2---:R-:W-:Y:S07]  /*6f150*/  HMMA.1688.F32.TF32 R76, R172.reuse, R62, R164 ;  /* 0x0000003eac4c723c */ /* 0x044fee00000810a4 */
[----:B------:R-:W-:Y:S04]  /*6f160*/  STL.64 [R1+0x440], R80 ;  /* 0x0004405001007387 */ /* 0x000fe80000100a00 */
[----:B------:R2:W-:Y:S04]  /*6f170*/  STL.64 [R1+0x448], R82 ;  /* 0x0004485201007387 */ /* 0x0005e80000100a00 */
[----:B------:R-:W-:Y:S04]  /*6f180*/  STL.64 [R1+0x430], R84 ;  /* 0x0004305401007387 */ /* 0x000fe80000100a00 */
[----:B------:R1:W-:Y:S01]  /*6f190*/  STL.64 [R1+0x438], R86 ;  /* 0x0004385601007387 */ /* 0x0003e20000100a00 */
[----:B--2---:R-:W-:Y:S03]  /*6f1a0*/  HMMA.1688.F32.TF32 R80, R172, R66, R168 ;  /* 0x00000042ac50723c */ /* 0x004fe600000810a8 */
[----:B------:R-:W-:Y:S05]  /*6f1b0*/  STL.64 [R1+0x420], R76 ;  /* 0x0004204c01007387 */ /* 0x000fea0000100a00 */
[C---:B-1----:R-:W-:Y:S01]  /*6f1c0*/  HMMA.1688.F32.TF32 R84, R72.reuse, R6, R176 ;  /* 0x000000064854723c */ /* 0x042fe200000810b0 */
[----:B------:R1:W-:Y:S07]  /*6f1d0*/  STL.64 [R1+0x428], R78 ;  /* 0x0004284e01007387 */ /* 0x0003ee0000100a00 */
[----:B-1----:R-:W-:Y:S07]  /*6f1e0*/  HMMA.1688.F32.TF32 R76, R72, R10, R180 ;  /* 0x0000000a484c723c */ /* 0x002fee00000810b4 */
[----:B------:R1:W-:Y:S04]  /*6f1f0*/  STL.64 [R1+0x3e0], R80 ;  /* 0x0003e05001007387 */ /* 0x0003e80000100a00 */
[----:B------:R2:W-:Y:S04]  /*6f200*/  STL.64 [R1+0x3e8], R82 ;  /* 0x0003e85201007387 */ /* 0x0005e80000100a00 */
[----:B------:R4:W-:Y:S01]  /*6f210*/  STL.64 [R1+0x700], R84 ;  /* 0x0007005401007387 */ /* 0x0009e20000100a00 */
[----:B-1----:R-:W-:-:S03]  /*6f220*/  IMAD.MOV.U32 R80, RZ, RZ, R220 ;  /* 0x000000ffff507224 */ /* 0x002fc600078e00dc */
[----:B------:R-:W-:Y:S01]  /*6f230*/  STL.64 [R1+0x708], R86 ;  /* 0x0007085601007387 */ /* 0x000fe20000100a00 */
[----:B------:R-:W-:-:S03]  /*6f240*/  IMAD.MOV.U32 R81, RZ, RZ, R221 ;  /* 0x000000ffff517224 */ /* 0x000fc600078e00dd */
[----:B------:R-:W3:Y:S01]  /*6f250*/  LDL.LU R220, [R1+0x3494] ;  /* 0x0034940001dc7983 */ /* 0x000ee20000300800 */
[----:B--2---:R-:W-:-:S03]  /*6f260*/  IMAD.MOV.U32 R82, RZ, RZ, R222 ;  /* 0x000000ffff527224 */ /* 0x004fc600078e00de */
[----:B------:R-:W-:Y:S01]  /*6f270*/  STL.64 [R1+0x6f0], R76 ;  /* 0x0006f04c01007387 */ /* 0x000fe20000100a00 */
[----:B------:R-:W-:-:S03]  /*6f280*/  IMAD.MOV.U32 R83, RZ, RZ, R223 ;  /* 0x000000ffff537224 */ /* 0x000fc600078e00df */
[----:B------:R1:W-:Y:S01]  /*6f290*/  STL.64 [R1+0x6f8], R78 ;  /* 0x0006f84e01007387 */ /* 0x0003e20000100a00 */
[----:B----4-:R-:W-:-:S03]  /*6f2a0*/  IMAD.MOV.U32 R84, RZ, RZ, R216 ;  /* 0x000000ffff547224 */ /* 0x010fc600078e00d8 */
[----:B------:R-:W3:Y:S01]  /*6f2b0*/  LDL.LU R221, [R1+0x3490] ;  /* 0x0034900001dd7983 */ /* 0x000ee20000300800 */
[----:B------:R-:W-:-:S03]  /*6f2c0*/  IMAD.MOV.U32 R85, RZ, RZ, R217 ;  /* 0x000000ffff557224 */ /* 0x000fc600078e00d9 */
[----:B------:R-:W3:Y:S04]  /*6f2d0*/  LDL.LU R222, [R1+0x348c] ;  /* 0x00348c0001de7983 */ /* 0x000ee80000300800 */
        /* <DEDUP_REMOVED lines=60> */
[----:B------:R-:W3:Y:S01]  /*6f6a0*/  LDL.LU R195, [R1+0x33f8] ;  /* 0x0033f80001c37983 */ /* 0x000ee20000300800 */
[----:B------:R-:W-:Y:S01]  /*6f6b0*/  HMMA.1688.F32.TF32 R120, R68, R18, R120 ;  /* 0x000000124478723c */ /* 0x000fe20000081078 */
[----:B-1----:R-:W-:-:S07]  /*6f6c0*/  IMAD.MOV.U32 R79, RZ, RZ, R5 ;  /* 0x000000ffff4f7224 */ /* 0x002fce00078e0005 */
[C---:B--2---:R-:W-:Y:S08]  /*6f6d0*/  HMMA.1688.F32.TF32 R128, R72.reuse, R14, R184 ;  /* 0x0000000e4880723c */ /* 0x044ff000000810b8 */
[C---:B------:R-:W-:Y:S08]  /*6f6e0*/  HMMA.1688.F32.TF32 R136, R72.reuse, R18, R188 ;  /* 0x000000124888723c */ /* 0x040ff000000810bc */
[C---:B---3--:R-:W-:Y:S07]  /*6f6f0*/  HMMA.1688.F32.TF32 R132, R72.reuse, R22, R192 ;  /* 0x000000164884723c */ /* 0x048fee00000810c0 */
        /* <DEDUP_REMOVED lines=16> */
[C---:B----4-:R-:W-:Y:S03]  /*6f800*/  HMMA.1688.F32.TF32 R136, R72.reuse, R42, R212 ;  /* 0x0000002a4888723c */ /* 0x050fe600000810d4 */
[----:B------:R-:W-:Y:S05]  /*6f810*/  STL.64 [R1+0x690], R128 ;  /* 0x0006908001007387 */ /* 0x000fea0000100a00 */
[C---:B-1----:R-:W-:Y:S01]  /*6f820*/  HMMA.1688.F32.TF32 R132, R72.reuse, R46, R216 ;  /* 0x0000002e4884723c */ /* 0x042fe200000810d8 */
        /* <DEDUP_REMOVED lines=10> */
[C---:B-1----:R-:W-:Y:S08]  /*6f8d0*/  HMMA.1688.F32.TF32 R128, R72.reuse, R62, R232 ;  /* 0x0000003e4880723c */ /* 0x042ff000000810e8 */
[----:B------:R-:W-:Y:S01]  /*6f8e0*/  HMMA.1688.F32.TF32 R72, R72, R66, R236 ;  /* 0x000000424848723c */ /* 0x000fe200000810ec */
        /* <DEDUP_REMOVED lines=9> */
[----:B--2---:R-:W-:Y:S01]  /*6f980*/  HMMA.1688.F32.TF32 R128, R68, R10, R244 ;  /* 0x0000000a4480723c */ /* 0x004fe200000810f4 */
[----:B------:R-:W-:-:S02]  /*6f990*/  IMAD.MOV.U32 R76, RZ, RZ, R33 ;  /* 0x000000ffff4c7224 */ /* 0x000fc400078e0021 */
[----:B------:R-:W-:Y:S01]  /*6f9a0*/  LDS R244, [R3+0x8a080] ;  /* 0x08a0800003f47984 */ /* 0x000fe20000000800 */
[----:B------:R-:W-:-:S04]  /*6f9b0*/  IMAD.MOV.U32 R77, RZ, RZ, R32 ;  /* 0x000000ffff4d7224 */ /* 0x000fc800078e0020 */
[C---:B------:R-:W-:Y:S01]  /*6f9c0*/  HMMA.1688.F32.TF32 R104, R68.reuse, R38, R104 ;  /* 0x000000264468723c */ /* 0x040fe20000081068 */
[----:B------:R-:W-:Y:S01]  /*6f9d0*/  IMAD.MOV.U32 R92, RZ, RZ, R49 ;  /* 0x000000ffff5c7224 */ /* 0x000fe200078e0031 */
[----:B------:R-:W-:Y:S01]  /*6f9e0*/  LDS R246, [R3+0x8a880] ;  /* 0x08a8800003f67984 */ /* 0x000fe20000000800 */
[----:B------:R-:W-:Y:S02]  /*6f9f0*/  IMAD.MOV.U32 R93, RZ, RZ, R48 ;  /* 0x000000ffff5d7224 */ /* 0x000fe400078e0030 */
[----:B------:R-:W-:Y:S01]  /*6fa00*/  IMAD.MOV.U32 R94, RZ, RZ, R45 ;  /* 0x000000ffff5e7224 */ /* 0x000fe200078e002d */
[----:B------:R-:W-:Y:S02]  /*6fa10*/  LDS R245, [R252+0x8a080] ;  /* 0x08a08000fcf57984 */ /* 0x000fe40000000800 */
[C---:B-1----:R-:W-:Y:S02]  /*6fa20*/  HMMA.1688.F32.TF32 R72, R68.reuse, R14, R124 ;  /* 0x0000000e4448723c */ /* 0x042fe4000008107c */
[----:B------:R-:W-:Y:S04]  /*6fa30*/  STL.64 [R1+0x260], R132 ;  /* 0x0002608401007387 */ /* 0x000fe80000100a00 */
[----:B------:R-:W-:Y:S04]  /*6fa40*/  STL.64 [R1+0x268], R134 ;  /* 0x0002688601007387 */ /* 0x000fe80000100a00 */
[----:B------:R-:W-:Y:S04]  /*6fa50*/  STL.64 [R1+0x200], R128 ;  /* 0x0002008001007387 */ /* 0x000fe80000100a00 */
[----:B------:R-:W-:Y:S01]  /*6fa60*/  STL.64 [R1+0x208], R130 ;  /* 0x0002088201007387 */ /* 0x000fe20000100a00 */
[----:B------:R-:W-:Y:S01]  /*6fa70*/  HMMA.1688.F32.TF32 R116, R68, R22, R116 ;  /* 0x000000164474723c */ /* 0x000fe20000081074 */
[----:B------:R-:W-:-:S02]  /*6fa80*/  IMAD.MOV.U32 R95, RZ, RZ, R44 ;  /* 0x000000ffff5f7224 */ /* 0x000fc400078e002c */
[----:B------:R-:W-:Y:S01]  /*6fa90*/  IMAD.MOV.U32 R90, RZ, RZ, R53 ;  /* 0x000000ffff5a7224 */ /* 0x000fe200078e0035 */
[----:B------:R-:W-:Y:S04]  /*6faa0*/  LDS R247, [R252+0x8a880] ;  /* 0x08a88000fcf77984 */ /* 0x000fe80000000800 */
[----:B------:R-:W-:Y:S04]  /*6fab0*/  STL.64 [R1+0x1f0], R72 ;  /* 0x0001f04801007387 */ /* 0x000fe80000100a00 */
[----:B------:R1:W-:Y:S04]  /*6fac0*/  STL.64 [R1+0x1f8], R74 ;  /* 0x0001f84a01007387 */ /* 0x0003e80000100a00 */
[----:B------:R-:W-:Y:S04]  /*6fad0*/  STL.64 [R1+0x160], R120 ;  /* 0x0001607801007387 */ /* 0x000fe80000100a00 */
[----:B------:R-:W-:Y:S04]  /*6fae0*/  STL.64 [R1+0x168], R122 ;  /* 0x0001687a01007387 */ /* 0x000fe80000100a00 */
[----:B------:R-:W2:Y:S01]  /*6faf0*/  LDL R5, [R1+0x548] ;  /* 0x0005480001057983 */ /* 0x000ea20000100800 */
[C---:B-1----:R-:W-:Y:S03]  /*6fb00*/  HMMA.1688.F32.TF32 R72, R68.reuse, R26, R112 ;  /* 0x0000001a4448723c */ /* 0x042fe60000081070 */
[----:B------:R-:W-:Y:S04]  /*6fb10*/  STL.64 [R1+0x150], R116 ;  /* 0x0001507401007387 */ /* 0x000fe80000100a00 */
[----:B------:R-:W-:Y:S01]  /*6fb20*/  STL.64 [R1+0x158], R118 ;  /* 0x0001587601007387 */ /* 0x000fe20000100a00 */
[----:B------:R-:W-:Y:S01]  /*6fb30*/  HMMA.1688.F32.TF32 R108, R68, R30, R108 ;  /* 0x0000001e446c723c */ /* 0x000fe2000008106c */
[----:B------:R-:W-:-:S02]  /*6fb40*/  IMAD.MOV.U32 R91, RZ, RZ, R52 ;  /* 0x000000ffff5b7224 */ /* 0x000fc400078e0034 */
[----:B------:R-:W-:Y:S01]  /*6fb50*/  IMAD.MOV.U32 R86, RZ, RZ, R57 ;  /* 0x000000ffff567224 */ /* 0x000fe200078e0039 */
[----:B------:R-:W-:Y:S01]  /*6fb60*/  LDS R120, [R3+0x8a000] ;  /* 0x08a0000003787984 */ /* 0x000fe20000000800 */
[----:B------:R-:W-:Y:S02]  /*6fb70*/  IMAD.MOV.U32 R87, RZ, RZ, R56 ;  /* 0x000000ffff577224 */ /* 0x000fe400078e0038 */
[----:B------:R-:W-:Y:S01]  /*6fb80*/  IMAD.MOV.U32 R78, RZ, RZ, R29 ;  /* 0x000000ffff4e7224 */ /* 0x000fe200078e001d */
[----:B------:R-:W-:Y:S04]  /*6fb90*/  LDS R122, [R3+0x8a800] ;  /* 0x08a80000037a7984 */ /* 0x000fe80000000800 */
[----:B------:R-:W-:Y:S04]  /*6fba0*/  LDS R121, [R252+0x8a000] ;  /* 0x08a00000fc797984 */ /* 0x000fe80000000800 */
[----:B------:R-:W-:Y:S04]  /*6fbb0*/  STL.64 [R1+0x140], R72 ;  /* 0x0001404801007387 */ /* 0x000fe80000100a00 */
[----:B------:R1:W-:Y:S04]  /*6fbc0*/  STL.64 [R1+0x148], R74 ;  /* 0x0001484a01007387 */ /* 0x0003e80000100a00 */
[----:B------:R-:W-:Y:S01]  /*6fbd0*/  LDS R123, [R252+0x8a800] ;  /* 0x08a80000fc7b7984 */ /* 0x000fe20000000800 */
[C---:B-1----:R-:W-:Y:S08]  /*6fbe0*/  HMMA.1688.F32.TF32 R72, R68.reuse, R34, R248 ;  /* 0x000000224448723c */ /* 0x042ff000000810f8 */
[C---:B------:R-:W-:Y:S01]  /*6fbf0*/  HMMA.1688.F32.TF32 R32, R68.reuse, R42, R100 ;  /* 0x0000002a4420723c */ /* 0x040fe20000081064 */
[----:B------:R-:W-:Y:S04]  /*6fc00*/  STL.64 [R1+0x130], R108 ;  /* 0x0001306c01007387 */ /* 0x000fe80000100a00 */
[----:B------:R-:W-:Y:S10]  /*6fc10*/  STL.64 [R1+0x138], R110 ;  /* 0x0001386e01007387 */ /* 0x000ff40000100a00 */
[----:B------:R-:W-:Y:S04]  /*6fc20*/  STL.64 [R1+0x120], R72 ;  /* 0x0001204801007387 */ /* 0x000fe80000100a00 */
[----:B------:R1:W-:Y:S04]  /*6fc30*/  STL.64 [R1+0x128], R74 ;  /* 0x0001284a01007387 */ /* 0x0003e80000100a00 */
[----:B------:R-:W-:Y:S04]  /*6fc40*/  STL.64 [R1+0x110], R104 ;  /* 0x0001106801007387 */ /* 0x000fe80000100a00 */
[----:B------:R-:W-:Y:S01]  /*6fc50*/  STL.64 [R1+0x118], R106 ;  /* 0x0001186a01007387 */ /* 0x000fe20000100a00 */
[C---:B-1----:R-:W-:Y:S03]  /*6fc60*/  HMMA.1688.F32.TF32 R72, R68.reuse, R46, R96 ;  /* 0x0000002e4448723c */ /* 0x042fe60000081060 */
[----:B------:R-:W-:Y:S04]  /*6fc70*/  STL.64 [R1+0x100], R32 ;  /* 0x0001002001007387 */ /* 0x000fe80000100a00 */
[----:B------:R1:W-:Y:S01]  /*6fc80*/  STL.64 [R1+0x108], R34 ;  /* 0x0001082201007387 */ /* 0x0003e20000100a00 */
[C---:B------:R-:W-:Y:S03]  /*6fc90*/  HMMA.1688.F32.TF32 R44, R68.reuse, R50, R92 ;  /* 0x00000032442c723c */ /* 0x040fe6000008105c */
[----:B------:R-:W-:Y:S04]  /*6fca0*/  LDS R92, [R0+0x8a000] ;  /* 0x08a00000005c7984 */ /* 0x000fe80000000800 */
[----:B------:R-:W-:Y:S01]  /*6fcb0*/  LDS R94, [R0+0x8a800] ;  /* 0x08a80000005e7984 */ /* 0x000fe20000000800 */
[C---:B-1----:R-:W-:Y:S03]  /*6fcc0*/  HMMA.1688.F32.TF32 R32, R68.reuse, R54, R88 ;  /* 0x000000364420723c */ /* 0x042fe60000081058 */
[----:B------:R-:W-:Y:S04]  /*6fcd0*/  LDS R93, [R2+0x8a000] ;  /* 0x08a00000025d7984 */ /* 0x000fe80000000800 */
[----:B------:R-:W-:Y:S04]  /*6fce0*/  LDS R95, [R2+0x8a800] ;  /* 0x08a80000025f7984 */ /* 0x000fe80000000800 */
        /* <DEDUP_REMOVED lines=8> */
[----:B---3--:R-:W-:Y:S01]  /*6fd70*/  HMMA.1688.F32.TF32 R32, R68, R66, R76 ;  /* 0x000000424420723c */ /* 0x008fe2000008104c */
[----:B------:R-:W-:Y:S04]  /*6fd80*/  STL.64 [R1+0x90], R48 ;  /* 0x0000903001007387 */ /* 0x000fe80000100a00 */
[----:B------:R-:W-:Y:S02]  /*6fd90*/  STL.64 [R1+0x98], R50 ;  /* 0x0000983201007387 */ /* 0x000fe40000100a00 */
[----:B------:R-:W-:-:S08]  /*6fda0*/  IMAD.MOV.U32 R76, RZ, RZ, R28 ;  /* 0x000000ffff4c7224 */ /* 0x000fd000078e001c */
[----:B------:R-:W-:Y:S04]  /*6fdb0*/  STL.64 [R1+0x70], R44 ;  /* 0x0000702c01007387 */ /* 0x000fe80000100a00 */
[----:B------:R-:W-:Y:S04]  /*6fdc0*/  STL.64 [R1+0x78], R46 ;  /* 0x0000782e01007387 */ /* 0x000fe80000100a00 */
[----:B------:R-:W-:Y:S04]  /*6fdd0*/  STL.64 [R1], R32 ;  /* 0x0000002001007387 */ /* 0x000fe80000100a00 */
        /* <DEDUP_REMOVED lines=11> */
[----:B------:R-:W-:Y:S01]  /*6fe90*/  IMAD.MOV.U32 R79, RZ, RZ, R21 ;  /* 0x000000ffff4f7224 */ /* 0x000fe200078e0015 */
[----:B--2---:R-:W1:Y:S04]  /*6fea0*/  LDSM.16.M88.4 R236, [R5+0x4100] ;  /* 0x0041000005ec783b */ /* 0x004e680000000200 */
[----:B------:R-:W2:Y:S04]  /*6feb0*/  LDSM.16.M88.4 R240, [R5+0x100] ;  /* 0x0001000005f0783b */ /* 0x000ea80000000200 */
[----:B------:R-:W3:Y:S04]  /*6fec0*/  LDSM.16.M88.4 R164, [R5+0x8100] ;  /* 0x0081000005a4783b */ /* 0x000ee80000000200 */
[----:B------:R-:W4:Y:S04]  /*6fed0*/  LDSM.16.M88.4 R160, [R5+0xc100] ;  /* 0x00c1000005a0783b */ /* 0x000f280000000200 */
[----:B------:R-:W3:Y:S04]  /*6fee0*/  LDSM.16.M88.4 R56, [R5+0x10100] ;  /* 0x010100000538783b */ /* 0x000ee80000000200 */
[----:B------:R-:W3:Y:S04]  /*6fef0*/  LDSM.16.M88.4 R52, [R5+0x14100] ;  /* 0x014100000534783b */ /* 0x000ee80000000200 */
[----:B------:R-:W4:Y:S04]  /*6ff00*/  LDSM.16.M88.4 R48, [R5+0x18100] ;  /* 0x018100000530783b */ /* 0x000f280000000200 */
[----:B------:R-:W4:Y:S04]  /*6ff10*/  LDSM.16.M88.4 R44, [R5+0x1c100] ;  /* 0x01c10000052c783b */ /* 0x000f280000000200 */
[----:B------:R-:W4:Y:S04]  /*6ff20*/  LDSM.16.M88.4 R32, [R5+0x20100] ;  /* 0x020100000520783b */ /* 0x000f280000000200 */
[----:B------:R-:W4:Y:S01]  /*6ff30*/  LDSM.16.M88.4 R28, [R5+0x24100] ;  /* 0x02410000051c783b */ /* 0x000f220000000200 */
[C---:B-1----:R-:W-:Y:S03]  /*6ff40*/  HMMA.1688.F32.TF32 R68, R92.reuse, R236, R80 ;  /* 0x000000ec5c44723c */ /* 0x042fe60000081050 */
[----:B------:R-:W1:Y:S04]  /*6ff50*/  LDSM.16.M88.4 R24, [R5+0x28100] ;  /* 0x028100000518783b */ /* 0x000e680000000200 */
[----:B--2---:R-:W-:Y:S01]  /*6ff60*/  STL [R1+0x3224], R242 ;  /* 0x003224f201007387 */ /* 0x004fe20000100800 */
[----:B------:R-:W-:Y:S03]  /*6ff70*/  HMMA.1688.F32.TF32 R72, R92, R240, R84 ;  /* 0x000000f05c48723c */ /* 0x000fe60000081054 */
[----:B------:R-:W-:Y:S04]  /*6ff80*/  STL [R1+0x3220], R243 ;  /* 0x003220f301007387 */ /* 0x000fe80000100800 */
[----:B------:R-:W-:Y:S04]  /*6ff90*/  STL [R1+0x322c], R238 ;  /* 0x00322cee01007387 */ /* 0x000fe80000100800 */
[----:B------:R-:W-:Y:S04]  /*6ffa0*/  STL [R1+0x3228], R239 ;  /* 0x003228ef01007387 */ /* 0x000fe80000100800 */
[----:B---3--:R-:W-:Y:S04]  /*6ffb0*/  STL [R1+0x3234], R166 ;  /* 0x003234a601007387 */ /* 0x008fe80000100800 */
[----:B------:R-:W-:Y:S04]  /*6ffc0*/  STL [R1+0x3230], R167 ;  /* 0x003230a701007387 */ /* 0x000fe80000100800 */
[----:B----4-:R2:W-:Y:S04]  /*6ffd0*/  STL [R1+0x323c], R162 ;  /* 0x00323ca201007387 */ /* 0x0105e80000100800 */
[----:B------:R3:W-:Y:S04]  /*6ffe0*/  STL [R1+0x3238], R163 ;  /* 0x003238a301007387 */ /* 0x0007e80000100800 */
[----:B------:R-:W-:Y:S04]  /*6fff0*/  STL [R1+0x3244], R58 ;  /* 0x0032443a01007387 */ /* 0x000fe80000100800 */
[----:B------:R-:W-:Y:S04]  /*70000*/  STL [R1+0x3240], R59 ;  /* 0x0032403b01007387 */ /* 0x000fe80000100800 */
[----:B------:R4:W-:Y:S04]  /*70010*/  STL [R1+0x324c], R54 ;  /* 0x00324c3601007387 */ /* 0x0009e80000100800 */
[----:B------:R1:W-:Y:S04]  /*70020*/  STL [R1+0x3248], R55 ;  /* 0x0032483701007387 */ /* 0x0003e80000100800 */
[----:B------:R-:W-:Y:S04]  /*70030*/  STL [R1+0x3254], R50 ;  /* 0x0032543201007387 */ /* 0x000fe80000100800 */
[----:B------:R-:W-:Y:S04]  /*70040*/  STL [R1+0x3250], R51 ;  /* 0x0032503301007387 */ /* 0x000fe80000100800 */
[----:B------:R1:W-:Y:S04]  /*70050*/  STL [R1+0x325c], R46 ;  /* 0x00325c2e01007387 */ /* 0x0003e80000100800 */
[----:B------:R1:W-:Y:S04]  /*70060*/  STL [R1+0x3258], R47 ;  /* 0x0032582f01007387 */ /* 0x0003e80000100800 */
[----:B------:R-:W-:Y:S01]  /*70070*/  STL [R1+0x3264], R34 ;  /* 0x0032642201007387 */ /* 0x000fe20000100800 */
[----:B--2---:R-:W-:-:S03]  /*70080*/  IMAD.MOV.U32 R162, RZ, RZ, R68 ;  /* 0x000000ffffa27224 */ /* 0x004fc600078e0044 */
[----:B------:R-:W-:Y:S01]  /*70090*/  STL [R1+0x3260], R35 ;  /* 0x0032602301007387 */ /* 0x000fe20000100800 */
[----:B---3--:R-:W-:-:S03]  /*700a0*/  IMAD.MOV.U32 R163, RZ, RZ, R69 ;  /* 0x000000ffffa37224 */ /* 0x008fc600078e0045 */
        /* <DEDUP_REMOVED lines=47> */
[----:B------:R-:W2:Y:S01]  /*703a0*/  LDSM.16.M88.4 R20, [R5+0x2c100] ;  /* 0x02c100000514783b */ /* 0x000ea20000000200 */
[----:B----4-:R-:W-:-:S02]  /*703b0*/  IMAD.MOV.U32 R54, RZ, RZ, R68 ;  /* 0x000000ffff367224 */ /* 0x010fc400078e0044 */
[----:B-1----:R-:W-:Y:S01]  /*703c0*/  IMAD.MOV.U32 R55, RZ, RZ, R69 ;  /* 0x000000ffff377224 */ /* 0x002fe200078e0045 */
[----:B------:R-:W1:Y:S01]  /*703d0*/  LDSM.16.M88.4 R16, [R5+0x30100] ;  /* 0x030100000510783b */ /* 0x000e620000000200 */
[----:B------:R-:W-:Y:S02]  /*703e0*/  IMAD.MOV.U32 R58, RZ, RZ, R70 ;  /* 0x000000ffff3a7224 */ /* 0x000fe400078e0046 */
[----:B------:R-:W-:Y:S01]  /*703f0*/  IMAD.MOV.U32 R59, RZ, RZ, R71 ;  /* 0x000000ffff3b7224 */ /* 0x000fe200078e0047 */
[----:B------:R-:W-:Y:S04]  /*70400*/  LDSM.16.M88.4 R12, [R5+0x34100] ;  /* 0x03410000050c783b */ /* 0x000fe80000000200 */
[----:B------:R-:W4:Y:S04]  /*70410*/  LDSM.16.M88.4 R8, [R5+0x38100] ;  /* 0x038100000508783b */ /* 0x000f280000000200 */
[----:B------:R-:W1:Y:S01]  /*70420*/  LDSM.16.M88.4 R4, [R5+0x3c100] ;  /* 0x03c100000504783b */ /* 0x000e620000000200 */
[C---:B---3--:R-:W-:Y:S11]  /*70430*/  HMMA.1688.F32.TF32 R68, R92.reuse, R160, R112 ;  /* 0x000000a05c44723c */ /* 0x048ff60000081070 */
[----:B------:R-:W-:Y:S11]  /*70440*/  @!UPT UIADD3 URZ, URZ, URZ, URZ ;  /* 0x0000003f3f3ff290 */ /* 0x000ff6000fffe03f */
[----:B------:R-:W-:Y:S02]  /*70450*/  @!UPT UIADD3 URZ, URZ, URZ, URZ ;  /* 0x0000003f3f3ff290 */ /* 0x000fe4000fffe03f */
[----:B------:R-:W-:Y:S01]  /*70460*/  IMAD.MOV.U32 R46, RZ, RZ, R68 ;  /* 0x000000ffff2e7224 */ /* 0x000fe200078e0044 */
[----:B--2---:R-:W-:Y:S01]  /*70470*/  HMMA.1688.F32.TF32 R176, R92, R32, R96 ;  /* 0x000000205cb0723c */ /* 0x004fe20000081060 */
[----:B------:R-:W-:Y:S02]  /*70480*/  IMAD.MOV.U32 R47, RZ, RZ, R69 ;  /* 0x000000ffff2f7224 */ /* 0x000fe400078e0045 */
[----:B------:R-:W-:Y:S02]  /*70490*/  IMAD.MOV.U32 R50, RZ, RZ, R70 ;  /* 0x000000ffff327224 */ /* 0x000fe400078e0046 */
[----:B------:R-:W-:-:S03]  /*704a0*/  IMAD.MOV.U32 R51, RZ, RZ, R71 ;  /* 0x000000ffff337224 */ /* 0x000fc600078e0047 */
[C---:B------:R-:W-:Y:S08]  /*704b0*/  HMMA.1688.F32.TF32 R68, R92.reuse, R56, R108 ;  /* 0x000000385c44723c */ /* 0x040ff0000008106c */
[C---:B------:R-:W-:Y:S08]  /*704c0*/  HMMA.1688.F32.TF32 R172, R92.reuse, R48, R104 ;  /* 0x000000305cac723c */ /* 0x040ff00000081068 */
[C---:B------:R-:W-:Y:S08]  /*704d0*/  HMMA.1688.F32.TF32 R192, R92.reuse, R44, R100 ;  /* 0x0000002c5cc0723c */ /* 0x040ff00000081064 */
[C---:B------:R-:W-:Y:S07]  /*704e0*/  HMMA.1688.F32.TF32 R180, R92.reuse, R28, R88 ;  /* 0x0000001c5cb4723c */ /* 0x040fee0000081058 */
[----:B------:R-:W-:Y:S01]  /*704f0*/  STL.64 [R1+0x31a8], R174 ;  /* 0x0031a8ae01007387 */ /* 0x000fe20000100a00 */
[C---:B------:R-:W-:Y:S03]  /*70500*/  HMMA.1688.F32.TF32 R184, R92.reuse, R24, R84 ;  /* 0x000000185cb8723c */ /* 0x040fe60000081054 */
[----:B------:R-:W-:Y:S05]  /*70510*/  STL.64 [R1+0x31a0], R172 ;  /* 0x0031a0ac01007387 */ /* 0x000fea0000100a00 */
[----:B------:R-:W-:Y:S01]  /*70520*/  HMMA.1688.F32.TF32 R168, R92, R20, R80 ;  /* 0x000000145ca8723c */ /* 0x000fe20000081050 */
[----:B------:R-:W-:Y:S04]  /*70530*/  STL.64 [R1+0x31b8], R194 ;  /* 0x0031b8c201007387 */ /* 0x000fe80000100a00 */
[----:B------:R2:W-:Y:S04]  /*70540*/  STL.64 [R1+0x31b0], R192 ;  /* 0x0031b0c001007387 */ /* 0x0005e80000100a00 */
[----:B------:R-:W-:Y:S04]  /*70550*/  STL.64 [R1+0x31c8], R178 ;  /* 0x0031c8b201007387 */ /* 0x000fe80000100a00 */
[----:B------:R3:W-:Y:S04]  /*70560*/  STL.64 [R1+0x31c0], R176 ;  /* 0x0031c0b001007387 */ /* 0x0007e80000100a00 */
[----:B------:R-:W-:Y:S04]  /*70570*/  STL.64 [R1+0x31d8], R182 ;  /* 0x0031d8b601007387 */ /* 0x000fe80000100a00 */
[----:B------:R-:W-:Y:S04]  /*70580*/  STL.64 [R1+0x31d0], R180 ;  /* 0x0031d0b401007387 */ /* 0x000fe80000100a00 */
[----:B------:R-:W-:Y:S04]  /*70590*/  STL.64 [R1+0x31e8], R186 ;  /* 0x0031e8ba01007387 */ /* 0x000fe80000100a00 */
[----:B------:R1:W-:Y:S04]  /*705a0*/  STL.64 [R1+0x31e0], R184 ;  /* 0x0031e0b801007387 */ /* 0x0003e80000100a00 */
[----:B------:R-:W-:Y:S01]  /*705b0*/  STL.64 [R1+0x31f8], R170 ;  /* 0x0031f8aa01007387 */ /* 0x000fe20000100a00 */
[----:B------:R-:W-:-:S03]  /*705c0*/  IMAD.MOV.U32 R238, RZ, RZ, R68 ;  /* 0x000000ffffee7224 */ /* 0x000fc600078e0044 */
[----:B------:R1:W-:Y:S01]  /*705d0*/  STL.64 [R1+0x31f0], R168 ;  /* 0x0031f0a801007387 */ /* 0x0003e20000100a00 */
[----:B------:R-:W-:-:S03]  /*705e0*/  IMAD.MOV.U32 R239, RZ, RZ, R69 ;  /* 0x000000ffffef7224 */ /* 0x000fc600078e0045 */
[----:B------:R-:W2:Y:S01]  /*705f0*/  LDL.LU R80, [R1+0x5b0] ;  /* 0x0005b00001507983 */ /* 0x000ea20000300800 */
[----:B------:R-:W-:Y:S02]  /*70600*/  IMAD.MOV.U32 R242, RZ, RZ, R70 ;  /* 0x000000fffff27224 */ /* 0x000fe400078e0046 */
[----:B------:R-:W-:Y:S01]  /*70610*/  IMAD.MOV.U32 R243, RZ, RZ, R71 ;  /* 0x000000fffff37224 */ /* 0x000fe200078e0047 */
[----:B------:R-:W2:Y:S01]  /*70620*/  LDL.LU R81, [R1+0x5b4] ;  /* 0x0005b40001517983 */ /* 0x000ea20000300800 */
[C---:B------:R-:W-:Y:S03]  /*70630*/  HMMA.1688.F32.TF32 R68, R92.reuse, R52, R248 ;  /* 0x000000345c44723c */ /* 0x040fe600000810f8 */
        /* <DEDUP_REMOVED lines=42> */
[----:B------:R-:W4:Y:S08]  /*708e0*/  LDL.LU R79, [R1+0x5ac] ;  /* 0x0005ac00014f7983 */ /* 0x000f300000300800 */
[----:B------:R-:W-:Y:S04]  /*708f0*/  STL.64 [R1+0x3208], R222 ;  /* 0x003208de01007387 */ /* 0x000fe80000100a00 */
[----:B------:R1:W-:Y:S01]  /*70900*/  STL.64 [R1+0x3200], R220 ;  /* 0x003200dc01007387 */ /* 0x0003e20000100a00 */
[C---:B--2---:R-:W-:Y:S08]  /*70910*/  HMMA.1688.F32.TF32 R204, R120.reuse, R48, R80 ;  /* 0x0000003078cc723c */ /* 0x044ff00000081050 */
[----:B---3--:R-:W-:Y:S08]  /*70920*/  HMMA.1688.F32.TF32 R224, R120, R164, R248 ;  /* 0x000000a478e0723c */ /* 0x008ff000000810f8 */
[C---:B----4-:R-:W-:Y:S08]  /*70930*/  HMMA.1688.F32.TF32 R88, R92.reuse, R8, R88 ;  /* 0x000000085c58723c */ /* 0x050ff00000081058 */
[C---:B------:R-:W-:Y:S08]  /*70940*/  HMMA.1688.F32.TF32 R196, R92.reuse, R12, R116 ;  /* 0x0000000c5cc4723c */ /* 0x040ff00000081074 */
[----:B------:R-:W-:Y:S08]  /*70950*/  HMMA.1688.F32.TF32 R92, R92, R4, R112 ;  /* 0x000000045c5c723c */ /* 0x000ff00000081070 */
[C---:B------:R-:W-:Y:S07]  /*70960*/  HMMA.1688.F32.TF32 R124, R120.reuse, R240, R108 ;  /* 0x000000f0787c723c */ /* 0x040fee000008106c */
[----:B------:R-:W-:Y:S01]  /*70970*/  STL.64 [R1+0x3218], R198 ;  /* 0x003218c601007387 */ /* 0x000fe20000100a00 */
[C---:B------:R-:W-:Y:S03]  /*70980*/  HMMA.1688.F32.TF32 R100, R120.reuse, R236, R100 ;  /* 0x000000ec7864723c */ /* 0x040fe60000081064 */
[----:B------:R-:W-:Y:S05]  /*70990*/  STL.64 [R1+0x3210], R196 ;  /* 0x003210c401007387 */ /* 0x000fea0000100a00 */
        /* <DEDUP_REMOVED lines=16> */
[----:B------:R-:W-:Y:S01]  /*70aa0*/  STL.64 [R1+0x32d0], R232 ;  /* 0x0032d0e801007387 */ /* 0x000fe20000100a00 */
[C---:B------:R-:W-:Y:S03]  /*70ab0*/  HMMA.1688.F32.TF32 R208, R120.reuse, R44, R76 ;  /* 0x0000002c78d0723c */ /* 0x040fe6000008104c */
        /* <DEDUP_REMOVED lines=38> */
[C---:B---3--:R-:W-:Y:S03]  /*70d20*/  HMMA.1688.F32.TF32 R228, R120.reuse, R32, R76 ;  /* 0x0000002078e4723c */ /* 0x048fe6000008104c */
[----:B------:R-:W3:Y:S04]  /*70d30*/  LDL.LU R76, [R1+0x810] ;  /* 0x00081000014c7983 */ /* 0x000ee80000300800 */
[----:B------:R-:W3:Y:S04]  /*70d40*/  LDL.LU R77, [R1+0x814] ;  /* 0x00081400014d7983 */ /* 0x000ee80000300800 */
[----:B------:R-:W3:Y:S04]  /*70d50*/  LDL.LU R78, [R1+0x818] ;  /* 0x00081800014e7983 */ /* 0x000ee80000300800 */
[----:B------:R-:W3:Y:S01]  /*70d60*/  LDL.LU R79, [R1+0x81c] ;  /* 0x00081c00014f7983 */ /* 0x000ee20000300800 */
[C---:B----4-:R-:W-:Y:S08]  /*70d70*/  HMMA.1688.F32.TF32 R212, R120.reuse, R28, R112 ;  /* 0x0000001c78d4723c */ /* 0x050ff00000081070 */
[C---:B--2---:R-:W-:Y:S08]  /*70d80*/  HMMA.1688.F32.TF32 R216, R120.reuse, R24, R108 ;  /* 0x0000001878d8723c */ /* 0x044ff0000008106c */
[C---:B------:R-:W-:Y:S01]  /*70d90*/  HMMA.1688.F32.TF32 R96, R120.reuse, R20, R96 ;  /* 0x000000147860723c */ /* 0x040fe20000081060 */
[----:B------:R-:W-:Y:S07]  /*70da0*/  STL.64 [R1+0x3318], R230 ;  /* 0x003318e601007387 */ /* 0x000fee0000100a00 */
        /* <DEDUP_REMOVED lines=20> */
[----:B------:R-:W-:Y:S01]  /*70ef0*/  STL.64 [R1+0x3388], R122 ;  /* 0x0033887a01007387 */ /* 0x000fe20000100a00 */
[----:B------:R-:W-:-:S03]  /*70f00*/  IMAD.MOV.U32 R251, RZ, RZ, R64 ;  /* 0x000000fffffb7224 */ /* 0x000fc600078e0040 */
[----:B------:R-:W-:Y:S04]  /*70f10*/  STL.64 [R1+0x3380], R120 ;  /* 0x0033807801007387 */ /* 0x000fe80000100a00 */
[----:B------:R-:W2:Y:S04]  /*70f20*/  LDL.LU R37, [R1+0x33f4] ;  /* 0x0033f40001257983 */ /* 0x000ea80000300800 */
[----:B------:R-:W4:Y:S04]  /*70f30*/  LDL.LU R36, [R1+0x33f0] ;  /* 0x0033f00001247983 */ /* 0x000f280000300800 */
[----:B------:R-:W3:Y:S04]  /*70f40*/  LDL.LU R65, [R1+0x33ec] ;  /* 0x0033ec0001417983 */ /* 0x000ee80000300800 */
[----:B------:R-:W3:Y:S01]  /*70f50*/  LDL.LU R64, [R1+0x33e8] ;  /* 0x0033e80001407983 */ /* 0x000ee20000300800 */
[----:B------:R-:W-:-:S02]  /*70f60*/  IMAD.MOV.U32 R140, RZ, RZ, R40 ;  /* 0x000000ffff8c7224 */ /* 0x000fc400078e0028 */
[----:B------:R-:W-:Y:S01]  /*70f70*/  IMAD.MOV.U32 R141, RZ, RZ, R41 ;  /* 0x000000ffff8d7224 */ /* 0x000fe200078e0029 */
[----:B------:R-:W3:Y:S01]  /*70f80*/  LDL.LU R40, [R1+0x33e4] ;  /* 0x0033e40001287983 */ /* 0x000ee20000300800 */
[----:B------:R-:W-:Y:S02]  /*70f90*/  IMAD.MOV.U32 R142, RZ, RZ, R61 ;  /* 0x000000ffff8e7224 */ /* 0x000fe400078e003d */
[----:B------:R-:W-:Y:S01]  /*70fa0*/  IMAD.MOV.U32 R143, RZ, RZ, R60 ;  /* 0x000000ffff8f7224 */ /* 0x000fe200078e003c */
[----:B------:R-:W3:Y:S04]  /*70fb0*/  LDL.LU R41, [R1+0x33e0] ;  /* 0x0033e00001297983 */ /* 0x000ee80000300800 */
[----:B------:R-:W3:Y:S04]  /*70fc0*/  LDL.LU R61, [R1+0x33dc] ;  /* 0x0033dc00013d7983 */ /* 0x000ee80000300800 */
[----:B------:R-:W3:Y:S01]  /*70fd0*/  LDL.LU R60, [R1+0x33d8] ;  /* 0x0033d800013c7983 */ /* 0x000ee20000300800 */
[----:B--2---:R-:W-:-:S02]  /*70fe0*/  IMAD.MOV.U32 R139, RZ, RZ, R37 ;  /* 0x000000ffff8b7224 */ /* 0x004fc400078e0025 */
[----:B----4-:R-:W-:Y:S02]  /*70ff0*/  IMAD.MOV.U32 R138, RZ, RZ, R36 ;  /* 0x000000ffff8a7224 */ /* 0x010fe400078e0024 */
[----:B---3--:R-:W-:Y:S02]  /*71000*/  IMAD.MOV.U32 R136, RZ, RZ, R65 ;  /* 0x000000ffff887224 */ /* 0x008fe400078e0041 */
[----:B------:R-:W2:Y:S01]  /*71010*/  LDL.LU R65, [R1+0x33d4] ;  /* 0x0033d40001417983 */ /* 0x000ea20000300800 */
[----:B------:R-:W-:-:S03]  /*71020*/  IMAD.MOV.U32 R137, RZ, RZ, R64 ;  /* 0x000000ffff897224 */ /* 0x000fc600078e0040 */
[----:B------:R-:W2:Y:S04]  /*71030*/  LDL.LU R64, [R1+0x33d0] ;  /* 0x0033d00001407983 */ /* 0x000ea80000300800 */
[----:B------:R-:W3:Y:S04]  /*71040*/  LDL.LU R36, [R1+0x33cc] ;  /* 0x0033cc0001247983 */ /* 0x000ee80000300800 */
[----:B------:R-:W4:Y:S01]  /*71050*/  LDL.LU R37, [R1+0x33c8] ;  /* 0x0033c80001257983 */ /* 0x000f220000300800 */
[----:B------:R-:W-:-:S03]  /*71060*/  IMAD.MOV.U32 R128, RZ, RZ, R61 ;  /* 0x000000ffff807224 */ /* 0x000fc600078e003d */
[----:B------:R-:W2:Y:S01]  /*71070*/  LDL.LU R61, [R1+0x33c4] ;  /* 0x0033c400013d7983 */ /* 0x000ea20000300800 */
[----:B------:R-:W-:Y:S02]  /*71080*/  IMAD.MOV.U32 R130, RZ, RZ, R41 ;  /* 0x000000ffff827224 */ /* 0x000fe400078e0029 */
[----:B------:R-:W-:Y:S02]  /*71090*/  IMAD.MOV.U32 R129, RZ, RZ, R60 ;  /* 0x000000ffff817224 */ /* 0x000fe400078e003c */
[----:B------:R-:W2:Y:S01]  /*710a0*/  LDL.LU R60, [R1+0x33c0] ;  /* 0x0033c000013c7983 */ /* 0x000ea20000300800 */
[----:B------:R-:W-:-:S03]  /*710b0*/  IMAD.MOV.U32 R131, RZ, RZ, R40 ;  /* 0x000000ffff837224 */ /* 0x000fc600078e0028 */
[----:B------:R-:W2:Y:S04]  /*710c0*/  LDL.LU R41, [R1+0x33bc] ;  /* 0x0033bc0001297983 */ /* 0x000ea80000300800 */
[----:B------:R-:W2:Y:S04]  /*710d0*/  LDL.LU R40, [R1+0x33b8] ;  /* 0x0033b80001287983 */ /* 0x000ea80000300800 */
[----:B------:R-:W2:Y:S04]  /*710e0*/  LDL.LU R66, [R1+0x7b8] ;  /* 0x0007b80001427983 */ /* 0x000ea80000300800 */
[----:B------:R-:W2:Y:S01]  /*710f0*/  LDL.LU R67, [R1+0x7bc] ;  /* 0x0007bc0001437983 */ /* 0x000ea20000300800 */
[----:B------:R-:W-:Y:S01]  /*71100*/  HMMA.1688.F32.TF32 R148, R144, R240, R76 ;  /* 0x000000f09094723c */ /* 0x000fe2000008104c */
[----:B---3--:R-:W-:-:S02]  /*71110*/  IMAD.MOV.U32 R63, RZ, RZ, R36 ;  /* 0x000000ffff3f7224 */ /* 0x008fc400078e0024 */
[----:B----4-:R-:W-:Y:S02]  /*71120*/  IMAD.MOV.U32 R62, RZ, RZ, R37 ;  /* 0x000000ffff3e7224 */ /* 0x010fe400078e0025 */
        /* <DEDUP_REMOVED lines=41> */
[----:B------:R-:W-:Y:S01]  /*713c0*/  IMAD.MOV.U32 R35, RZ, RZ, R71 ;  /* 0x000000ffff237224 */ /* 0x000fe200078e0047 */
[C---:B------:R-:W-:Y:S01]  /*713d0*/  HMMA.1688.F32.TF32 R128, R144.reuse, R20, R128 ;  /* 0x000000149080723c */ /* 0x040fe20000081080 */
[----:B------:R-:W-:Y:S04]  /*713e0*/  STL.64 [R1+0x3398], R150 ;  /* 0x0033989601007387 */ /* 0x000fe80000100a00 */
[----:B------:R-:W-:Y:S03]  /*713f0*/  STL.64 [R1+0x3390], R148 ;  /* 0x0033909401007387 */ /* 0x000fe60000100a00 */
[C---:B--2---:R-:W-:Y:S08]  /*71400*/  HMMA.1688.F32.TF32 R60, R144.reuse, R52, R60 ;  /* 0x00000034903c723c */ /* 0x044ff0000008103c */
[C---:B------:R-:W-:Y:S08]  /*71410*/  HMMA.1688.F32.TF32 R64, R144.reuse, R48, R64 ;  /* 0x000000309040723c */ /* 0x040ff00000081040 */
[C---:B------:R-:W-:Y:S08]  /*71420*/  HMMA.1688.F32.TF32 R136, R144.reuse, R12, R136 ;  /* 0x0000000c9088723c */ /* 0x040ff00000081088 */
[C---:B------:R-:W-:Y:S08]  /*71430*/  HMMA.1688.F32.TF32 R140, R144.reuse, R8, R140 ;  /* 0x00000008908c723c */ /* 0x040ff0000008108c */
[C---:B---3--:R-:W-:Y:S08]  /*71440*/  HMMA.1688.F32.TF32 R132, R144.reuse, R236, R132 ;  /* 0x000000ec9084723c */ /* 0x048ff00000081084 */
[C---:B----4-:R-:W-:Y:S08]  /*71450*/  HMMA.1688.F32.TF32 R68, R144.reuse, R44, R72 ;  /* 0x0000002c9044723c */ /* 0x050ff00000081048 */
[C---:B------:R-:W-:Y:S07]  /*71460*/  HMMA.1688.F32.TF32 R72, R144.reuse, R32, R156 ;  /* 0x000000209048723c */ /* 0x040fee000008109c */
[----:B------:R-:W-:Y:S01]  /*71470*/  STL.64 [R1+0x33a8], R134 ;  /* 0x0033a88601007387 */ /* 0x000fe20000100a00 */
[C---:B------:R-:W-:Y:S03]  /*71480*/  HMMA.1688.F32.TF32 R76, R144.reuse, R28, R76 ;  /* 0x0000001c904c723c */ /* 0x040fe6000008104c */
[----:B------:R-:W-:Y:S05]  /*71490*/  STL.64 [R1+0x33a0], R132 ;  /* 0x0033a08401007387 */ /* 0x000fea0000100a00 */
[C---:B------:R-:W-:Y:S01]  /*714a0*/  HMMA.1688.F32.TF32 R80, R144.reuse, R24, R80 ;  /* 0x000000189050723c */ /* 0x040fe20000081050 */
[----:B------:R-:W-:Y:S07]  /*714b0*/  STL [R1+0x3190], R68 ;  /* 0x0031904401007387 */ /* 0x000fee0000100800 */
[C---:B------:R-:W-:Y:S01]  /*714c0*/  HMMA.1688.F32.TF32 R112, R144.reuse, R16, R112 ;  /* 0x000000109070723c */ /* 0x040fe20000081070 */
[----:B------:R-:W-:Y:S04]  /*714d0*/  STL [R1+0x318c], R69 ;  /* 0x00318c4501007387 */ /* 0x000fe80000100800 */
[----:B------:R-:W-:Y:S04]  /*714e0*/  STL [R1+0x3188], R70 ;  /* 0x0031884601007387 */ /* 0x000fe80000100800 */
[----:B------:R-:W-:Y:S04]  /*714f0*/  STL [R1+0x3184], R71 ;  /* 0x0031844701007387 */ /* 0x000fe80000100800 */
[----:B------:R-:W-:Y:S04]  /*71500*/  STL [R1+0x3198], R72 ;  /* 0x0031984801007387 */ /* 0x000fe80000100800 */
[----:B------:R-:W-:Y:S04]  /*71510*/  STL [R1+0x3194], R73 ;  /* 0x0031944901007387 */ /* 0x000fe80000100800 */
[----:B------:R-:W-:Y:S04]  /*71520*/  STL [R1+0x3180], R74 ;  /* 0x0031804a01007387 */ /* 0x000fe80000100800 */
[----:B------:R2:W-:Y:S04]  /*71530*/  STL [R1+0x317c], R75 ;  /* 0x00317c4b01007387 */ /* 0x0005e80000100800 */
[----:B------:R3:W-:Y:S04]  /*71540*/  STL [R1+0x319c], R79 ;  /* 0x00319c4f01007387 */ /* 0x0007e80000100800 */
[----:B------:R-:W-:Y:S04]  /*71550*/  STL [R1+0x3178], R83 ;  /* 0x0031785301007387 */ /* 0x000fe80000100800 */
[----:B------:R-:W-:Y:S04]  /*71560*/  STL [R1+0x3174], R131 ;  /* 0x0031748301007387 */ /* 0x000fe80000100800 */
[----:B------:R-:W-:Y:S04]  /*71570*/  STL [R1+0x3170], R115 ;  /* 0x0031707301007387 */ /* 0x000fe80000100800 */
        /* <DEDUP_REMOVED lines=18> */
[----:B------:R-:W2:Y:S01]  /*716a0*/  LDL.LU R222, [R1+0x1d8] ;  /* 0x0001d80001de7983 */ /* 0x000ea20000300800 */
[C---:B------:R-:W-:Y:S03]  /*716b0*/  HMMA.1688.F32.TF32 R108, R144.reuse, R164, R108 ;  /* 0x000000a4906c723c */ /* 0x040fe6000008106c */
[----:B------:R-:W2:Y:S04]  /*716c0*/  LDL.LU R223, [R1+0x1dc] ;  /* 0x0001dc0001df7983 */ /* 0x000ea80000300800 */
[----:B------:R-:W2:Y:S01]  /*716d0*/  LDL.LU R224, [R1+0x80] ;  /* 0x0000800001e07983 */ /* 0x000ea20000300800 */
[C---:B------:R-:W-:Y:S03]  /*716e0*/  HMMA.1688.F32.TF32 R36, R144.reuse, R160, R36 ;  /* 0x000000a09024723c */ /* 0x040fe60000081024 */
[----:B------:R-:W2:Y:S04]  /*716f0*/  LDL.LU R225, [R1+0x84] ;  /* 0x0000840001e17983 */ /* 0x000ea80000300800 */
[----:B------:R-:W2:Y:S01]  /*71700*/  LDL.LU R226, [R1+0x88] ;  /* 0x0000880001e27983 */ /* 0x000ea20000300800 */
[C---:B------:R-:W-:Y:S03]  /*71710*/  HMMA.1688.F32.TF32 R40, R144.reuse, R56, R40 ;  /* 0x000000389028723c */ /* 0x040fe60000081028 */
[----:B------:R-:W2:Y:S05]  /*71720*/  LDL.LU R227, [R1+0x8c] ;  /* 0x00008c0001e37983 */ /* 0x000eaa0000300800 */
[----:B------:R-:W-:Y:S01]  /*71730*/  HMMA.1688.F32.TF32 R144, R144, R4, R152 ;  /* 0x000000049090723c */ /* 0x000fe20000081098 */
        /* <DEDUP_REMOVED lines=24> */
[C---:B------:R-:W-:Y:S03]  /*718c0*/  HMMA.1688.F32.TF32 R156, R244.reuse, R240, R248 ;  /* 0x000000f0f49c723c */ /* 0x040fe600000810f8 */
        /* <DEDUP_REMOVED lines=14> */
[----:B----4-:R-:W-:Y:S07]  /*719b0*/  HMMA.1688.F32.TF32 R84, R244, R56, R124 ;  /* 0x00000038f454723c */ /* 0x010fee000008107c */
[----:B------:R1:W-:Y:S04]  /*719c0*/  STL.64 [R1+0x80], R72 ;  /* 0x0000804801007387 */ /* 0x0003e80000100a00 */
[----:B------:R2:W-:Y:S05]  /*719d0*/  STL.64 [R1+0x88], R74 ;  /* 0x0000884a01007387 */ /* 0x0005ea0000100a00 */
[----:B------:R-:W-:-:S02]  /*719e0*/  IMAD.MOV.U32 R79, RZ, RZ, R68 ;  /* 0x000000ffff4f7224 */ /* 0x000fc400078e0044 */
[----:B------:R-:W-:Y:S02]  /*719f0*/  IMAD.MOV.U32 R68, RZ, RZ, R71 ;  /* 0x000000ffff447224 */ /* 0x000fe400078e0047 */
[----:B-1----:R-:W-:Y:S02]  /*71a00*/  IMAD.MOV.U32 R72, RZ, RZ, R69 ;  /* 0x000000ffff487224 */ /* 0x002fe400078e0045 */
[----:B------:R-:W-:Y:S02]  /*71a10*/  IMAD.MOV.U32 R73, RZ, RZ, R70 ;  /* 0x000000ffff497224 */ /* 0x000fe400078e0046 */
[----:B------:R-:W-:Y:S02]  /*71a20*/  IMAD.MOV.U32 R69, RZ, RZ, R84 ;  /* 0x000000ffff457224 */ /* 0x000fe400078e0054 */
[----:B------:R-:W-:Y:S02]  /*71a30*/  IMAD.MOV.U32 R70, RZ, RZ, R85 ;  /* 0x000000ffff467224 */ /* 0x000fe400078e0055 */
[----:B------:R-:W-:-:S02]  /*71a40*/  IMAD.MOV.U32 R71, RZ, RZ, R86 ;  /* 0x000000ffff477224 */ /* 0x000fc400078e0056 */
[----:B--2---:R-:W-:Y:S02]  /*71a50*/  IMAD.MOV.U32 R74, RZ, RZ, R87 ;  /* 0x000000ffff4a7224 */ /* 0x004fe400078e0057 */
        /* <DEDUP_REMOVED lines=11> */
[----:B------:R2:W-:Y:S01]  /*71b10*/  STL.64 [R1+0x1a8], R90 ;  /* 0x0001a85a01007387 */ /* 0x0005e20000100a00 */
[C---:B-1----:R-:W-:Y:S09]  /*71b20*/  HMMA.1688.F32.TF32 R92, R244.reuse, R28, R168 ;  /* 0x0000001cf45c723c */ /* 0x042ff200000810a8 */
[----:B------:R-:W-:Y:S01]  /*71b30*/  STL.64 [R1+0x240], R84 ;  /* 0x0002405401007387 */ /* 0x000fe20000100a00 */
[C---:B--2---:R-:W-:Y:S03]  /*71b40*/  HMMA.1688.F32.TF32 R88, R244.reuse, R24, R184 ;  /* 0x00000018f458723c */ /* 0x044fe600000810b8 */
[----:B------:R1:W-:Y:S05]  /*71b50*/  STL.64 [R1+0x248], R86 ;  /* 0x0002485601007387 */ /* 0x0003ea0000100a00 */
[C---:B-1----:R-:W-:Y:S05]  /*71b60*/  HMMA.1688.F32.TF32 R84, R244.reuse, R20, R248 ;  /* 0x00000014f454723c */ /* 0x042fea00000810f8 */
[----:B------:R-:W-:Y:S04]  /*71b70*/  STL.64 [R1+0x230], R92 ;  /* 0x0002305c01007387 */ /* 0x000fe80000100a00 */
[----:B------:R-:W-:Y:S06]  /*71b80*/  STL.64 [R1+0x238], R94 ;  /* 0x0002385e01007387 */ /* 0x000fec0000100a00 */
[----:B------:R-:W-:Y:S04]  /*71b90*/  STL.64 [R1+0x220], R88 ;  /* 0x0002205801007387 */ /* 0x000fe80000100a00 */
[----:B------:R-:W-:Y:S04]  /*71ba0*/  STL.64 [R1+0x228], R90 ;  /* 0x0002285a01007387 */ /* 0x000fe80000100a00 */
[----:B------:R-:W-:Y:S04]  /*71bb0*/  LDS R248, [R0+0x8a100] ;  /* 0x08a1000000f87984 */ /* 0x000fe80000000800 */
[----:B------:R-:W-:Y:S04]  /*71bc0*/  LDS R250, [R0+0x8a900] ;  /* 0x08a9000000fa7984 */ /* 0x000fe80000000800 */
[----:B------:R-:W-:Y:S04]  /*71bd0*/  STL.64 [R1+0x210], R84 ;  /* 0x0002105401007387 */ /* 0x000fe80000100a00 */
[----:B------:R1:W-:Y:S04]  /*71be0*/  STL.64 [R1+0x218], R86 ;  /* 0x0002185601007387 */ /* 0x0003e80000100a00 */
[----:B------:R-:W-:Y:S04]  /*71bf0*/  LDS R249, [R2+0x8a100] ;  /* 0x08a1000002f97984 */ /* 0x000fe80000000800 */
[----:B------:R-:W2:Y:S01]  /*71c00*/  LDS R251, [R2+0x8a900] ;  /* 0x08a9000002fb7984 */ /* 0x000ea20000000800 */
[C---:B-1----:R-:W-:Y:S08]  /*71c10*/  HMMA.1688.F32.TF32 R84, R244.reuse, R16, R180 ;  /* 0x00000010f454723c */ /* 0x042ff000000810b4 */
[C---:B------:R-:W-:Y:S08]  /*71c20*/  HMMA.1688.F32.TF32 R92, R244.reuse, R12, R176 ;  /* 0x0000000cf45c723c */ /* 0x040ff000000810b0 */
[C---:B------:R-:W-:Y:S07]  /*71c30*/  HMMA.1688.F32.TF32 R88, R244.reuse, R8, R192 ;  /* 0x00000008f458723c */ /* 0x040fee00000810c0 */
[----:B------:R-:W-:Y:S04]  /*71c40*/  STL.64 [R1+0x1e0], R84 ;  /* 0x0001e05401007387 */ /* 0x000fe80000100a00 */
[----:B------:R1:W-:Y:S02]  /*71c50*/  STL.64 [R1+0x1e8], R86 ;  /* 0x0001e85601007387 */ /* 0x0003e40000100a00 */
[C---:B-1----:R-:W-:Y:S02]  /*71c60*/  HMMA.1688.F32.TF32 R84, R244.reuse, R4, R172 ;  /* 0x00000004f454723c */ /* 0x042fe400000810ac */
[----:B------:R-:W-:Y:S04]  /*71c70*/  STL.64 [R1+0x1d0], R92 ;  /* 0x0001d05c01007387 */ /* 0x000fe80000100a00 */
[----:B------:R-:W-:Y:S04]  /*71c80*/  STL.64 [R1+0x1d8], R94 ;  /* 0x0001d85e01007387 */ /* 0x000fe80000100a00 */
[----:B------:R-:W3:Y:S04]  /*71c90*/  LDL.LU R172, [R1+0x3f0] ;  /* 0x0003f00001ac7983 */ /* 0x000ee80000300800 */
[----:B------:R1:W-:Y:S04]  /*71ca0*/  STL.64 [R1+0x1c0], R88 ;  /* 0x0001c05801007387 */ /* 0x0003e80000100a00 */
[----:B------:R4:W-:Y:S05]  /*71cb0*/  STL.64 [R1+0x1c8], R90 ;  /* 0x0001c85a01007387 */ /* 0x0009ea0000100a00 */
[----:B------:R1:W-:Y:S04]  /*71cc0*/  STL.64 [R1+0x190], R84 ;  /* 0x0001905401007387 */ /* 0x0003e80000100a00 */
        /* <DEDUP_REMOVED lines=26> */
[----:B----4-:R-:W4:Y:S04]  /*71e70*/  LDL.LU R90, [R1+0x388] ;  /* 0x00038800015a7983 */ /* 0x010f280000300800 */
        /* <DEDUP_REMOVED lines=86> */
[----:B------:R-:W-:Y:S04]  /*723e0*/  LDS R244, [R3+0x8a100] ;  /* 0x08a1000003f47984 */ /* 0x000fe80000000800 */
[----:B------:R-:W-:Y:S04]  /*723f0*/  LDS R246, [R3+0x8a900] ;  /* 0x08a9000003f67984 */ /* 0x000fe80000000800 */
[----:B------:R-:W-:Y:S04]  /*72400*/  LDS R245, [R252+0x8a100] ;  /* 0x08a10000fcf57984 */ /* 0x000fe80000000800 */
[----:B------:R-:W1:Y:S01]  /*72410*/  LDS R247, [R252+0x8a900] ;  /* 0x08a90000fcf77984 */ /* 0x000e620000000800 */
[C---:B--2---:R-:W-:Y:S08]  /*72420*/  HMMA.1688.F32.TF32 R84, R248.reuse, R52, R84 ;  /* 0x00000034f854723c */ /* 0x044ff00000081054 */
[C---:B---3--:R-:W-:Y:S08]  /*72430*/  HMMA.1688.F32.TF32 R104, R248.reuse, R56, R104 ;  /* 0x00000038f868723c */ /* 0x048ff00000081068 */
[C---:B----4-:R-:W-:Y:S08]  /*72440*/  HMMA.1688.F32.TF32 R116, R248.reuse, R160, R116 ;  /* 0x000000a0f874723c */ /* 0x050ff00000081074 */
[C---:B------:R-:W-:Y:S08]  /*72450*/  HMMA.1688.F32.TF32 R148, R248.reuse, R236, R148 ;  /* 0x000000ecf894723c */ /* 0x040ff00000081094 */
[C---:B------:R-:W-:Y:S08]  /*72460*/  HMMA.1688.F32.TF32 R132, R248.reuse, R240, R132 ;  /* 0x000000f0f884723c */ /* 0x040ff00000081084 */
[C---:B------:R-:W-:Y:S11]  /*72470*/  HMMA.1688.F32.TF32 R120, R248.reuse, R164, R120 ;  /* 0x000000a4f878723c */ /* 0x040ff60000081078 */
[----:B------:R-:W-:Y:S04]  /*72480*/  @!UPT UIADD3 URZ, URZ, URZ, URZ ;  /* 0x0000003f3f3ff290 */ /* 0x000fe8000fffe03f */
[----:B------:R-:W-:Y:S04]  /*72490*/  STL.64 [R1+0x180], R132 ;  /* 0x0001808401007387 */ /* 0x000fe80000100a00 */
[----:B------:R2:W-:Y:S01]  /*724a0*/  STL.64 [R1+0x188], R134 ;  /* 0x0001888601007387 */ /* 0x0005e20000100a00 */
[C---:B------:R-:W-:Y:S03]  /*724b0*/  HMMA.1688.F32.TF32 R96, R248.reuse, R48, R96 ;  /* 0x00000030f860723c */ /* 0x040fe60000081060 */
[----:B--2---:R-:W2:Y:S04]  /*724c0*/  LDL.LU.64 R134, [R1+0x33a8] ;  /* 0x0033a80001867983 */ /* 0x004ea80000300a00 */
[----:B------:R-:W2:Y:S04]  /*724d0*/  LDL.LU.64 R132, [R1+0x33a0] ;  /* 0x0033a00001847983 */ /* 0x000ea80000300a00 */
        /* <DEDUP_REMOVED lines=42> */
[----:B------:R-:W-:Y:S02]  /*72780*/  HMMA.1688.F32.TF32 R188, R248, R4, R224 ;  /* 0x00000004f8bc723c */ /* 0x000fe400000810e0 */
[----:B------:R-:W-:Y:S04]  /*72790*/  LDS R248, [R0+0x8a180] ;  /* 0x08a1800000f87984 */ /* 0x000fe80000000800 */
[----:B------:R-:W-:Y:S04]  /*727a0*/  LDS R250, [R0+0x8a980] ;  /* 0x08a9800000fa7984 */ /* 0x000fe80000000800 */
[----:B------:R-:W-:Y:S04]  /*727b0*/  STL.64 [R1+0x320], R96 ;  /* 0x0003206001007387 */ /* 0x000fe80000100a00 */
[----:B------:R1:W-:Y:S01]  /*727c0*/  STL.64 [R1+0x328], R98 ;  /* 0x0003286201007387 */ /* 0x0003e20000100a00 */
[C---:B------:R-:W-:Y:S03]  /*727d0*/  HMMA.1688.F32.TF32 R124, R244.reuse, R236, R124 ;  /* 0x000000ecf47c723c */ /* 0x040fe6000008107c */
[----:B------:R-:W-:Y:S04]  /*727e0*/  LDS R249, [R2+0x8a180] ;  /* 0x08a1800002f97984 */ /* 0x000fe80000000800 */
[----:B------:R-:W2:Y:S01]  /*727f0*/  LDS R251, [R2+0x8a980] ;  /* 0x08a9800002fb7984 */ /* 0x000ea20000000800 */
[C---:B-1----:R-:W-:Y:S03]  /*72800*/  HMMA.1688.F32.TF32 R96, R244.reuse, R240, R100 ;  /* 0x000000f0f460723c */ /* 0x042fe60000081064 */
[----:B------:R-:W-:Y:S04]  /*72810*/  STL.64 [R1+0x310], R200 ;  /* 0x000310c801007387 */ /* 0x000fe80000100a00 */
[----:B------:R-:W-:Y:S04]  /*72820*/  STL.64 [R1+0x318], R202 ;  /* 0x000318ca01007387 */ /* 0x000fe80000100a00 */
[----:B------:R-:W-:Y:S01]  /*72830*/  STL.64 [R1+0x2e0], R188 ;  /* 0x0002e0bc01007387 */ /* 0x000fe20000100a00 */
[C---:B------:R-:W-:Y:S03]  /*72840*/  HMMA.1688.F32.TF32 R100, R244.reuse, R164, R92 ;  /* 0x000000a4f464723c */ /* 0x040fe6000008105c */
[----:B------:R-:W-:Y:S05]  /*72850*/  STL.64 [R1+0x2e8], R190 ;  /* 0x0002e8be01007387 */ /* 0x000fea0000100a00 */
[C---:B------:R-:W-:Y:S03]  /*72860*/  HMMA.1688.F32.TF32 R92, R244.reuse, R56, R196 ;  /* 0x00000038f45c723c */ /* 0x040fe600000810c4 */
[----:B------:R-:W-:Y:S04]  /*72870*/  STL.64 [R1+0x300], R96 ;  /* 0x0003006001007387 */ /* 0x000fe80000100a00 */
[----:B------:R1:W-:Y:S02]  /*72880*/  STL.64 [R1+0x308], R98 ;  /* 0x0003086201007387 */ /* 0x0003e40000100a00 */
[C---:B-1----:R-:W-:Y:S08]  /*72890*/  HMMA.1688.F32.TF32 R96, R244.reuse, R160, R88 ;  /* 0x000000a0f460723c */ /* 0x042ff00000081058 */
        /* <DEDUP_REMOVED lines=13> */
[C---:B-1----:R-:W-:Y:S07]  /*72970*/  HMMA.1688.F32.TF32 R88, R244.reuse, R32, R180 ;  /* 0x00000020f458723c */ /* 0x042fee00000810b4 */
        /* <DEDUP_REMOVED lines=8> */
[----:B-1----:R-:W-:Y:S07]  /*72a00*/  HMMA.1688.F32.TF32 R88, R244, R20, R172 ;  /* 0x00000014f458723c */ /* 0x002fee00000810ac */
[----:B------:R-:W-:Y:S04]  /*72a10*/  STL.64 [R1+0x400], R96 ;  /* 0x0004006001007387 */ /* 0x000fe80000100a00 */
[----:B------:R-:W-:Y:S04]  /*72a20*/  STL.64 [R1+0x408], R98 ;  /* 0x0004086201007387 */ /* 0x000fe80000100a00 */
[----:B------:R-:W3:Y:S04]  /*72a30*/  LDL.LU R192, [R1+0x260] ;  /* 0x0002600001c07983 */ /* 0x000ee80000300800 */
[----:B------:R-:W-:Y:S04]  /*72a40*/  STL.64 [R1+0x460], R92 ;  /* 0x0004605c01007387 */ /* 0x000fe80000100a00 */
[----:B------:R-:W-:Y:S04]  /*72a50*/  STL.64 [R1+0x468], R94 ;  /* 0x0004685e01007387 */ /* 0x000fe80000100a00 */
        /* <DEDUP_REMOVED lines=95> */
[----:B------:R-:W-:Y:S08]  /*73050*/  HMMA.1688.F32.TF32 R204, R248, R236, R204 ;  /* 0x000000ecf8cc723c */ /* 0x000ff000000810cc */
[C---:B------:R-:W-:Y:S08]  /*73060*/  HMMA.1688.F32.TF32 R216, R244.reuse, R12, R216 ;  /* 0x0000000cf4d8723c */ /* 0x040ff000000810d8 */
[C---:B------:R-:W-:Y:S08]  /*73070*/  HMMA.1688.F32.TF32 R96, R244.reuse, R16, R96 ;  /* 0x00000010f460723c */ /* 0x040ff00000081060 */
[C---:B------:R-:W-:Y:S08]  /*73080*/  HMMA.1688.F32.TF32 R212, R244.reuse, R8, R212 ;  /* 0x00000008f4d4723c */ /* 0x040ff000000810d4 */
[----:B------:R-:W-:Y:S07]  /*73090*/  HMMA.1688.F32.TF32 R244, R244, R4, R228 ;  /* 0x00000004f4f4723c */ /* 0x000fee00000810e4 */
[----:B------:R-:W-:Y:S01]  /*730a0*/  STL.64 [R1+0x440], R96 ;  /* 0x0004406001007387 */ /* 0x000fe20000100a00 */
[C---:B------:R-:W-:Y:S03]  /*730b0*/  HMMA.1688.F32.TF32 R208, R248.reuse, R240, R208 ;  /* 0x000000f0f8d0723c */ /* 0x040fe600000810d0 */
[----:B------:R1:W-:Y:S04]  /*730c0*/  STL.64 [R1+0x448], R98 ;  /* 0x0004486201007387 */ /* 0x0003e80000100a00 */
[----:B-1----:R-:W2:Y:S01]  /*730d0*/  LDL.LU.64 R98, [R1+0x3348] ;  /* 0x0033480001627983 */ /* 0x002ea20000300a00 */
[C---:B------:R-:W-:Y:S03]  /*730e0*/  HMMA.1688.F32.TF32 R200, R248.reuse, R164, R200 ;  /* 0x000000a4f8c8723c */ /* 0x040fe600000810c8 */
[----:B------:R-:W2:Y:S04]  /*730f0*/  LDL.LU.64 R96, [R1+0x3340] ;  /* 0x0033400001607983 */ /* 0x000ea80000300a00 */
[----:B------:R-:W-:Y:S04]  /*73100*/  STL.64 [R1+0x430], R216 ;  /* 0x000430d801007387 */ /* 0x000fe80000100a00 */
[----:B------:R1:W-:Y:S04]  /*73110*/  STL.64 [R1+0x438], R218 ;  /* 0x000438da01007387 */ /* 0x0003e80000100a00 */
[----:B-1----:R-:W3:Y:S04]  /*73120*/  LDL.LU.64 R218, [R1+0x3338] ;  /* 0x0033380001da7983 */ /* 0x002ee80000300a00 */
[----:B------:R-:W3:Y:S04]  /*73130*/  LDL.LU.64 R216, [R1+0x3330] ;  /* 0x0033300001d87983 */ /* 0x000ee80000300a00 */
[----:B------:R-:W-:Y:S04]  /*73140*/  STL.64 [R1+0x420], R212 ;  /* 0x000420d401007387 */ /* 0x000fe80000100a00 */
[----:B------:R1:W-:Y:S01]  /*73150*/  STL.64 [R1+0x428], R214 ;  /* 0x000428d601007387 */ /* 0x0003e20000100a00 */
[C---:B------:R-:W-:Y:S03]  /*73160*/  HMMA.1688.F32.TF32 R100, R248.reuse, R48, R100 ;  /* 0x00000030f864723c */ /* 0x040fe60000081064 */
[----:B-1----:R-:W4:Y:S04]  /*73170*/  LDL.LU.64 R214, [R1+0x3328] ;  /* 0x0033280001d67983 */ /* 0x002f280000300a00 */
[----:B------:R-:W4:Y:S04]  /*73180*/  LDL.LU.64 R212, [R1+0x3320] ;  /* 0x0033200001d47983 */ /* 0x000f280000300a00 */
        /* <DEDUP_REMOVED lines=8> */
[----:B------:R-:W-:Y:S04]  /*73210*/  LDS R246, [R3+0x8a980] ;  /* 0x08a9800003f67984 */ /* 0x000fe80000000800 */
[----:B-1----:R-:W2:Y:S04]  /*73220*/  LDL.LU.64 R210, [R1+0x3308] ;  /* 0x0033080001d27983 */ /* 0x002ea80000300a00 */
[----:B------:R-:W2:Y:S04]  /*73230*/  LDL.LU.64 R208, [R1+0x3300] ;  /* 0x0033000001d07983 */ /* 0x000ea80000300a00 */
[----:B------:R-:W-:Y:S04]  /*73240*/  STL.64 [R1+0x410], R204 ;  /* 0x000410cc01007387 */ /* 0x000fe80000100a00 */
[----:B------:R1:W-:Y:S04]  /*73250*/  STL.64 [R1+0x418], R206 ;  /* 0x000418ce01007387 */ /* 0x0003e80000100a00 */
[----:B------:R-:W-:Y:S04]  /*73260*/  LDS R245, [R252+0x8a180] ;  /* 0x08a18000fcf57984 */ /* 0x000fe80000000800 */
[----:B------:R-:W3:Y:S04]  /*73270*/  LDS R247, [R252+0x8a980] ;  /* 0x08a98000fcf77984 */ /* 0x000ee80000000800 */
        /* <DEDUP_REMOVED lines=38> */
[C---:B------:R-:W-:Y:S01]  /*734e0*/  HMMA.1688.F32.TF32 R168, R248.reuse, R12, R184 ;  /* 0x0000000cf8a8723c */ /* 0x040fe200000810b8 */
[----:B------:R-:W-:Y:S04]  /*734f0*/  STL.64 [R1+0x520], R220 ;  /* 0x000520dc01007387 */ /* 0x000fe80000100a00 */
[----:B------:R-:W-:Y:S03]  /*73500*/  STL.64 [R1+0x528], R222 ;  /* 0x000528de01007387 */ /* 0x000fe60000100a00 */
[C---:B------:R-:W-:Y:S07]  /*73510*/  HMMA.1688.F32.TF32 R180, R248.reuse, R8, R180 ;  /* 0x00000008f8b4723c */ /* 0x040fee00000810b4 */
[----:B------:R-:W-:Y:S01]  /*73520*/  STL.64 [R1+0x510], R196 ;  /* 0x000510c401007387 */ /* 0x000fe20000100a00 */
[----:B------:R-:W-:Y:S03]  /*73530*/  HMMA.1688.F32.TF32 R176, R248, R4, R176 ;  /* 0x00000004f8b0723c */ /* 0x000fe600000810b0 */
[----:B------:R-:W-:Y:S04]  /*73540*/  STL.64 [R1+0x518], R198 ;  /* 0x000518c601007387 */ /* 0x000fe80000100a00 */
[----:B------:R-:W-:Y:S04]  /*73550*/  STL.64 [R1+0x500], R168 ;  /* 0x000500a801007387 */ /* 0x000fe80000100a00 */
[----:B------:R3:W-:Y:S04]  /*73560*/  STL.64 [R1+0x508], R170 ;  /* 0x000508aa01007387 */ /* 0x0007e80000100a00 */
[----:B------:R-:W-:Y:S04]  /*73570*/  LDS R248, [R0+0x8b000] ;  /* 0x08b0000000f87984 */ /* 0x000fe80000000800 */
[----:B------:R-:W-:Y:S01]  /*73580*/  LDS R250, [R0+0x8b800] ;  /* 0x08b8000000fa7984 */ /* 0x000fe20000000800 */
[----:B---3--:R-:W-:Y:S03]  /*73590*/  HMMA.1688.F32.TF32 R168, R244, R240, R192 ;  /* 0x000000f0f4a8723c */ /* 0x008fe600000810c0 */
[----:B------:R-:W-:Y:S04]  /*735a0*/  STL.64 [R1+0x4f0], R180 ;  /* 0x0004f0b401007387 */ /* 0x000fe80000100a00 */
[----:B------:R-:W-:Y:S04]  /*735b0*/  STL.64 [R1+0x4f8], R182 ;  /* 0x0004f8b601007387 */ /* 0x000fe80000100a00 */
[----:B------:R-:W-:Y:S04]  /*735c0*/  STL.64 [R1+0x280], R176 ;  /* 0x000280b001007387 */ /* 0x000fe80000100a00 */
[----:B------:R-:W-:Y:S04]  /*735d0*/  STL.64 [R1+0x288], R178 ;  /* 0x000288b201007387 */ /* 0x000fe80000100a00 */
[----:B------:R-:W-:Y:S04]  /*735e0*/  LDS R249, [R2+0x8b000] ;  /* 0x08b0000002f97984 */ /* 0x000fe80000000800 */
[----:B------:R-:W1:Y:S01]  /*735f0*/  LDS R251, [R2+0x8b800] ;  /* 0x08b8000002fb7984 */ /* 0x000e620000000800 */
[----:B------:R-:W-:-:S03]  /*73600*/  IMAD.MOV.U32 R241, RZ, RZ, R170 ;  /* 0x000000fffff17224 */ /* 0x000fc600078e00aa */
[----:B------:R3:W-:Y:S01]  /*73610*/  STL.64 [R1+0x260], R168 ;  /* 0x000260a801007387 */ /* 0x0007e20000100a00 */
[----:B------:R-:W-:Y:S02]  /*73620*/  IMAD.MOV.U32 R240, RZ, RZ, R171 ;  /* 0x000000fffff07224 */ /* 0x000fe400078e00ab */
[----:B---3--:R-:W-:Y:S03]  /*73630*/  HMMA.1688.F32.TF32 R168, R244, R236, R172 ;  /* 0x000000ecf4a8723c */ /* 0x008fe600000810ac */
[----:B------:R-:W-:Y:S04]  /*73640*/  STL [R1+0x3164], R240 ;  /* 0x003164f001007387 */ /* 0x000fe80000100800 */
[----:B------:R-:W-:Y:S11]  /*73650*/  STL [R1+0x3160], R241 ;  /* 0x003160f101007387 */ /* 0x000ff60000100800 */
[----:B------:R-:W-:Y:S05]  /*73660*/  @!UPT UIADD3 URZ, URZ, URZ, URZ ;  /* 0x0000003f3f3ff290 */ /* 0x000fea000fffe03f */
[----:B------:R3:W-:Y:S04]  /*73670*/  STL.64 [R1+0x200], R168 ;  /* 0x000200a801007387 */ /* 0x0007e80000100a00 */
[----:B------:R-:W2:Y:S04]  /*73680*/  LDL.LU R220, [R1+0x1f0] ;  /* 0x0001f00001dc7983 */ /* 0x000ea80000300800 */
[----:B------:R-:W2:Y:S01]  /*73690*/  LDL.LU R221, [R1+0x1f4] ;  /* 0x0001f40001dd7983 */ /* 0x000ea20000300800 */
[----:B------:R-:W-:-:S03]  /*736a0*/  IMAD.MOV.U32 R237, RZ, RZ, R170 ;  /* 0x000000ffffed7224 */ /* 0x000fc600078e00aa */
[----:B------:R-:W2:Y:S01]  /*736b0*/  LDL.LU R222, [R1+0x1f8] ;  /* 0x0001f80001de7983 */ /* 0x000ea20000300800 */
[----:B------:R-:W-:-:S03]  /*736c0*/  IMAD.MOV.U32 R236, RZ, RZ, R171 ;  /* 0x000000ffffec7224 */ /* 0x000fc600078e00ab */
[----:B------:R-:W2:Y:S04]  /*736d0*/  LDL.LU R223, [R1+0x1fc] ;  /* 0x0001fc0001df7983 */ /* 0x000ea80000300800 */
[----:B---3--:R-:W3:Y:S04]  /*736e0*/  LDL.LU R168, [R1+0x160] ;  /* 0x0001600001a87983 */ /* 0x008ee80000300800 */
        /* <DEDUP_REMOVED lines=23> */
[----:B------:R1:W-:Y:S04]  /*73860*/  STL [R1+0x316c], R236 ;  /* 0x00316cec01007387 */ /* 0x0003e80000100800 */
[----:B------:R1:W-:Y:S01]  /*73870*/  STL [R1+0x3168], R237 ;  /* 0x003168ed01007387 */ /* 0x0003e20000100800 */
[C---:B---3--:R-:W-:Y:S11]  /*73880*/  HMMA.1688.F32.TF32 R168, R244.reuse, R160, R168 ;  /* 0x000000a0f4a8723c */ /* 0x048ff600000810a8 */
[----:B------:R-:W-:Y:S11]  /*73890*/  @!UPT UIADD3 URZ, URZ, URZ, URZ ;  /* 0x0000003f3f3ff290 */ /* 0x000ff6000fffe03f */
[----:B------:R-:W-:Y:S02]  /*738a0*/  @!UPT UIADD3 URZ, URZ, URZ, URZ ;  /* 0x0000003f3f3ff290 */ /* 0x000fe4000fffe03f */
[----:B-1----:R-:W-:Y:S02]  /*738b0*/  IMAD.MOV.U32 R236, RZ, RZ, R168 ;  /* 0x000000ffffec7224 */ /* 0x002fe400078e00a8 */
[----:B------:R-:W-:Y:S02]  /*738c0*/  IMAD.MOV.U32 R237, RZ, RZ, R169 ;  /* 0x000000ffffed7224 */ /* 0x000fe400078e00a9 */
[----:B------:R-:W-:Y:S02]  /*738d0*/  IMAD.MOV.U32 R161, RZ, RZ, R170 ;  /* 0x000000ffffa17224 */ /* 0x000fe400078e00aa */
[----:B------:R-:W-:Y:S02]  /*738e0*/  IMAD.MOV.U32 R160, RZ, RZ, R171 ;  /* 0x000000ffffa07224 */ /* 0x000fe400078e00ab */
[C---:B--2---:R-:W-:Y:S11]  /*738f0*/  HMMA.1688.F32.TF32 R168, R244.reuse, R56, R184 ;  /* 0x00000038f4a8723c */ /* 0x044ff600000810b8 */
[----:B------:R-:W-:Y:S11]  /*73900*/  @!UPT UIADD3 URZ, URZ, URZ, URZ ;  /* 0x0000003f3f3ff290 */ /* 0x000ff6000fffe03f */
[----:B------:R-:W-:Y:S01]  /*73910*/  @!UPT UIADD3 URZ, URZ, URZ, URZ ;  /* 0x0000003f3f3ff290 */ /* 0x000fe2000fffe03f */
[----:B------:R1:W-:Y:S01]  /*73920*/  STL.64 [R1+0x5d0], R168 ;  /* 0x0005d0a801007387 */ /* 0x0003e20000100a00 */
[----:B------:R-:W-:Y:S02]  /*73930*/  IMAD.MOV.U32 R57, RZ, RZ, R170 ;  /* 0x000000ffff397224 */ /* 0x000fe400078e00aa */
[----:B------:R-:W-:Y:S02]  /*73940*/  IMAD.MOV.U32 R56, RZ, RZ, R171 ;  /* 0x000000ffff387224 */ /* 0x000fe400078e00ab */
[C---:B-1----:R-:W-:Y:S03]  /*73950*/  HMMA.1688.F32.TF32 R168, R244.reuse, R52, R172 ;  /* 0x00000034f4a8723c */ /* 0x042fe600000810ac */
[----:B------:R-:W-:Y:S04]  /*73960*/  STL [R1+0x30dc], R56 ;  /* 0x0030dc3801007387 */ /* 0x000fe80000100800 */
[----:B------:R-:W-:Y:S04]  /*73970*/  STL [R1+0x30d8], R57 ;  /* 0x0030d83901007387 */ /* 0x000fe80000100800 */
[----:B------:R-:W2:Y:S11]  /*73980*/  LDL.LU R172, [R1+0x100] ;  /* 0x0001000001ac7983 */ /* 0x000eb60000300800 */
[----:B------:R-:W-:Y:S01]  /*73990*/  @!UPT UIADD3 URZ, URZ, URZ, URZ ;  /* 0x0000003f3f3ff290 */ /* 0x000fe2000fffe03f */
[----:B------:R-:W-:Y:S04]  /*739a0*/  STL.64 [R1+0x5c0], R168 ;  /* 0x0005c0a801007387 */ /* 0x000fe80000100a00 */
[----:B------:R4:W-:Y:S04]  /*739b0*/  STL.64 [R1+0x5c8], R170 ;  /* 0x0005c8aa01007387 */ /* 0x0009e80000100a00 */
[----:B------:R-:W2:Y:S04]  /*739c0*/  LDL.LU R173, [R1+0x104] ;  /* 0x0001040001ad7983 */ /* 0x000ea80000300800 */
[----:B------:R-:W2:Y:S04]  /*739d0*/  LDL.LU R174, [R1+0x108] ;  /* 0x0001080001ae7983 */ /* 0x000ea80000300800 */
[----:B------:R-:W2:Y:S01]  /*739e0*/  LDL.LU R175, [R1+0x10c] ;  /* 0x00010c0001af7983 */ /* 0x000ea20000300800 */
[C---:B----4-:R-:W-:Y:S11]  /*739f0*/  HMMA.1688.F32.TF32 R168, R244.reuse, R48, R180 ;  /* 0x00000030f4a8723c */ /* 0x050ff600000810b4 */
[----:B------:R-:W-:Y:S11]  /*73a00*/  @!UPT UIADD3 URZ, URZ, URZ, URZ ;  /* 0x0000003f3f3ff290 */ /* 0x000ff6000fffe03f */
[----:B------:R-:W-:Y:S01]  /*73a10*/  @!UPT UIADD3 URZ, URZ, URZ, URZ ;  /* 0x0000003f3f3ff290 */ /* 0x000fe2000fffe03f */
[----:B------:R1:W-:Y:S01]  /*73a20*/  STL.64 [R1+0x5b8], R170 ;  /* 0x0005b8aa01007387 */ /* 0x0003e20000100a00 */
[----:B------:R-:W-:Y:S02]  /*73a30*/  IMAD.MOV.U32 R52, RZ, RZ, R168 ;  /* 0x000000ffff347224 */ /* 0x000fe400078e00a8 */
[----:B------:R-:W-:Y:S02]  /*73a40*/  IMAD.MOV.U32 R53, RZ, RZ, R169 ;  /* 0x000000ffff357224 */ /* 0x000fe400078e00a9 */
[----:B-1----:R-:W-:Y:S03]  /*73a50*/  HMMA.1688.F32.TF32 R168, R244, R44, R176 ;  /* 0x0000002cf4a8723c */ /* 0x002fe600000810b0 */
[----:B------:R-:W-:Y:S04]  /*73a60*/  STL [R1+0x30e4], R53 ;  /* 0x0030e43501007387 */ /* 0x000fe80000100800 */
[----:B------:R-:W-:Y:S11]  /*73a70*/  STL [R1+0x30e0], R52 ;  /* 0x0030e03401007387 */ /* 0x000ff60000100800 */
[----:B------:R-:W-:Y:S05]  /*73a80*/  @!UPT UIADD3 URZ, URZ, URZ, URZ ;  /* 0x0000003f3f3ff290 */ /* 0x000fea000fffe03f */
[----:B------:R1:W-:Y:S04]  /*73a90*/  STL.64 [R1+0x5a0], R168 ;  /* 0x0005a0a801007387 */ /* 0x0003e80000100a00 */
[----:B------:R-:W3:Y:S04]  /*73aa0*/  LDL.LU R180, [R1+0xf0] ;  /* 0x0000f00001b47983 */ /* 0x000ee80000300800 */
[----:B------:R-:W3:Y:S04]  /*73ab0*/  LDL.LU R181, [R1+0xf4] ;  /* 0x0000f40001b57983 */ /* 0x000ee80000300800 */
[----:B------:R-:W3:Y:S04]  /*73ac0*/  LDL.LU R182, [R1+0xf8] ;  /* 0x0000f80001b67983 */ /* 0x000ee80000300800 */
[----:B------:R-:W3:Y:S01]  /*73ad0*/  LDL.LU R183, [R1+0xfc] ;  /* 0x0000fc0001b77983 */ /* 0x000ee20000300800 */
[----:B------:R-:W-:-:S02]  /*73ae0*/  IMAD.MOV.U32 R56, RZ, RZ, R170 ;  /* 0x000000ffff387224 */ /* 0x000fc400078e00aa */
[----:B------:R-:W-:-:S03]  /*73af0*/  IMAD.MOV.U32 R57, RZ, RZ, R171 ;  /* 0x000000ffff397224 */ /* 0x000fc600078e00ab */
[----:B------:R4:W-:Y:S04]  /*73b00*/  STL [R1+0x30ec], R56 ;  /* 0x0030ec3801007387 */ /* 0x0009e80000100800 */
[----:B------:R1:W-:Y:S04]  /*73b10*/  STL [R1+0x30e8], R57 ;  /* 0x0030e83901007387 */ /* 0x0003e80000100800 */
[----:B------:R-:W3:Y:S04]  /*73b20*/  LDL.LU R176, [R1+0xd0] ;  /* 0x0000d00001b07983 */ /* 0x000ee80000300800 */
[----:B------:R-:W3:Y:S04]  /*73b30*/  LDL.LU R177, [R1+0xd4] ;  /* 0x0000d40001b17983 */ /* 0x000ee80000300800 */
[----:B------:R-:W3:Y:S04]  /*73b40*/  LDL.LU R178, [R1+0xd8] ;  /* 0x0000d80001b27983 */ /* 0x000ee80000300800 */
[----:B------:R-:W3:Y:S01]  /*73b50*/  LDL.LU R179, [R1+0xdc] ;  /* 0x0000dc0001b37983 */ /* 0x000ee20000300800 */
[----:B-1----:R-:W-:Y:S03]  /*73b60*/  HMMA.1688.F32.TF32 R168, R244, R32, R192 ;  /* 0x00000020f4a8723c */ /* 0x002fe600000810c0 */
[----:B------:R-:W3:Y:S04]  /*73b70*/  LDL.LU R192, [R1+0xb0] ;  /* 0x0000b00001c07983 */ /* 0x000ee80000300800 */
[----:B------:R-:W3:Y:S04]  /*73b80*/  LDL.LU R193, [R1+0xb4] ;  /* 0x0000b40001c17983 */ /* 0x000ee80000300800 */
[----:B------:R-:W3:Y:S04]  /*73b90*/  LDL.LU R194, [R1+0xb8] ;  /* 0x0000b80001c27983 */ /* 0x000ee80000300800 */
[----:B------:R-:W3:Y:S09]  /*73ba0*/  LDL.LU R195, [R1+0xbc] ;  /* 0x0000bc0001c37983 */ /* 0x000ef20000300800 */
[----:B------:R-:W-:-:S02]  /*73bb0*/  IMAD.MOV.U32 R44, RZ, RZ, R171 ;  /* 0x000000ffff2c7224 */ /* 0x000fc400078e00ab */
[----:B------:R-:W-:Y:S02]  /*73bc0*/  IMAD.MOV.U32 R45, RZ, RZ, R170 ;  /* 0x000000ffff2d7224 */ /* 0x000fe400078e00aa */
[----:B------:R-:W-:Y:S02]  /*73bd0*/  IMAD.MOV.U32 R49, RZ, RZ, R169 ;  /* 0x000000ffff317224 */ /* 0x000fe400078e00a9 */
[----:B------:R-:W-:Y:S01]  /*73be0*/  IMAD.MOV.U32 R48, RZ, RZ, R168 ;  /* 0x000000ffff307224 */ /* 0x000fe200078e00a8 */
[----:B------:R1:W-:Y:S04]  /*73bf0*/  STL [R1+0x30fc], R44 ;  /* 0x0030fc2c01007387 */ /* 0x0003e80000100800 */
[----:B------:R1:W-:Y:S04]  /*73c00*/  STL [R1+0x30f8], R45 ;  /* 0x0030f82d01007387 */ /* 0x0003e80000100800 */
[----:B------:R1:W-:Y:S04]  /*73c10*/  STL [R1+0x30f4], R49 ;  /* 0x0030f43101007387 */ /* 0x0003e80000100800 */
[----:B------:R1:W-:Y:S01]  /*73c20*/  STL [R1+0x30f0], R48 ;  /* 0x0030f03001007387 */ /* 0x0003e20000100800 */
[----:B--2---:R-:W-:Y:S03]  /*73c30*/  HMMA.1688.F32.TF32 R168, R244, R28, R172 ;  /* 0x0000001cf4a8723c */ /* 0x004fe600000810ac */
[----:B------:R-:W2:Y:S04]  /*73c40*/  LDL.LU R172, [R1+0x90] ;  /* 0x0000900001ac7983 */ /* 0x000ea80000300800 */
[----:B------:R-:W2:Y:S04]  /*73c50*/  LDL.LU R173, [R1+0x94] ;  /* 0x0000940001ad7983 */ /* 0x000ea80000300800 */
[----:B------:R-:W2:Y:S04]  /*73c60*/  LDL.LU R174, [R1+0x98] ;  /* 0x0000980001ae7983 */ /* 0x000ea80000300800 */
[----:B------:R-:W2:Y:S09]  /*73c70*/  LDL.LU R175, [R1+0x9c] ;  /* 0x00009c0001af7983 */ /* 0x000eb20000300800 */
[----:B----4-:R-:W-:-:S02]  /*73c80*/  IMAD.MOV.U32 R56, RZ, RZ, R168 ;  /* 0x000000ffff387224 */ /* 0x010fc400078e00a8 */
[----:B------:R-:W-:Y:S02]  /*73c90*/  IMAD.MOV.U32 R57, RZ, RZ, R169 ;  /* 0x000000ffff397224 */ /* 0x000fe400078e00a9 */
[----:B------:R-:W-:Y:S02]  /*73ca0*/  IMAD.MOV.U32 R53, RZ, RZ, R170 ;  /* 0x000000ffff357224 */ /* 0x000fe400078e00aa */
[----:B------:R-:W-:Y:S02]  /*73cb0*/  IMAD.MOV.U32 R52, RZ, RZ, R171 ;  /* 0x000000ffff347224 */ /* 0x000fe400078e00ab */
[C---:B---3--:R-:W-:Y:S03]  /*73cc0*/  HMMA.1688.F32.TF32 R168, R244.reuse, R24, R180 ;  /* 0x00000018f4a8723c */ /* 0x048fe600000810b4 */
[----:B------:R3:W-:Y:S11]  /*73cd0*/  STL [R1+0x310c], R52 ;  /* 0x00310c3401007387 */ /* 0x0007f60000100800 */
[----:B------:R-:W-:Y:S10]  /*73ce0*/  @!UPT UIADD3 URZ, URZ, URZ, URZ ;  /* 0x0000003f3f3ff290 */ /* 0x000ff4000fffe03f */
[----:B-1----:R-:W-:Y:S02]  /*73cf0*/  IMAD.MOV.U32 R44, RZ, RZ, R168 ;  /* 0x000000ffff2c7224 */ /* 0x002fe400078e00a8 */
[----:B------:R-:W-:Y:S02]  /*73d00*/  IMAD.MOV.U32 R45, RZ, RZ, R169 ;  /* 0x000000ffff2d7224 */ /* 0x000fe400078e00a9 */
[----:B------:R-:W-:Y:S02]  /*73d10*/  IMAD.MOV.U32 R49, RZ, RZ, R170 ;  /* 0x000000ffff317224 */ /* 0x000fe400078e00aa */
[----:B------:R-:W-:Y:S02]  /*73d20*/  IMAD.MOV.U32 R48, RZ, RZ, R171 ;  /* 0x000000ffff307224 */ /* 0x000fe400078e00ab */
[C---:B------:R-:W-:Y:S01]  /*73d30*/  HMMA.1688.F32.TF32 R168, R244.reuse, R20, R176 ;  /* 0x00000014f4a8723c */ /* 0x040fe200000810b0 */
[----:B------:R1:W-:Y:S04]  /*73d40*/  STL [R1+0x3108], R53 ;  /* 0x0031083501007387 */ /* 0x0003e80000100800 */
[----:B------:R4:W-:Y:S04]  /*73d50*/  STL [R1+0x3104], R56 ;  /* 0x0031043801007387 */ /* 0x0009e80000100800 */
[----:B------:R1:W-:Y:S01]  /*73d60*/  STL [R1+0x3100], R57 ;  /* 0x0031003901007387 */ /* 0x0003e20000100800 */
[C---:B------:R-:W-:Y:S11]  /*73d70*/  HMMA.1688.F32.TF32 R196, R244.reuse, R164, R220 ;  /* 0x000000a4f4c4723c */ /* 0x040ff600000810dc */
[----:B------:R-:W-:Y:S03]  /*73d80*/  @!UPT UIADD3 URZ, URZ, URZ, URZ ;  /* 0x0000003f3f3ff290 */ /* 0x000fe6000fffe03f */
[----:B---3--:R-:W-:Y:S02]  /*73d90*/  IMAD.MOV.U32 R52, RZ, RZ, R168 ;  /* 0x000000ffff347224 */ /* 0x008fe400078e00a8 */
[----:B-1----:R-:W-:Y:S02]  /*73da0*/  IMAD.MOV.U32 R53, RZ, RZ, R169 ;  /* 0x000000ffff357224 */ /* 0x002fe400078e00a9 */
[----:B----4-:R-:W-:Y:S02]  /*73db0*/  IMAD.MOV.U32 R56, RZ, RZ, R170 ;  /* 0x000000ffff387224 */ /* 0x010fe400078e00aa */
[----:B------:R-:W-:Y:S02]  /*73dc0*/  IMAD.MOV.U32 R57, RZ, RZ, R171 ;  /* 0x000000ffff397224 */ /* 0x000fe400078e00ab */
[----:B------:R-:W-:Y:S01]  /*73dd0*/  HMMA.1688.F32.TF32 R168, R244, R16, R192 ;  /* 0x00000010f4a8723c */ /* 0x000fe200000810c0 */
[----:B------:R-:W-:Y:S04]  /*73de0*/  STL [R1+0x311c], R48 ;  /* 0x00311c3001007387 */ /* 0x000fe80000100800 */
[----:B------:R-:W-:Y:S04]  /*73df0*/  STL [R1+0x3118], R49 ;  /* 0x0031183101007387 */ /* 0x000fe80000100800 */
[----:B------:R-:W-:Y:S04]  /*73e00*/  STL [R1+0x3114], R44 ;  /* 0x0031142c01007387 */ /* 0x000fe80000100800 */
[----:B------:R1:W-:Y:S04]  /*73e10*/  STL [R1+0x3110], R45 ;  /* 0x0031102d01007387 */ /* 0x0003e80000100800 */
[----:B------:R3:W-:Y:S04]  /*73e20*/  STL [R1+0x312c], R57 ;  /* 0x00312c3901007387 */ /* 0x0007e80000100800 */
[----:B------:R2:W-:Y:S03]  /*73e30*/  STL [R1+0x3128], R56 ;  /* 0x0031283801007387 */ /* 0x0005e60000100800 */
[----:B-1----:R-:W-:-:S02]  /*73e40*/  IMAD.MOV.U32 R45, RZ, RZ, R171 ;  /* 0x000000ffff2d7224 */ /* 0x002fc400078e00ab */
[----:B------:R-:W-:Y:S01]  /*73e50*/  IMAD.MOV.U32 R44, RZ, RZ, R170 ;  /* 0x000000ffff2c7224 */ /* 0x000fe200078e00aa */
[----:B------:R1:W-:Y:S01]  /*73e60*/  STL [R1+0x3124], R52 ;  /* 0x0031243401007387 */ /* 0x0003e20000100800 */
[----:B------:R-:W-:Y:S02]  /*73e70*/  IMAD.MOV.U32 R48, RZ, RZ, R168 ;  /* 0x000000ffff307224 */ /* 0x000fe400078e00a8 */
[----:B------:R-:W-:Y:S01]  /*73e80*/  IMAD.MOV.U32 R49, RZ, RZ, R169 ;  /* 0x000000ffff317224 */ /* 0x000fe200078e00a9 */
[----:B------:R1:W-:Y:S01]  /*73e90*/  STL [R1+0x3120], R53 ;  /* 0x0031203501007387 */ /* 0x0003e20000100800 */
        /* <DEDUP_REMOVED lines=30> */
[----:B------:R-:W2:Y:S01]  /*74080*/  LDL.LU R30, [R1+0x326c] ;  /* 0x00326c00011e7983 */ /* 0x000ea20000300800 */
[----:B------:R-:W-:Y:S02]  /*74090*/  IMAD.MOV.U32 R173, RZ, RZ, R31 ;  /* 0x000000ffffad7224 */ /* 0x000fe400078e001f */
[----:B------:R-:W-:Y:S01]  /*740a0*/  IMAD.MOV.U32 R174, RZ, RZ, R34 ;  /* 0x000000ffffae7224 */ /* 0x000fe200078e0022 */
[----:B------:R-:W2:Y:S01]  /*740b0*/  LDL.LU R31, [R1+0x3268] ;  /* 0x00326800011f7983 */ /* 0x000ea20000300800 */
[----:B------:R-:W-:-:S03]  /*740c0*/  IMAD.MOV.U32 R175, RZ, RZ, R35 ;  /* 0x000000ffffaf7224 */ /* 0x000fc600078e0023 */
[----:B------:R-:W2:Y:S04]  /*740d0*/  LDL.LU R34, [R1+0x3264] ;  /* 0x0032640001227983 */ /* 0x000ea80000300800 */
[----:B------:R-:W2:Y:S04]  /*740e0*/  LDL.LU R35, [R1+0x3260] ;  /* 0x0032600001237983 */ /* 0x000ea80000300800 */
[----:B------:R-:W2:Y:S04]  /*740f0*/  LDL.LU R220, [R1] ;  /* 0x0000000001dc7983 */ /* 0x000ea80000300800 */
        /* <DEDUP_REMOVED lines=9> */
[----:B------:R-:W-:-:S03]  /*74190*/  IMAD.MOV.U32 R56, RZ, RZ, R169 ;  /* 0x000000ffff387224 */ /* 0x000fc600078e00a9 */
[----:B------:R-:W3:Y:S01]  /*741a0*/  LDL.LU R55, [R1+0x3248] ;  /* 0x0032480001377983 */ /* 0x000ee20000300800 */
[----:B-1----:R-:W-:-:S03]  /*741b0*/  IMAD.MOV.U32 R52, RZ, RZ, R170 ;  /* 0x000000ffff347224 */ /* 0x002fc600078e00aa */
        /* <DEDUP_REMOVED lines=15> */
[----:B------:R-:W-:Y:S04]  /*742b0*/  STL [R1+0x314c], R53 ;  /* 0x00314c3501007387 */ /* 0x000fe80000100800 */
[----:B------:R-:W-:Y:S04]  /*742c0*/  STL [R1+0x3148], R52 ;  /* 0x0031483401007387 */ /* 0x000fe80000100800 */
[----:B------:R-:W-:Y:S04]  /*742d0*/  STL [R1+0x3144], R57 ;  /* 0x0031443901007387 */ /* 0x000fe80000100800 */
[----:B------:R-:W-:Y:S01]  /*742e0*/  STL [R1+0x3140], R56 ;  /* 0x0031403801007387 */ /* 0x000fe20000100800 */
[----:B----4-:R-:W-:Y:S11]  /*742f0*/  HMMA.1688.F32.TF32 R196, R244, R8, R196 ;  /* 0x00000008f4c4723c */ /* 0x010ff600000810c4 */
[----:B------:R-:W-:Y:S11]  /*74300*/  @!UPT UIADD3 URZ, URZ, URZ, URZ ;  /* 0x0000003f3f3ff290 */ /* 0x000ff6000fffe03f */
[----:B------:R-:W-:Y:S02]  /*74310*/  @!UPT UIADD3 URZ, URZ, URZ, URZ ;  /* 0x0000003f3f3ff290 */ /* 0x000fe4000fffe03f */
[----:B------:R-:W-:Y:S02]  /*74320*/  IMAD.MOV.U32 R49, RZ, RZ, R199 ;  /* 0x000000ffff317224 */ /* 0x000fe400078e00c7 */
[----:B------:R-:W-:Y:S02]  /*74330*/  IMAD.MOV.U32 R48, RZ, RZ, R198 ;  /* 0x000000ffff307224 */ /* 0x000fe400078e00c6 */
[----:B------:R-:W-:Y:S01]  /*74340*/  IMAD.MOV.U32 R45, RZ, RZ, R196 ;  /* 0x000000ffff2d7224 */ /* 0x000fe200078e00c4 */
[----:B------:R-:W4:Y:S01]  /*74350*/  LDL.LU.64 R198, [R1+0x3218] ;  /* 0x0032180001c67983 */ /* 0x000f220000300a00 */
[----:B------:R-:W-:-:S03]  /*74360*/  IMAD.MOV.U32 R44, RZ, RZ, R197 ;  /* 0x000000ffff2c7224 */ /* 0x000fc600078e00c5 */
[----:B------:R-:W4:Y:S04]  /*74370*/  LDL.LU.64 R196, [R1+0x3210] ;  /* 0x0032100001c47983 */ /* 0x000f280000300a00 */
[----:B------:R-:W-:Y:S04]  /*74380*/  STL [R1+0x315c], R49 ;  /* 0x00315c3101007387 */ /* 0x000fe80000100800 */
[----:B------:R-:W-:Y:S04]  /*74390*/  STL [R1+0x3158], R48 ;  /* 0x0031583001007387 */ /* 0x000fe80000100800 */
[----:B------:R1:W-:Y:S04]  /*743a0*/  STL [R1+0x3154], R45 ;  /* 0x0031542d01007387 */ /* 0x0003e80000100800 */
[----:B------:R1:W-:Y:S01]  /*743b0*/  STL [R1+0x3150], R44 ;  /* 0x0031502c01007387 */ /* 0x0003e20000100800 */
[----:B--2---:R-:W-:Y:S03]  /*743c0*/  HMMA.1688.F32.TF32 R244, R244, R4, R220 ;  /* 0x00000004f4f4723c */ /* 0x004fe600000810dc */
[----:B------:R-:W2:Y:S04]  /*743d0*/  LDL.LU.64 R222, [R1+0x3208] ;  /* 0x0032080001de7983 */ /* 0x000ea80000300a00 */
[----:B------:R-:W2:Y:S01]  /*743e0*/  LDL.LU.64 R220, [R1+0x3200] ;  /* 0x0032000001dc7983 */ /* 0x000ea20000300a00 */
[C---:B---3--:R-:W-:Y:S08]  /*743f0*/  HMMA.1688.F32.TF32 R172, R248.reuse, R54, R172 ;  /* 0x00000036f8ac723c */ /* 0x048ff000000810ac */
[C---:B------:R-:W-:Y:S08]  /*74400*/  HMMA.1688.F32.TF32 R192, R248.reuse, R58, R192 ;  /* 0x0000003af8c0723c */ /* 0x040ff000000810c0 */
[C---:B------:R-:W-:Y:S08]  /*74410*/  HMMA.1688.F32.TF32 R176, R248.reuse, R162, R176 ;  /* 0x000000a2f8b0723c */ /* 0x040ff000000810b0 */
[C---:B------:R-:W-:Y:S08]  /*74420*/  HMMA.1688.F32.TF32 R180, R248.reuse, R166, R180 ;  /* 0x000000a6f8b4723c */ /* 0x040ff000000810b4 */
[C---:B------:R-:W-:Y:S08]  /*74430*/  HMMA.1688.F32.TF32 R184, R248.reuse, R238, R184 ;  /* 0x000000eef8b8723c */ /* 0x040ff000000810b8 */
[----:B------:R-:W-:Y:S11]  /*74440*/  HMMA.1688.F32.TF32 R168, R248, R242, R168 ;  /* 0x000000f2f8a8723c */ /* 0x000ff600000810a8 */
[----:B------:R-:W-:Y:S11]  /*74450*/  @!UPT UIADD3 URZ, URZ, URZ, URZ ;  /* 0x0000003f3f3ff290 */ /* 0x000ff6000fffe03f */
[----:B------:R-:W-:Y:S02]  /*74460*/  @!UPT UIADD3 URZ, URZ, URZ, URZ ;  /* 0x0000003f3f3ff290 */ /* 0x000fe4000fffe03f */
[----:B-1----:R-:W-:Y:S02]  /*74470*/  IMAD.MOV.U32 R45, RZ, RZ, R170 ;  /* 0x000000ffff2d7224 */ /* 0x002fe400078e00aa */
[----:B------:R-:W-:Y:S02]  /*74480*/  IMAD.MOV.U32 R44, RZ, RZ, R171 ;  /* 0x000000ffff2c7224 */ /* 0x000fe400078e00ab */
[----:B------:R-:W-:Y:S01]  /*74490*/  IMAD.MOV.U32 R49, RZ, RZ, R168 ;  /* 0x000000ffff317224 */ /* 0x000fe200078e00a8 */
[----:B------:R-:W3:Y:S01]  /*744a0*/  LDL.LU.64 R170, [R1+0x31f8] ;  /* 0x0031f80001aa7983 */ /* 0x000ee20000300a00 */
[----:B------:R-:W-:-:S03]  /*744b0*/  IMAD.MOV.U32 R48, RZ, RZ, R169 ;  /* 0x000000ffff307224 */ /* 0x000fc600078e00a9 */
[----:B------:R-:W3:Y:S04]  /*744c0*/  LDL.LU.64 R168, [R1+0x31f0] ;  /* 0x0031f00001a87983 */ /* 0x000ee80000300a00 */
        /* <DEDUP_REMOVED lines=18> */
[----:B-1----:R-:W4:Y:S04]  /*745f0*/  LDL.LU.64 R174, [R1+0x31a8] ;  /* 0x0031a80001ae7983 */ /* 0x002f280000300a00 */
[----:B------:R-:W4:Y:S01]  /*74600*/  LDL.LU.64 R172, [R1+0x31a0] ;  /* 0x0031a00001ac7983 */ /* 0x000f220000300a00 */
[----:B------:R-:W-:-:S02]  /*74610*/  IMAD.MOV.U32 R53, RZ, RZ, R244 ;  /* 0x000000ffff357224 */ /* 0x000fc400078e00f4 */
[----:B------:R-:W-:Y:S01]  /*74620*/  IMAD.MOV.U32 R52, RZ, RZ, R245 ;  /* 0x000000ffff347224 */ /* 0x000fe200078e00f5 */
[----:B------:R-:W-:Y:S01]  /*74630*/  LDS R244, [R3+0x8b000] ;  /* 0x08b0000003f47984 */ /* 0x000fe20000000800 */
[----:B------:R-:W-:Y:S02]  /*74640*/  IMAD.MOV.U32 R57, RZ, RZ, R246 ;  /* 0x000000ffff397224 */ /* 0x000fe400078e00f6 */
[----:B------:R-:W-:Y:S01]  /*74650*/  IMAD.MOV.U32 R56, RZ, RZ, R247 ;  /* 0x000000ffff387224 */ /* 0x000fe200078e00f7 */
[----:B------:R-:W-:Y:S04]  /*74660*/  LDS R246, [R3+0x8b800] ;  /* 0x08b8000003f67984 */ /* 0x000fe80000000800 */
[----:B------:R-:W-:Y:S04]  /*74670*/  LDS R245, [R252+0x8b000] ;  /* 0x08b00000fcf57984 */ /* 0x000fe80000000800 */
[----:B------:R-:W1:Y:S01]  /*74680*/  LDS R247, [R252+0x8b800] ;  /* 0x08b80000fcf77984 */ /* 0x000e620000000800 */
[C---:B------:R-:W-:Y:S08]  /*74690*/  HMMA.1688.F32.TF32 R92, R248.reuse, R6, R92 ;  /* 0x00000006f85c723c */ /* 0x040ff0000008105c */
[C---:B---3--:R-:W-:Y:S08]  /*746a0*/  HMMA.1688.F32.TF32 R168, R248.reuse, R22, R168 ;  /* 0x00000016f8a8723c */ /* 0x048ff000000810a8 */
[C---:B--2---:R-:W-:Y:S08]  /*746b0*/  HMMA.1688.F32.TF32 R192, R248.reuse, R46, R192 ;  /* 0x0000002ef8c0723c */ /* 0x044ff000000810c0 */
[C---:B----4-:R-:W-:Y:S11]  /*746c0*/  HMMA.1688.F32.TF32 R172, R248.reuse, R50, R172 ;  /* 0x00000032f8ac723c */ /* 0x050ff600000810ac */
[----:B------:R-:W-:Y:S05]  /*746d0*/  @!UPT UIADD3 URZ, URZ, URZ, URZ ;  /* 0x0000003f3f3ff290 */ /* 0x000fea000fffe03f */
[----:B------:R-:W-:Y:S02]  /*746e0*/  IMAD.MOV.U32 R9, RZ, RZ, R192 ;  /* 0x000000ffff097224 */ /* 0x000fe400078e00c0 */
[----:B------:R-:W-:Y:S02]  /*746f0*/  IMAD.MOV.U32 R8, RZ, RZ, R193 ;  /* 0x000000ffff087224 */ /* 0x000fe400078e00c1 */
[----:B------:R-:W-:Y:S02]  /*74700*/  IMAD.MOV.U32 R5, RZ, RZ, R194 ;  /* 0x000000ffff057224 */ /* 0x000fe400078e00c2 */
[----:B------:R-:W-:Y:S02]  /*74710*/  IMAD.MOV.U32 R4, RZ, RZ, R195 ;  /* 0x000000ffff047224 */ /* 0x000fe400078e00c3 */
[C---:B------:R-:W-:Y:S08]  /*74720*/  HMMA.1688.F32.TF32 R192, R248.reuse, R34, R176 ;  /* 0x00000022f8c0723c */ /* 0x040ff000000810b0 */
[C---:B------:R-:W-:Y:S01]  /*74730*/  HMMA.1688.F32.TF32 R176, R248.reuse, R30, R180 ;  /* 0x0000001ef8b0723c */ /* 0x040fe200000810b4 */
[----:B------:R-:W-:Y:S04]  /*74740*/  STL.64 [R1+0x7b0], R172 ;  /* 0x0007b0ac01007387 */ /* 0x000fe80000100a00 */
[----:B------:R2:W-:Y:S03]  /*74750*/  STL.64 [R1+0x7b8], R174 ;  /* 0x0007b8ae01007387 */ /* 0x0005e60000100a00 */
[C---:B--2---:R-:W-:Y:S01]  /*74760*/  HMMA.1688.F32.TF32 R172, R248.reuse, R26, R184 ;  /* 0x0000001af8ac723c */ /* 0x044fe200000810b8 */
[----:B------:R-:W-:Y:S04]  /*74770*/  STL [R1+0x3000], R4 ;  /* 0x0030000401007387 */ /* 0x000fe80000100800 */
[----:B------:R-:W-:Y:S04]  /*74780*/  STL [R1+0x2ffc], R8 ;  /* 0x002ffc0801007387 */ /* 0x000fe80000100800 */
[----:B------:R-:W-:Y:S04]  /*74790*/  STL [R1+0x2ff8], R9 ;  /* 0x002ff80901007387 */ /* 0x000fe80000100800 */
[----:B------:R-:W-:Y:S04]  /*747a0*/  STL [R1+0x2ff4], R5 ;  /* 0x002ff40501007387 */ /* 0x000fe80000100800 */
        /* <DEDUP_REMOVED lines=10> */
[----:B--2---:R-:W-:Y:S01]  /*74850*/  HMMA.1688.F32.TF32 R168, R248, R10, R88 ;  /* 0x0000000af8a8723c */ /* 0x004fe20000081058 */
[----:B------:R-:W-:Y:S04]  /*74860*/  LDS R88, [R0+0x8b080] ;  /* 0x08b0800000587984 */ /* 0x000fe80000000800 */
[----:B------:R-:W-:Y:S04]  /*74870*/  LDS R90, [R0+0x8b880] ;  /* 0x08b88000005a7984 */ /* 0x000fe80000000800 */
[----:B------:R-:W-:Y:S04]  /*74880*/  STL.64 [R1+0x940], R176 ;  /* 0x000940b001007387 */ /* 0x000fe80000100a00 */
[----:B------:R-:W-:Y:S04]  /*74890*/  STL.64 [R1+0x948], R178 ;  /* 0x000948b201007387 */ /* 0x000fe80000100a00 */
[----:B------:R-:W-:Y:S04]  /*748a0*/  STL.64 [R1+0x930], R172 ;  /* 0x000930ac01007387 */ /* 0x000fe80000100a00 */
[----:B------:R-:W-:Y:S04]  /*748b0*/  STL.64 [R1+0x938], R174 ;  /* 0x000938ae01007387 */ /* 0x000fe80000100a00 */
[----:B------:R-:W-:Y:S04]  /*748c0*/  STL.64 [R1+0x920], R168 ;  /* 0x000920a801007387 */ /* 0x000fe80000100a00 */
[----:B------:R1:W-:Y:S04]  /*748d0*/  STL.64 [R1+0x928], R170 ;  /* 0x000928aa01007387 */ /* 0x0003e80000100a00 */
[----:B------:R-:W-:Y:S04]  /*748e0*/  STL.64 [R1+0x910], R92 ;  /* 0x0009105c01007387 */ /* 0x000fe80000100a00 */
[----:B------:R-:W-:Y:S01]  /*748f0*/  LDS R89, [R2+0x8b080] ;  /* 0x08b0800002597984 */ /* 0x000fe20000000800 */
[C---:B-1----:R-:W-:Y:S03]  /*74900*/  HMMA.1688.F32.TF32 R168, R244.reuse, R242, R124 ;  /* 0x000000f2f4a8723c */ /* 0x042fe6000008107c */
[----:B------:R1:W-:Y:S04]  /*74910*/  STL.64 [R1+0x918], R94 ;  /* 0x0009185e01007387 */ /* 0x0003e80000100a00 */
[----:B------:R-:W2:Y:S01]  /*74920*/  LDS R91, [R2+0x8b880] ;  /* 0x08b88000025b7984 */ /* 0x000ea20000000800 */
[C---:B-1----:R-:W-:Y:S11]  /*74930*/  HMMA.1688.F32.TF32 R92, R244.reuse, R162, R188 ;  /* 0x000000a2f45c723c */ /* 0x042ff600000810bc */
[----:B------:R-:W-:Y:S05]  /*74940*/  @!UPT UIADD3 URZ, URZ, URZ, URZ ;  /* 0x0000003f3f3ff290 */ /* 0x000fea000fffe03f */
[----:B------:R-:W-:Y:S02]  /*74950*/  IMAD.MOV.U32 R127, RZ, RZ, R168 ;  /* 0x000000ffff7f7224 */ /* 0x000fe400078e00a8 */
[----:B------:R-:W-:Y:S02]  /*74960*/  IMAD.MOV.U32 R126, RZ, RZ, R169 ;  /* 0x000000ffff7e7224 */ /* 0x000fe400078e00a9 */
[----:B------:R-:W-:Y:S02]  /*74970*/  IMAD.MOV.U32 R125, RZ, RZ, R170 ;  /* 0x000000ffff7d7224 */ /* 0x000fe400078e00aa */
[----:B------:R-:W-:Y:S02]  /*74980*/  IMAD.MOV.U32 R124, RZ, RZ, R171 ;  /* 0x000000ffff7c7224 */ /* 0x000fe400078e00ab */
[C---:B------:R-:W-:Y:S08]  /*74990*/  HMMA.1688.F32.TF32 R168, R244.reuse, R238, R100 ;  /* 0x000000eef4a8723c */ /* 0x040ff00000081064 */
[----:B------:R-:W-:Y:S01]  /*749a0*/  HMMA.1688.F32.TF32 R100, R244, R166, R224 ;  /* 0x000000a6f464723c */ /* 0x000fe200000810e0 */
[----:B------:R-:W-:-:S02]  /*749b0*/  IMAD.MOV.U32 R21, RZ, RZ, R92 ;  /* 0x000000ffff157224 */ /* 0x000fc400078e005c */
[----:B------:R-:W-:Y:S02]  /*749c0*/  IMAD.MOV.U32 R20, RZ, RZ, R93 ;  /* 0x000000ffff147224 */ /* 0x000fe400078e005d */
[----:B------:R-:W-:Y:S02]  /*749d0*/  IMAD.MOV.U32 R17, RZ, RZ, R94 ;  /* 0x000000ffff117224 */ /* 0x000fe400078e005e */
[----:B------:R-:W-:Y:S02]  /*749e0*/  IMAD.MOV.U32 R16, RZ, RZ, R95 ;  /* 0x000000ffff107224 */ /* 0x000fe400078e005f */
[C---:B------:R-:W-:Y:S06]  /*749f0*/  HMMA.1688.F32.TF32 R92, R244.reuse, R58, R232 ;  /* 0x0000003af45c723c */ /* 0x040fec00000810e8 */
[----:B------:R-:W-:Y:S04]  /*74a00*/  STL.64 [R1+0x90], R168 ;  /* 0x000090a801007387 */ /* 0x000fe80000100a00 */
[----:B------:R1:W-:Y:S04]  /*74a10*/  STL.64 [R1+0x98], R170 ;  /* 0x000098aa01007387 */ /* 0x0003e80000100a00 */
[----:B------:R-:W-:Y:S04]  /*74a20*/  STL.64 [R1+0xd0], R100 ;  /* 0x0000d06401007387 */ /* 0x000fe80000100a00 */
[----:B------:R3:W-:Y:S04]  /*74a30*/  STL.64 [R1+0xd8], R102 ;  /* 0x0000d86601007387 */ /* 0x0007e80000100a00 */
[----:B------:R-:W-:Y:S01]  /*74a40*/  STL [R1+0x3020], R16 ;  /* 0x0030201001007387 */ /* 0x000fe20000100800 */
[C---:B-1----:R-:W-:Y:S03]  /*74a50*/  HMMA.1688.F32.TF32 R168, R244.reuse, R54, R200 ;  /* 0x00000036f4a8723c */ /* 0x042fe600000810c8 */
[----:B------:R-:W-:Y:S04]  /*74a60*/  STL [R1+0x301c], R17 ;  /* 0x00301c1101007387 */ /* 0x000fe80000100800 */
[----:B------:R-:W-:Y:S04]  /*74a70*/  STL [R1+0x3018], R20 ;  /* 0x0030181401007387 */ /* 0x000fe80000100800 */
[----:B------:R-:W-:Y:S04]  /*74a80*/  STL [R1+0x3014], R21 ;  /* 0x0030141501007387 */ /* 0x000fe80000100800 */
[----:B------:R-:W-:Y:S01]  /*74a90*/  STL.64 [R1+0x610], R92 ;  /* 0x0006105c01007387 */ /* 0x000fe20000100a00 */
[C---:B---3--:R-:W-:Y:S03]  /*74aa0*/  HMMA.1688.F32.TF32 R100, R244.reuse, R50, R204 ;  /* 0x00000032f464723c */ /* 0x048fe600000810cc */
[----:B------:R1:W-:Y:S05]  /*74ab0*/  STL.64 [R1+0x618], R94 ;  /* 0x0006185e01007387 */ /* 0x0003ea0000100a00 */
[C---:B-1----:R-:W-:Y:S01]  /*74ac0*/  HMMA.1688.F32.TF32 R92, R244.reuse, R46, R208 ;  /* 0x0000002ef45c723c */ /* 0x042fe200000810d0 */
[----:B------:R-:W-:Y:S04]  /*74ad0*/  STL.64 [R1+0x650], R168 ;  /* 0x000650a801007387 */ /* 0x000fe80000100a00 */
[----:B------:R1:W-:Y:S10]  /*74ae0*/  STL.64 [R1+0x658], R170 ;  /* 0x000658aa01007387 */ /* 0x0003f40000100a00 */
[----:B------:R-:W-:Y:S01]  /*74af0*/  STL.64 [R1+0x6e0], R100 ;  /* 0x0006e06401007387 */ /* 0x000fe20000100a00 */
[C---:B------:R-:W-:Y:S03]  /*74b00*/  HMMA.1688.F32.TF32 R96, R244.reuse, R22, R96 ;  /* 0x00000016f460723c */ /* 0x040fe60000081060 */
[----:B------:R3:W-:Y:S05]  /*74b10*/  STL.64 [R1+0x6e8], R102 ;  /* 0x0006e86601007387 */ /* 0x0007ea0000100a00 */
[----:B-1----:R-:W-:Y:S01]  /*74b20*/  HMMA.1688.F32.TF32 R168, R244, R34, R228 ;  /* 0x00000022f4a8723c */ /* 0x002fe200000810e4 */
[----:B------:R-:W-:-:S02]  /*74b30*/  IMAD.MOV.U32 R25, RZ, RZ, R92 ;  /* 0x000000ffff197224 */ /* 0x000fc400078e005c */
[----:B------:R-:W-:Y:S02]  /*74b40*/  IMAD.MOV.U32 R24, RZ, RZ, R93 ;  /* 0x000000ffff187224 */ /* 0x000fe400078e005d */
[----:B------:R-:W-:Y:S02]  /*74b50*/  IMAD.MOV.U32 R13, RZ, RZ, R94 ;  /* 0x000000ffff0d7224 */ /* 0x000fe400078e005e */
[----:B------:R-:W-:Y:S02]  /*74b60*/  IMAD.MOV.U32 R12, RZ, RZ, R95 ;  /* 0x000000ffff0c7224 */ /* 0x000fe400078e005f */
[C---:B------:R-:W-:Y:S08]  /*74b70*/  HMMA.1688.F32.TF32 R92, R244.reuse, R30, R212 ;  /* 0x0000001ef45c723c */ /* 0x040ff000000810d4 */
[C---:B---3--:R-:W-:Y:S01]  /*74b80*/  HMMA.1688.F32.TF32 R100, R244.reuse, R26, R216 ;  /* 0x0000001af464723c */ /* 0x048fe200000810d8 */
        /* <DEDUP_REMOVED lines=9> */
[----:B------:R-:W-:Y:S01]  /*74c20*/  STL.64 [R1+0x908], R102 ;  /* 0x0009086601007387 */ /* 0x000fe20000100a00 */
[C---:B-1----:R-:W-:Y:S03]  /*74c30*/  HMMA.1688.F32.TF32 R92, R244.reuse, R18, R84 ;  /* 0x00000012f45c723c */ /* 0x042fe60000081054 */
[----:B------:R-:W-:Y:S04]  /*74c40*/  STL.64 [R1+0x8f0], R96 ;  /* 0x0008f06001007387 */ /* 0x000fe80000100a00 */
[----:B------:R1:W-:Y:S01]  /*74c50*/  STL.64 [R1+0x8f8], R98 ;  /* 0x0008f86201007387 */ /* 0x0003e20000100a00 */
[C---:B------:R-:W-:Y:S08]  /*74c60*/  HMMA.1688.F32.TF32 R84, R244.reuse, R14, R104 ;  /* 0x0000000ef454723c */ /* 0x040ff00000081068 */
[----:B-1----:R-:W-:Y:S08]  /*74c70*/  HMMA.1688.F32.TF32 R96, R244, R10, R116 ;  /* 0x0000000af460723c */ /* 0x002ff00000081074 */
[----:B--2---:R-:W-:Y:S01]  /*74c80*/  HMMA.1688.F32.TF32 R36, R88, R162, R36 ;  /* 0x000000a25824723c */ /* 0x004fe20000081024 */
[----:B------:R-:W-:Y:S04]  /*74c90*/  STL.64 [R1+0x8e0], R92 ;  /* 0x0008e05c01007387 */ /* 0x000fe80000100a00 */
[----:B------:R1:W-:Y:S04]  /*74ca0*/  STL.64 [R1+0x8e8], R94 ;  /* 0x0008e85e01007387 */ /* 0x0003e80000100a00 */
[----:B------:R-:W-:Y:S04]  /*74cb0*/  STL.64 [R1+0x8d0], R84 ;  /* 0x0008d05401007387 */ /* 0x000fe80000100a00 */
[----:B------:R-:W-:Y:S01]  /*74cc0*/  STL.64 [R1+0x8d8], R86 ;  /* 0x0008d85601007387 */ /* 0x000fe20000100a00 */
[----:B-1----:R-:W-:Y:S03]  /*74cd0*/  HMMA.1688.F32.TF32 R92, R244, R6, R120 ;  /* 0x00000006f45c723c */ /* 0x002fe60000081078 */
[----:B------:R-:W-:Y:S04]  /*74ce0*/  STL.64 [R1+0x8c0], R96 ;  /* 0x0008c06001007387 */ /* 0x000fe80000100a00 */
[----:B------:R1:W-:Y:S03]  /*74cf0*/  STL.64 [R1+0x8c8], R98 ;  /* 0x0008c86201007387 */ /* 0x0003e60000100a00 */
[----:B------:R-:W-:Y:S01]  /*74d00*/  IMAD.MOV.U32 R33, RZ, RZ, R36 ;  /* 0x000000ffff217224 */ /* 0x000fe200078e0024 */
[----:B------:R-:W-:Y:S01]  /*74d10*/  HMMA.1688.F32.TF32 R40, R88, R58, R40 ;  /* 0x0000003a5828723c */ /* 0x000fe20000081028 */
[----:B------:R-:W-:Y:S01]  /*74d20*/  IMAD.MOV.U32 R32, RZ, RZ, R37 ;  /* 0x000000ffff207224 */ /* 0x000fe200078e0025 */
[----:B------:R-:W-:Y:S01]  /*74d30*/  LDS R84, [R3+0x8b080] ;  /* 0x08b0800003547984 */ /* 0x000fe20000000800 */
[----:B------:R-:W-:-:S02]  /*74d40*/  IMAD.MOV.U32 R29, RZ, RZ, R38 ;  /* 0x000000ffff1d7224 */ /* 0x000fc400078e0026 */
[----:B------:R-:W-:Y:S01]  /*74d50*/  IMAD.MOV.U32 R28, RZ, RZ, R39 ;  /* 0x000000ffff1c7224 */ /* 0x000fe200078e0027 */
[----:B------:R-:W-:Y:S02]  /*74d60*/  LDS R86, [R3+0x8b880] ;  /* 0x08b8800003567984 */ /* 0x000fe40000000800 */
[C---:B-1----:R-:W-:Y:S01]  /*74d70*/  HMMA.1688.F32.TF32 R96, R88.reuse, R238, R132 ;  /* 0x000000ee5860723c */ /* 0x042fe20000081084 */
[----:B------:R-:W-:Y:S01]  /*74d80*/  IMAD.MOV.U32 R180, RZ, RZ, R79 ;  /* 0x000000ffffb47224 */ /* 0x000fe200078e004f */
[----:B------:R-:W-:Y:S01]  /*74d90*/  LDS R85, [R252+0x8b080] ;  /* 0x08b08000fc557984 */ /* 0x000fe20000000800 */
[----:B------:R-:W-:Y:S02]  /*74da0*/  IMAD.MOV.U32 R181, RZ, RZ, R72 ;  /* 0x000000ffffb57224 */ /* 0x000fe400078e0048 */
[----:B------:R-:W-:Y:S01]  /*74db0*/  IMAD.MOV.U32 R182, RZ, RZ, R73 ;  /* 0x000000ffffb67224 */ /* 0x000fe200078e0049 */
[----:B------:R-:W1:Y:S02]  /*74dc0*/  LDS R87, [R252+0x8b880] ;  /* 0x08b88000fc577984 */ /* 0x000e640000000800 */
[----:B------:R-:W-:Y:S02]  /*74dd0*/  HMMA.1688.F32.TF32 R36, R88, R54, R60 ;  /* 0x000000365824723c */ /* 0x000fe4000008103c */
[----:B------:R-:W-:Y:S04]  /*74de0*/  STL.64 [R1+0x8b0], R92 ;  /* 0x0008b05c01007387 */ /* 0x000fe80000100a00 */
[----:B------:R-:W-:Y:S09]  /*74df0*/  STL.64 [R1+0x8b8], R94 ;  /* 0x0008b85e01007387 */ /* 0x000ff20000100a00 */
[----:B------:R-:W-:Y:S04]  /*74e00*/  STL.64 [R1+0x30], R96 ;  /* 0x0000306001007387 */ /* 0x000fe80000100a00 */
[----:B------:R-:W-:Y:S04]  /*74e10*/  STL.64 [R1+0x38], R98 ;  /* 0x0000386201007387 */ /* 0x000fe80000100a00 */
[----:B------:R-:W-:Y:S04]  /*74e20*/  STL.64 [R1+0x40], R40 ;  /* 0x0000402801007387 */ /* 0x000fe80000100a00 */
[----:B------:R-:W-:Y:S04]  /*74e30*/  STL.64 [R1+0x48], R42 ;  /* 0x0000482a01007387 */ /* 0x000fe80000100a00 */
[----:B------:R2:W-:Y:S04]  /*74e40*/  STL.64 [R1+0x20], R36 ;  /* 0x0000202401007387 */ /* 0x0005e80000100a00 */
[----:B------:R-:W3:Y:S04]  /*74e50*/  LDL.LU R184, [R1+0x80] ;  /* 0x0000800001b87983 */ /* 0x000ee80000300800 */
[----:B------:R-:W3:Y:S04]  /*74e60*/  LDL.LU R185, [R1+0x84] ;  /* 0x0000840001b97983 */ /* 0x000ee80000300800 */
[----:B------:R-:W3:Y:S01]  /*74e70*/  LDL.LU R186, [R1+0x88] ;  /* 0x0000880001ba7983 */ /* 0x000ee20000300800 */
[----:B------:R-:W-:-:S03]  /*74e80*/  IMAD.MOV.U32 R183, RZ, RZ, R68 ;  /* 0x000000ffffb77224 */ /* 0x000fc600078e0044 */
[----:B------:R-:W3:Y:S01]  /*74e90*/  LDL.LU R187, [R1+0x8c] ;  /* 0x00008c0001bb7983 */ /* 0x000ee20000300800 */
[----:B------:R-:W-:-:S03]  /*74ea0*/  IMAD.MOV.U32 R192, RZ, RZ, R69 ;  /* 0x000000ffffc07224 */ /* 0x000fc600078e0045 */
[----:B------:R-:W4:Y:S01]  /*74eb0*/  LDL.LU R79, [R1+0x319c] ;  /* 0x00319c00014f7983 */ /* 0x000f220000300800 */
        /* <DEDUP_REMOVED lines=12> */
[----:B------:R-:W-:-:S02]  /*74f80*/  IMAD.MOV.U32 R173, RZ, RZ, R83 ;  /* 0x000000ffffad7224 */ /* 0x000fc400078e0053 */
[----:B------:R-:W-:Y:S01]  /*74f90*/  IMAD.MOV.U32 R174, RZ, RZ, R131 ;  /* 0x000000ffffae7224 */ /* 0x000fe200078e0083 */
[----:B------:R-:W3:Y:S01]  /*74fa0*/  LDL.LU R83, [R1+0x3178] ;  /* 0x0031780001537983 */ /* 0x000ee20000300800 */
[----:B------:R-:W-:-:S03]  /*74fb0*/  IMAD.MOV.U32 R175, RZ, RZ, R115 ;  /* 0x000000ffffaf7224 */ /* 0x000fc600078e0073 */
[----:B------:R-:W3:Y:S04]  /*74fc0*/  LDL.LU R131, [R1+0x3174] ;  /* 0x0031740001837983 */ /* 0x000ee80000300800 */
[----:B------:R-:W3:Y:S01]  /*74fd0*/  LDL.LU R115, [R1+0x3170] ;  /* 0x0031700001737983 */ /* 0x000ee20000300800 */
[----:B------:R-:W-:Y:S02]  /*74fe0*/  IMAD.MOV.U32 R12, RZ, RZ, R38 ;  /* 0x000000ffff0c7224 */ /* 0x000fe400078e0026 */
[----:B------:R-:W-:Y:S02]  /*74ff0*/  IMAD.MOV.U32 R13, RZ, RZ, R39 ;  /* 0x000000ffff0d7224 */ /* 0x000fe400078e0027 */
[C---:B--2---:R-:W-:Y:S08]  /*75000*/  HMMA.1688.F32.TF32 R36, R88.reuse, R50, R64 ;  /* 0x000000325824723c */ /* 0x044ff00000081040 */
[----:B------:R-:W-:Y:S11]  /*75010*/  HMMA.1688.F32.TF32 R92, R88, R242, R148 ;  /* 0x000000f2585c723c */ /* 0x000ff60000081094 */
[----:B------:R-:W-:Y:S05]  /*75020*/  @!UPT UIADD3 URZ, URZ, URZ, URZ ;  /* 0x0000003f3f3ff290 */ /* 0x000fea000fffe03f */
        /* <DEDUP_REMOVED lines=8> */
[----:B------:R-:W-:Y:S08]  /*750b0*/  HMMA.1688.F32.TF32 R92, R88, R166, R108 ;  /* 0x000000a6585c723c */ /* 0x000ff0000008106c */
[C---:B-1----:R-:W-:Y:S08]  /*750c0*/  HMMA.1688.F32.TF32 R156, R84.reuse, R242, R156 ;  /* 0x000000f2549c723c */ /* 0x042ff0000008109c */
[----:B------:R-:W-:Y:S08]  /*750d0*/  HMMA.1688.F32.TF32 R176, R84, R238, R152 ;  /* 0x000000ee54b0723c */ /* 0x000ff00000081098 */
[----:B------:R-:W-:-:S02]  /*750e0*/  IMAD.MOV.U32 R16, RZ, RZ, R92 ;  /* 0x000000ffff107224 */ /* 0x000fc400078e005c */
[----:B------:R-:W-:Y:S02]  /*750f0*/  IMAD.MOV.U32 R17, RZ, RZ, R93 ;  /* 0x000000ffff117224 */ /* 0x000fe400078e005d */
[----:B------:R-:W-:Y:S02]  /*75100*/  IMAD.MOV.U32 R20, RZ, RZ, R94 ;  /* 0x000000ffff147224 */ /* 0x000fe400078e005e */
[----:B------:R-:W-:Y:S02]  /*75110*/  IMAD.MOV.U32 R21, RZ, RZ, R95 ;  /* 0x000000ffff157224 */ /* 0x000fe400078e005f */
[C---:B------:R-:W-:Y:S08]  /*75120*/  HMMA.1688.F32.TF32 R92, R84.reuse, R58, R192 ;  /* 0x0000003a545c723c */ /* 0x040ff000000810c0 */
[----:B------:R-:W-:Y:S08]  /*75130*/  HMMA.1688.F32.TF32 R96, R84, R54, R172 ;  /* 0x000000365460723c */ /* 0x000ff000000810ac */
[C---:B----4-:R-:W-:Y:S08]  /*75140*/  HMMA.1688.F32.TF32 R40, R88.reuse, R30, R76 ;  /* 0x0000001e5828723c */ /* 0x050ff0000008104c */
[C---:B---3--:R-:W-:Y:S08]  /*75150*/  HMMA.1688.F32.TF32 R36, R88.reuse, R46, R68 ;  /* 0x0000002e5824723c */ /* 0x048ff00000081044 */
[----:B------:R-:W-:Y:S11]  /*75160*/  HMMA.1688.F32.TF32 R60, R88, R34, R72 ;  /* 0x00000022583c723c */ /* 0x000ff60000081048 */
[----:B------:R-:W-:Y:S04]  /*75170*/  @!UPT UIADD3 URZ, URZ, URZ, URZ ;  /* 0x0000003f3f3ff290 */ /* 0x000fe8000fffe03f */
[----:B------:R1:W-:Y:S01]  /*75180*/  STL.64 [R1+0x648], R38 ;  /* 0x0006482601007387 */ /* 0x0003e20000100a00 */
[----:B------:R-:W-:Y:S02]  /*75190*/  IMAD.MOV.U32 R9, RZ, RZ, R36 ;  /* 0x000000ffff097224 */ /* 0x000fe400078e0024 */
[----:B------:R-:W-:-:S05]  /*751a0*/  IMAD.MOV.U32 R5, RZ, RZ, R37 ;  /* 0x000000ffff057224 */ /* 0x000fca00078e0025 */
        /* <DEDUP_REMOVED lines=15> */
[----:B--2---:R-:W-:Y:S08]  /*752a0*/  HMMA.1688.F32.TF32 R40, R88, R6, R144 ;  /* 0x000000065828723c */ /* 0x004ff00000081090 */
[C---:B------:R-:W-:Y:S08]  /*752b0*/  HMMA.1688.F32.TF32 R72, R84.reuse, R166, R184 ;  /* 0x000000a65448723c */ /* 0x040ff000000810b8 */
[C---:B------:R-:W-:Y:S01]  /*752c0*/  HMMA.1688.F32.TF32 R88, R84.reuse, R162, R180 ;  /* 0x000000a25458723c */ /* 0x040fe200000810b4 */
        /* <DEDUP_REMOVED lines=83> */
[----:B------:R-:W1:Y:S04]  /*75800*/  LDS R39, [R2+0x8b900] ;  /* 0x08b9000002277984 */ /* 0x000e680000000800 */
[----:B------:R-:W-:Y:S04]  /*75810*/  STL.64 [R1+0x3080], R98 ;  /* 0x0030806201007387 */ /* 0x000fe80000100a00 */
[----:B------:R-:W-:Y:S01]  /*75820*/  STL.64 [R1+0x3078], R96 ;  /* 0x0030786001007387 */ /* 0x000fe20000100a00 */
[C---:B-1----:R-:W-:Y:S08]  /*75830*/  HMMA.1688.F32.TF32 R60, R84.reuse, R30, R204 ;  /* 0x0000001e543c723c */ /* 0x042ff000000810cc */
[C---:B--2---:R-:W-:Y:S08]  /*75840*/  HMMA.1688.F32.TF32 R228, R84.reuse, R46, R228 ;  /* 0x0000002e54e4723c */ /* 0x044ff000000810e4 */
[C---:B---3--:R-:W-:Y:S08]  /*75850*/  HMMA.1688.F32.TF32 R232, R84.reuse, R50, R232 ;  /* 0x0000003254e8723c */ /* 0x048ff000000810e8 */
[C---:B----4-:R-:W-:Y:S11]  /*75860*/  HMMA.1688.F32.TF32 R64, R84.reuse, R34, R208 ;  /* 0x000000225440723c */ /* 0x050ff600000810d0 */
[----:B------:R-:W-:Y:S04]  /*75870*/  @!UPT UIADD3 URZ, URZ, URZ, URZ ;  /* 0x0000003f3f3ff290 */ /* 0x000fe8000fffe03f */
[----:B------:R-:W-:Y:S04]  /*75880*/  STL.64 [R1+0x3090], R234 ;  /* 0x003090ea01007387 */ /* 0x000fe80000100a00 */
[----:B------:R-:W-:Y:S04]  /*75890*/  STL.64 [R1+0x3088], R232 ;  /* 0x003088e801007387 */ /* 0x000fe80000100a00 */
        /* <DEDUP_REMOVED lines=8> */
[----:B--2---:R-:W-:Y:S01]  /*75920*/  HMMA.1688.F32.TF32 R60, R84, R18, R224 ;  /* 0x00000012543c723c */ /* 0x004fe200000810e0 */
[----:B------:R-:W-:Y:S04]  /*75930*/  STL.64 [R1+0x800], R40 ;  /* 0x0008002801007387 */ /* 0x000fe80000100a00 */
[----:B------:R1:W-:Y:S03]  /*75940*/  STL.64 [R1+0x808], R42 ;  /* 0x0008082a01007387 */ /* 0x0003e60000100a00 */
[----:B------:R-:W-:Y:S07]  /*75950*/  HMMA.1688.F32.TF32 R184, R36, R242, R184 ;  /* 0x000000f224b8723c */ /* 0x000fee00000810b8 */
        /* <DEDUP_REMOVED lines=12> */
[----:B------:R-:W-:Y:S04]  /*75a20*/  STL.64 [R1+0x7c8], R66 ;  /* 0x0007c84201007387 */ /* 0x000fe80000100a00 */
[----:B------:R1:W-:Y:S04]  /*75a30*/  STL.64 [R1+0x7a0], R60 ;  /* 0x0007a03c01007387 */ /* 0x0003e80000100a00 */
[----:B------:R2:W-:Y:S04]  /*75a40*/  STL.64 [R1+0x7a8], R62 ;  /* 0x0007a83e01007387 */ /* 0x0005e80000100a00 */
        /* <DEDUP_REMOVED lines=76> */
[-C--:B------:R-:W-:Y:S03]  /*75f10*/  HMMA.1688.F32.TF32 R108, R36, R54.reuse, R172 ;  /* 0x00000036246c723c */ /* 0x080fe600000810ac */
        /* <DEDUP_REMOVED lines=8> */
[----:B------:R-:W-:Y:S04]  /*75fa0*/  LDS R40, [R3+0x8b100] ;  /* 0x08b1000003287984 */ /* 0x000fe80000000800 */
[----:B------:R-:W-:Y:S04]  /*75fb0*/  LDS R42, [R3+0x8b900] ;  /* 0x08b90000032a7984 */ /* 0x000fe80000000800 */
[----:B------:R-:W-:Y:S04]  /*75fc0*/  LDS R41, [R252+0x8b100] ;  /* 0x08b10000fc297984 */ /* 0x000fe80000000800 */
[----:B------:R-:W3:Y:S02]  /*75fd0*/  LDS R43, [R252+0x8b900] ;  /* 0x08b90000fc2b7984 */ /* 0x000ee40000000800 */
[----:B---3--:R-:W-:Y:S08]  /*75fe0*/  HMMA.1688.F32.TF32 R128, R40, R54, R196 ;  /* 0x000000362880723c */ /* 0x008ff000000810c4 */
[C---:B----4-:R-:W-:Y:S08]  /*75ff0*/  HMMA.1688.F32.TF32 R68, R36.reuse, R26, R60 ;  /* 0x0000001a2444723c */ /* 0x050ff0000008103c */
[C---:B--2---:R-:W-:Y:S08]  /*76000*/  HMMA.1688.F32.TF32 R248, R36.reuse, R34, R248 ;  /* 0x0000002224f8723c */ /* 0x044ff000000810f8 */
[C---:B------:R-:W-:Y:S08]  /*76010*/  HMMA.1688.F32.TF32 R72, R36.reuse, R30, R64 ;  /* 0x0000001e2448723c */ /* 0x040ff00000081040 */
        /* <DEDUP_REMOVED lines=16> */
[----:B-1----:R-:W-:Y:S01]  /*76120*/  HMMA.1688.F32.TF32 R60, R36, R6, R200 ;  /* 0x00000006243c723c */ /* 0x002fe200000810c8 */
[----:B------:R-:W-:Y:S04]  /*76130*/  LDS R200, [R3+0x8b180] ;  /* 0x08b1800003c87984 */ /* 0x000fe80000000800 */
[----:B------:R-:W-:Y:S04]  /*76140*/  LDS R202, [R3+0x8b980] ;  /* 0x08b9800003ca7984 */ /* 0x000fe80000000800 */
[----:B------:R-:W-:Y:S04]  /*76150*/  STL.64 [R1+0x730], R68 ;  /* 0x0007304401007387 */ /* 0x000fe80000100a00 */
[----:B------:R-:W-:Y:S01]  /*76160*/  STL.64 [R1+0x738], R70 ;  /* 0x0007384601007387 */ /* 0x000fe20000100a00 */
[C---:B------:R-:W-:Y:S03]  /*76170*/  HMMA.1688.F32.TF32 R112, R40.reuse, R166, R212 ;  /* 0x000000a62870723c */ /* 0x040fe600000810d4 */
[----:B------:R-:W-:Y:S04]  /*76180*/  STL.64 [R1+0x720], R64 ;  /* 0x0007204001007387 */ /* 0x000fe80000100a00 */
[----:B------:R1:W-:Y:S01]  /*76190*/  STL.64 [R1+0x728], R66 ;  /* 0x0007284201007387 */ /* 0x0003e20000100a00 */
[C---:B------:R-:W-:Y:S03]  /*761a0*/  HMMA.1688.F32.TF32 R212, R40.reuse, R50, R220 ;  /* 0x0000003228d4723c */ /* 0x040fe600000810dc */
[----:B------:R-:W-:Y:S04]  /*761b0*/  STL.64 [R1+0x700], R60 ;  /* 0x0007003c01007387 */ /* 0x000fe80000100a00 */
[----:B------:R2:W-:Y:S01]  /*761c0*/  STL.64 [R1+0x708], R62 ;  /* 0x0007083e01007387 */ /* 0x0005e20000100a00 */
[----:B------:R-:W-:Y:S01]  /*761d0*/  IMAD.MOV.U32 R220, RZ, RZ, R240 ;  /* 0x000000ffffdc7224 */ /* 0x000fe200078e00f0 */
[----:B-1----:R-:W-:Y:S01]  /*761e0*/  HMMA.1688.F32.TF32 R64, R40, R34, R172 ;  /* 0x000000222840723c */ /* 0x002fe200000810ac */
[----:B------:R-:W-:Y:S01]  /*761f0*/  IMAD.MOV.U32 R221, RZ, RZ, R241 ;  /* 0x000000ffffdd7224 */ /* 0x000fe200078e00f1 */
[----:B------:R-:W-:Y:S04]  /*76200*/  LDS R201, [R252+0x8b180] ;  /* 0x08b18000fcc97984 */ /* 0x000fe80000000800 */
[----:B------:R-:W-:Y:S01]  /*76210*/  LDS R203, [R252+0x8b980] ;  /* 0x08b98000fccb7984 */ /* 0x000fe20000000800 */
[----:B------:R-:W-:-:S02]  /*76220*/  IMAD.MOV.U32 R172, RZ, RZ, R236 ;  /* 0x000000ffffac7224 */ /* 0x000fc400078e00ec */
[----:B------:R-:W-:Y:S01]  /*76230*/  IMAD.MOV.U32 R173, RZ, RZ, R237 ;  /* 0x000000ffffad7224 */ /* 0x000fe200078e00ed */
[----:B------:R-:W3:Y:S04]  /*76240*/  LDL.LU R236, [R1+0x316c] ;  /* 0x00316c0001ec7983 */ /* 0x000ee80000300800 */
[----:B------:R-:W4:Y:S01]  /*76250*/  LDL.LU R237, [R1+0x3168] ;  /* 0x0031680001ed7983 */ /* 0x000f220000300800 */
        /* <DEDUP_REMOVED lines=47> */
[----:B------:R-:W3:Y:S01]  /*76550*/  LDL.LU R135, [R1+0x47c] ;  /* 0x00047c0001877983 */ /* 0x000ee20000300800 */
[----:B--2---:R-:W-:Y:S03]  /*76560*/  HMMA.1688.F32.TF32 R60, R40, R46, R192 ;  /* 0x0000002e283c723c */ /* 0x004fe600000810c0 */
        /* <DEDUP_REMOVED lines=59> */
[----:B------:R-:W-:Y:S01]  /*76920*/  STL [R1+0x2fe4], R248 ;  /* 0x002fe4f801007387 */ /* 0x000fe20000100800 */
[C---:B------:R-:W-:Y:S08]  /*76930*/  HMMA.1688.F32.TF32 R224, R36.reuse, R50, R224 ;  /* 0x0000003224e0723c */ /* 0x040ff000000810e0 */
[----:B------:R-:W-:Y:S01]  /*76940*/  HMMA.1688.F32.TF32 R216, R36, R46, R216 ;  /* 0x0000002e24d8723c */ /* 0x000fe200000810d8 */
[----:B------:R-:W-:Y:S04]  /*76950*/  LDS R36, [R0+0x8b180] ;  /* 0x08b1800000247984 */ /* 0x000fe80000000800 */
[----:B------:R-:W-:Y:S04]  /*76960*/  LDS R38, [R0+0x8b980] ;  /* 0x08b9800000267984 */ /* 0x000fe80000000800 */
[----:B------:R-:W-:Y:S04]  /*76970*/  LDS R37, [R2+0x8b180] ;  /* 0x08b1800002257984 */ /* 0x000fe80000000800 */
[----:B------:R-:W3:Y:S01]  /*76980*/  LDS R39, [R2+0x8b980] ;  /* 0x08b9800002277984 */ /* 0x000ee20000000800 */
[C---:B------:R-:W-:Y:S08]  /*76990*/  HMMA.1688.F32.TF32 R188, R40.reuse, R242, R188 ;  /* 0x000000f228bc723c */ /* 0x040ff000000810bc */
[----:B------:R-:W-:Y:S08]  /*769a0*/  HMMA.1688.F32.TF32 R180, R40, R238, R180 ;  /* 0x000000ee28b4723c */ /* 0x000ff000000810b4 */
[----:B---3--:R-:W-:Y:S08]  /*769b0*/  HMMA.1688.F32.TF32 R72, R36, R26, R72 ;  /* 0x0000001a2448723c */ /* 0x008ff00000081048 */
[C---:B--2---:R-:W-:Y:S08]  /*769c0*/  HMMA.1688.F32.TF32 R248, R40.reuse, R30, R152 ;  /* 0x0000001e28f8723c */ /* 0x044ff00000081098 */
[C---:B------:R-:W-:Y:S08]  /*769d0*/  HMMA.1688.F32.TF32 R152, R40.reuse, R26, R168 ;  /* 0x0000001a2898723c */ /* 0x040ff000000810a8 */
[C---:B----4-:R-:W-:Y:S07]  /*769e0*/  HMMA.1688.F32.TF32 R184, R40.reuse, R22, R184 ;  /* 0x0000001628b8723c */ /* 0x050fee00000810b8 */
[----:B------:R-:W-:Y:S01]  /*769f0*/  STL.64 [R1+0x110], R248 ;  /* 0x000110f801007387 */ /* 0x000fe20000100a00 */
[C---:B------:R-:W-:Y:S03]  /*76a00*/  HMMA.1688.F32.TF32 R168, R40.reuse, R18, R84 ;  /* 0x0000001228a8723c */ /* 0x040fe60000081054 */
[----:B------:R-:W-:Y:S04]  /*76a10*/  STL.64 [R1+0x118], R250 ;  /* 0x000118fa01007387 */ /* 0x000fe80000100a00 */
[----:B------:R-:W-:Y:S01]  /*76a20*/  STL.64 [R1+0x6b0], R152 ;  /* 0x0006b09801007387 */ /* 0x000fe20000100a00 */
[C---:B------:R-:W-:Y:S03]  /*76a30*/  HMMA.1688.F32.TF32 R84, R40.reuse, R10, R232 ;  /* 0x0000000a2854723c */ /* 0x040fe600000810e8 */
[----:B------:R1:W-:Y:S05]  /*76a40*/  STL.64 [R1+0x6b8], R154 ;  /* 0x0006b89a01007387 */ /* 0x0003ea0000100a00 */
[C---:B-1----:R-:W-:Y:S08]  /*76a50*/  HMMA.1688.F32.TF32 R152, R40.reuse, R14, R228 ;  /* 0x0000000e2898723c */ /* 0x042ff000000810e4 */
        /* <DEDUP_REMOVED lines=11> */
[C---:B-1----:R-:W-:Y:S08]  /*76b10*/  HMMA.1688.F32.TF32 R40, R36.reuse, R34, R92 ;  /* 0x000000222428723c */ /* 0x042ff0000008105c */
        /* <DEDUP_REMOVED lines=28> */
[C---:B-1----:R-:W-:Y:S02]  /*76ce0*/  HMMA.1688.F32.TF32 R40, R36.reuse, R10, R76 ;  /* 0x0000000a2428723c */ /* 0x042fe4000008104c */
[----:B------:R-:W-:Y:S01]  /*76cf0*/  STL.64 [R1+0x4a0], R84 ;  /* 0x0004a05401007387 */ /* 0x000fe20000100a00 */
[----:B------:R-:W-:Y:S02]  /*76d00*/  IMAD.MOV.U32 R91, RZ, RZ, R56 ;  /* 0x000000ffff5b7224 */ /* 0x000fe400078e0038 */
[----:B------:R-:W-:Y:S01]  /*76d10*/  IMAD.MOV.U32 R210, RZ, RZ, R241 ;  /* 0x000000ffffd27224 */ /* 0x000fe200078e00f1 */
[----:B------:R-:W-:Y:S02]  /*76d20*/  LDS R81, [R252+0x8c180] ;  /* 0x08c18000fc517984 */ /* 0x000fe40000000800 */
[----:B------:R-:W-:Y:S02]  /*76d30*/  HMMA.1688.F32.TF32 R36, R36, R6, R244 ;  /* 0x000000062424723c */ /* 0x000fe400000810f4 */
[----:B------:R-:W-:Y:S04]  /*76d40*/  STL.64 [R1+0x4a8], R86 ;  /* 0x0004a85601007387 */ /* 0x000fe80000100a00 */
[----:B------:R1:W-:Y:S04]  /*76d50*/  STL.64 [R1+0x410], R72 ;  /* 0x0004104801007387 */ /* 0x0003e80000100a00 */
[----:B------:R2:W-:Y:S01]  /*76d60*/  STL.64 [R1+0x418], R74 ;  /* 0x0004184a01007387 */ /* 0x0005e20000100a00 */
[----:B------:R-:W-:-:S02]  /*76d70*/  IMAD.MOV.U32 R211, RZ, RZ, R240 ;  /* 0x000000ffffd37224 */ /* 0x000fc400078e00f0 */
[----:B------:R-:W-:Y:S01]  /*76d80*/  IMAD.MOV.U32 R174, RZ, RZ, R161 ;  /* 0x000000ffffae7224 */ /* 0x000fe200078e00a1 */
[----:B------:R-:W-:Y:S04]  /*76d90*/  LDS R76, [R0+0x8c180] ;  /* 0x08c18000004c7984 */ /* 0x000fe80000000800 */
[----:B------:R-:W-:Y:S01]  /*76da0*/  STL.64 [R1+0x1e0], R40 ;  /* 0x0001e02801007387 */ /* 0x000fe20000100a00 */
[----:B-1----:R-:W-:-:S03]  /*76db0*/  IMAD.MOV.U32 R72, RZ, RZ, R49 ;  /* 0x000000ffff487224 */ /* 0x002fc600078e0031 */
[----:B------:R-:W-:Y:S01]  /*76dc0*/  STL.64 [R1+0x1e8], R42 ;  /* 0x0001e82a01007387 */ /* 0x000fe20000100a00 */
[----:B------:R-:W-:-:S03]  /*76dd0*/  IMAD.MOV.U32 R73, RZ, RZ, R48 ;  /* 0x000000ffff497224 */ /* 0x000fc600078e0030 */
[----:B------:R-:W-:Y:S01]  /*76de0*/  STL.64 [R1+0x400], R36 ;  /* 0x0004002401007387 */ /* 0x000fe20000100a00 */
[----:B--2---:R-:W-:-:S03]  /*76df0*/  IMAD.MOV.U32 R74, RZ, RZ, R45 ;  /* 0x000000ffff4a7224 */ /* 0x004fc600078e002d */
[----:B------:R-:W-:Y:S01]  /*76e00*/  STL.64 [R1+0x408], R38 ;  /* 0x0004082601007387 */ /* 0x000fe20000100a00 */
[----:B------:R-:W-:-:S03]  /*76e10*/  IMAD.MOV.U32 R75, RZ, RZ, R44 ;  /* 0x000000ffff4b7224 */ /* 0x000fc600078e002c */
        /* <DEDUP_REMOVED lines=26> */
[----:B------:R-:W-:-:S03]  /*76fc0*/  IMAD.MOV.U32 R199, RZ, RZ, R236 ;  /* 0x000000ffffc77224 */ /* 0x000fc600078e00ec */
[----:B------:R-:W-:Y:S04]  /*76fd0*/  LDS R79, [R2+0x8c980] ;  /* 0x08c98000024f7984 */ /* 0x000fe80000000800 */
[----:B------:R-:W-:Y:S01]  /*76fe0*/  LDS R83, [R252+0x8c980] ;  /* 0x08c98000fc537984 */ /* 0x000fe20000000800 */
[----:B--2---:R-:W-:Y:S02]  /*76ff0*/  IMAD.MOV.U32 R95, RZ, RZ, R49 ;  /* 0x000000ffff5f7224 */ /* 0x004fe400078e0031 */
[----:B---3--:R-:W-:Y:S02]  /*77000*/  IMAD.MOV.U32 R94, RZ, RZ, R48 ;  /* 0x000000ffff5e7224 */ /* 0x008fe400078e0030 */
[----:B----4-:R-:W-:Y:S02]  /*77010*/  IMAD.MOV.U32 R92, RZ, RZ, R45 ;  /* 0x000000ffff5c7224 */ /* 0x010fe400078e002d */
[----:B------:R-:W-:Y:S01]  /*77020*/  IMAD.MOV.U32 R93, RZ, RZ, R44 ;  /* 0x000000ffff5d7224 */ /* 0x000fe200078e002c */
[----:B------:R-:W2:Y:S04]  /*77030*/  LDL.LU R45, [R1+0x313c] ;  /* 0x00313c00012d7983 */ /* 0x000ea80000300800 */
[----:B------:R-:W3:Y:S04]  /*77040*/  LDL.LU R44, [R1+0x3138] ;  /* 0x00313800012c7983 */ /* 0x000ee80000300800 */
        /* <DEDUP_REMOVED lines=9> */
[----:B------:R-:W4:Y:S01]  /*770e0*/  LDL.LU R53, [R1+0x3120] ;  /* 0x0031200001357983 */ /* 0x000f220000300800 */
[C---:B------:R-:W-:Y:S03]  /*770f0*/  HMMA.1688.F32.TF32 R240, R200.reuse, R242, R208 ;  /* 0x000000f2c8f0723c */ /* 0x040fe600000810d0 */
[----:B------:R-:W-:Y:S04]  /*77100*/  LDS R124, [R0+0x8c000] ;  /* 0x08c00000007c7984 */ /* 0x000fe80000000800 */
[----:B------:R-:W-:Y:S01]  /*77110*/  LDS R126, [R0+0x8c800] ;  /* 0x08c80000007e7984 */ /* 0x000fe20000000800 */
[C---:B------:R-:W-:Y:S03]  /*77120*/  HMMA.1688.F32.TF32 R164, R200.reuse, R166, R220 ;  /* 0x000000a6c8a4723c */ /* 0x040fe600000810dc */
[----:B------:R-:W-:Y:S04]  /*77130*/  LDS R220, [R0+0x8c100] ;  /* 0x08c1000000dc7984 */ /* 0x000fe80000000800 */
[----:B------:R-:W-:Y:S01]  /*77140*/  LDS R222, [R0+0x8c900] ;  /* 0x08c9000000de7984 */ /* 0x000fe20000000800 */
[----:B------:R-:W-:Y:S03]  /*77150*/  HMMA.1688.F32.TF32 R160, R200, R162, R172 ;  /* 0x000000a2c8a0723c */ /* 0x000fe600000810ac */
        /* <DEDUP_REMOVED lines=10> */
[----:B--2---:R-:W-:-:S02]  /*77200*/  IMAD.MOV.U32 R235, RZ, RZ, R45 ;  /* 0x000000ffffeb7224 */ /* 0x004fc400078e002d */
        /* <DEDUP_REMOVED lines=15> */
[----:B------:R-:W-:Y:S03]  /*77300*/  HMMA.1688.F32.TF32 R96, R200, R14, R96 ;  /* 0x0000000ec860723c */ /* 0x000fe60000081060 */
[----:B------:R-:W-:Y:S04]  /*77310*/  LDS R221, [R2+0x8c100] ;  /* 0x08c1000002dd7984 */ /* 0x000fe80000000800 */
[----:B------:R-:W-:Y:S01]  /*77320*/  LDS R223, [R2+0x8c900] ;  /* 0x08c9000002df7984 */ /* 0x000fe20000000800 */
[----:B--2---:R-:W-:-:S02]  /*77330*/  IMAD.MOV.U32 R187, RZ, RZ, R48 ;  /* 0x000000ffffbb7224 */ /* 0x004fc400078e0030 */
[----:B---3--:R-:W-:Y:S02]  /*77340*/  IMAD.MOV.U32 R186, RZ, RZ, R49 ;  /* 0x000000ffffba7224 */ /* 0x008fe400078e0031 */
[----:B----4-:R-:W-:Y:S02]  /*77350*/  IMAD.MOV.U32 R184, RZ, RZ, R44 ;  /* 0x000000ffffb87224 */ /* 0x010fe400078e002c */
[----:B------:R-:W2:Y:S01]  /*77360*/  LDL.LU R44, [R1+0x30fc] ;  /* 0x0030fc00012c7983 */ /* 0x000ea20000300800 */
[----:B------:R-:W-:-:S03]  /*77370*/  IMAD.MOV.U32 R185, RZ, RZ, R45 ;  /* 0x000000ffffb97224 */ /* 0x000fc600078e002d */
[----:B------:R-:W3:Y:S04]  /*77380*/  LDL.LU R45, [R1+0x30f8] ;  /* 0x0030f800012d7983 */ /* 0x000ee80000300800 */
[----:B------:R-:W4:Y:S04]  /*77390*/  LDL.LU R49, [R1+0x30f4] ;  /* 0x0030f40001317983 */ /* 0x000f280000300800 */
[----:B------:R-:W4:Y:S01]  /*773a0*/  LDL.LU R48, [R1+0x30f0] ;  /* 0x0030f00001307983 */ /* 0x000f220000300800 */
[----:B------:R-:W-:-:S03]  /*773b0*/  IMAD.MOV.U32 R84, RZ, RZ, R56 ;  /* 0x000000ffff547224 */ /* 0x000fc600078e0038 */
[----:B------:R-:W2:Y:S01]  /*773c0*/  LDL.LU R56, [R1+0x30ec] ;  /* 0x0030ec0001387983 */ /* 0x000ea20000300800 */
[----:B------:R-:W-:-:S03]  /*773d0*/  IMAD.MOV.U32 R85, RZ, RZ, R57 ;  /* 0x000000ffff557224 */ /* 0x000fc600078e0039 */
[----:B------:R-:W3:Y:S01]  /*773e0*/  LDL.LU R57, [R1+0x30e8] ;  /* 0x0030e80001397983 */ /* 0x000ee20000300800 */
[----:B------:R-:W-:Y:S02]  /*773f0*/  IMAD.MOV.U32 R86, RZ, RZ, R53 ;  /* 0x000000ffff567224 */ /* 0x000fe400078e0035 */
[----:B------:R-:W-:Y:S01]  /*77400*/  IMAD.MOV.U32 R87, RZ, RZ, R52 ;  /* 0x000000ffff577224 */ /* 0x000fe200078e0034 */
[----:B------:R-:W4:Y:S04]  /*77410*/  LDL.LU R53, [R1+0x30e4] ;  /* 0x0030e40001357983 */ /* 0x000f280000300800 */
[----:B------:R-:W4:Y:S04]  /*77420*/  LDL.LU R52, [R1+0x30e0] ;  /* 0x0030e00001347983 */ /* 0x000f280000300800 */
[----:B------:R-:W4:Y:S04]  /*77430*/  LDL.LU R168, [R1+0x5a0] ;  /* 0x0005a00001a87983 */ /* 0x000f280000300800 */
[----:B------:R-:W4:Y:S01]  /*77440*/  LDL.LU R169, [R1+0x5a4] ;  /* 0x0005a40001a97983 */ /* 0x000f220000300800 */
[----:B--2---:R-:W-:-:S03]  /*77450*/  IMAD.MOV.U32 R170, RZ, RZ, R56 ;  /* 0x000000ffffaa7224 */ /* 0x004fc600078e0038 */
[----:B------:R-:W2:Y:S01]  /*77460*/  LDL.LU R56, [R1+0x30dc] ;  /* 0x0030dc0001387983 */ /* 0x000ea20000300800 */
[----:B---3--:R-:W-:-:S03]  /*77470*/  IMAD.MOV.U32 R171, RZ, RZ, R57 ;  /* 0x000000ffffab7224 */ /* 0x008fc600078e0039 */
[----:B------:R-:W3:Y:S04]  /*77480*/  LDL.LU R57, [R1+0x30d8] ;  /* 0x0030d80001397983 */ /* 0x000ee80000300800 */
[----:B------:R-:W4:Y:S04]  /*77490*/  LDL.LU R208, [R1+0x5c0] ;  /* 0x0005c00001d07983 */ /* 0x000f280000300800 */
[----:B------:R-:W4:Y:S04]  /*774a0*/  LDL.LU R209, [R1+0x5c4] ;  /* 0x0005c40001d17983 */ /* 0x000f280000300800 */
[----:B------:R-:W4:Y:S04]  /*774b0*/  LDL.LU R210, [R1+0x5c8] ;  /* 0x0005c80001d27983 */ /* 0x000f280000300800 */
[----:B------:R-:W4:Y:S04]  /*774c0*/  LDL.LU R211, [R1+0x5cc] ;  /* 0x0005cc0001d37983 */ /* 0x000f280000300800 */
[----:B------:R-:W4:Y:S04]  /*774d0*/  LDL.LU R152, [R1+0x5d0] ;  /* 0x0005d00001987983 */ /* 0x000f280000300800 */
[----:B------:R-:W4:Y:S04]  /*774e0*/  LDL.LU R153, [R1+0x5d4] ;  /* 0x0005d40001997983 */ /* 0x000f280000300800 */
[----:B------:R1:W-:Y:S04]  /*774f0*/  STL [R1+0x2fd0], R0 ;  /* 0x002fd00001007387 */ /* 0x0003e80000100800 */
[----:B-1----:R-:W4:Y:S04]  /*77500*/  LDL.LU R0, [R1+0x544] ;  /* 0x0005440001007983 */ /* 0x002f280000300800 */
[----:B------:R-:W-:Y:S01]  /*77510*/  STL [R1+0x2f8c], R3 ;  /* 0x002f8c0301007387 */ /* 0x000fe20000100800 */
[----:B--2---:R-:W-:-:S02]  /*77520*/  IMAD.MOV.U32 R155, RZ, RZ, R56 ;  /* 0x000000ffff9b7224 */ /* 0x004fc400078e0038 */
[----:B---3--:R-:W-:Y:S01]  /*77530*/  IMAD.MOV.U32 R154, RZ, RZ, R57 ;  /* 0x000000ffff9a7224 */ /* 0x008fe200078e0039 */
[----:B----4-:R-:W1:Y:S04]  /*77540*/  LDSM.16.M88.4 R40, [R0+0x180] ;  /* 0x000180000028783b */ /* 0x010e680000000200 */
[----:B------:R-:W2:Y:S02]  /*77550*/  LDSM.16.M88.4 R36, [R0+0x4180] ;  /* 0x004180000024783b */ /* 0x000ea40000000200 */
[C---:B------:R-:W-:Y:S08]  /*77560*/  HMMA.1688.F32.TF32 R56, R200.reuse, R58, R152 ;  /* 0x0000003ac838723c */ /* 0x040ff00000081098 */
[C---:B------:R-:W-:Y:S01]  /*77570*/  HMMA.1688.F32.TF32 R208, R200.reuse, R54, R208 ;  /* 0x00000036c8d0723c */ /* 0x040fe200000810d0 */
[----:B-1----:R-:W-:Y:S04]  /*77580*/  STL [R1+0x2f88], R42 ;  /* 0x002f882a01007387 */ /* 0x002fe80000100800 */
[----:B------:R-:W-:Y:S04]  /*77590*/  STL [R1+0x2f84], R43 ;  /* 0x002f842b01007387 */ /* 0x000fe80000100800 */
[----:B------:R-:W-:Y:S04]  /*775a0*/  STL [R1+0x2f90], R252 ;  /* 0x002f90fc01007387 */ /* 0x000fe80000100800 */
[----:B--2---:R-:W-:Y:S04]  /*775b0*/  STL [R1+0x2f94], R38 ;  /* 0x002f942601007387 */ /* 0x004fe80000100800 */
[----:B------:R-:W-:Y:S04]  /*775c0*/  STL [R1+0x2f80], R39 ;  /* 0x002f802701007387 */ /* 0x000fe80000100800 */
[----:B------:R-:W2:Y:S04]  /*775d0*/  LDL.LU.64 R154, [R1+0x30d0] ;  /* 0x0030d000019a7983 */ /* 0x000ea80000300a00 */
[----:B------:R-:W2:Y:S04]  /*775e0*/  LDL.LU.64 R152, [R1+0x30c8] ;  /* 0x0030c80001987983 */ /* 0x000ea80000300a00 */
[----:B------:R-:W3:Y:S04]  /*775f0*/  LDL.LU R54, [R1+0x5b8] ;  /* 0x0005b80001367983 */ /* 0x000ee80000300800 */
[----:B------:R-:W3:Y:S01]  /*77600*/  LDL.LU R55, [R1+0x5bc] ;  /* 0x0005bc0001377983 */ /* 0x000ee20000300800 */
[C---:B------:R-:W-:Y:S08]  /*77610*/  HMMA.1688.F32.TF32 R184, R200.reuse, R26, R184 ;  /* 0x0000001ac8b8723c */ /* 0x040ff000000810b8 */
[C---:B------:R-:W-:Y:S08]  /*77620*/  HMMA.1688.F32.TF32 R228, R200.reuse, R22, R228 ;  /* 0x00000016c8e4723c */ /* 0x040ff000000810e4 */
[C---:B------:R-:W-:Y:S08]  /*77630*/  HMMA.1688.F32.TF32 R232, R200.reuse, R18, R232 ;  /* 0x00000012c8e8723c */ /* 0x040ff000000810e8 */
[C---:B------:R-:W-:Y:S08]  /*77640*/  HMMA.1688.F32.TF32 R92, R200.reuse, R10, R92 ;  /* 0x0000000ac85c723c */ /* 0x040ff0000008105c */
[C---:B------:R-:W-:Y:S01]  /*77650*/  HMMA.1688.F32.TF32 R236, R200.reuse, R238, R196 ;  /* 0x000000eec8ec723c */ /* 0x040fe200000810c4 */
[----:B------:R-:W-:Y:S04]  /*77660*/  LDS R196, [R3+0x8c080] ;  /* 0x08c0800003c47984 */ /* 0x000fe80000000800 */
[----:B------:R-:W-:Y:S03]  /*77670*/  LDS R198, [R3+0x8c880] ;  /* 0x08c8800003c67984 */ /* 0x000fe60000000800 */
[----:B------:R-:W-:Y:S01]  /*77680*/  HMMA.1688.F32.TF32 R84, R200, R30, R84 ;  /* 0x0000001ec854723c */ /* 0x000fe20000081054 */
[----:B------:R-:W-:Y:S04]  /*77690*/  LDS R197, [R252+0x8c080] ;  /* 0x08c08000fcc57984 */ /* 0x000fe80000000800 */
[----:B------:R-:W1:Y:S03]  /*776a0*/  LDS R199, [R252+0x8c880] ;  /* 0x08c88000fcc77984 */ /* 0x000e660000000800 */
[-C--:B------:R-:W-:Y:S08]  /*776b0*/  HMMA.1688.F32.TF32 R72, R124, R40.reuse, R72 ;  /* 0x000000287c48723c */ /* 0x080ff00000081048 */
[-C--:B------:R-:W-:Y:S08]  /*776c0*/  HMMA.1688.F32.TF32 R176, R148, R40.reuse, R176 ;  /* 0x0000002894b0723c */ /* 0x080ff000000810b0 */
[----:B------:R-:W-:Y:S08]  /*776d0*/  HMMA.1688.F32.TF32 R156, R172, R40, R156 ;  /* 0x00000028ac9c723c */ /* 0x000ff0000008109c */
[----:B---3--:R-:W-:Y:S07]  /*776e0*/  HMMA.1688.F32.TF32 R52, R200, R50, R52 ;  /* 0x00000032c834723c */ /* 0x008fee0000081034 */
[----:B------:R-:W-:-:S02]  /*776f0*/  IMAD.MOV.U32 R50, RZ, RZ, R45 ;  /* 0x000000ffff327224 */ /* 0x000fc400078e002d */
[----:B------:R-:W-:Y:S02]  /*77700*/  IMAD.MOV.U32 R51, RZ, RZ, R44 ;  /* 0x000000ffff337224 */ /* 0x000fe400078e002c */
[C---:B------:R-:W-:Y:S01]  /*77710*/  HMMA.1688.F32.TF32 R44, R200.reuse, R46, R168 ;  /* 0x0000002ec82c723c */ /* 0x040fe200000810a8 */
[----:B------:R-:W3:Y:S04]  /*77720*/  LDL.LU.64 R170, [R1+0x30c0] ;  /* 0x0030c00001aa7983 */ /* 0x000ee80000300a00 */
[----:B------:R-:W3:Y:S03]  /*77730*/  LDL.LU.64 R168, [R1+0x30b8] ;  /* 0x0030b80001a87983 */ /* 0x000ee60000300a00 */
[C---:B------:R-:W-:Y:S01]  /*77740*/  HMMA.1688.F32.TF32 R48, R200.reuse, R34, R48 ;  /* 0x00000022c830723c */ /* 0x040fe20000081030 */
[----:B------:R-:W-:Y:S04]  /*77750*/  STL.64 [R1+0x3b0], R184 ;  /* 0x0003b0b801007387 */ /* 0x000fe80000100a00 */
[----:B------:R4:W-:Y:S03]  /*77760*/  STL.64 [R1+0x3b8], R186 ;  /* 0x0003b8ba01007387 */ /* 0x0009e60000100a00 */
[----:B------:R-:W-:Y:S01]  /*77770*/  HMMA.1688.F32.TF32 R200, R200, R6, R88 ;  /* 0x00000006c8c8723c */ /* 0x000fe20000081058 */
        /* <DEDUP_REMOVED lines=38> */
[-C--:B----4-:R-:W-:Y:S08]  /*779e0*/  HMMA.1688.F32.TF32 R184, R220, R40.reuse, R184 ;  /* 0x00000028dcb8723c */ /* 0x090ff000000810b8 */
[-C--:B--2---:R-:W-:Y:S11]  /*779f0*/  HMMA.1688.F32.TF32 R156, R196, R40.reuse, R156 ;  /* 0x00000028c49c723c */ /* 0x084ff6000008109c */
[----:B------:R-:W-:Y:S11]  /*77a00*/  @!UPT UIADD3 URZ, URZ, URZ, URZ ;  /* 0x0000003f3f3ff290 */ /* 0x000ff6000fffe03f */
[----:B------:R-:W-:Y:S01]  /*77a10*/  @!UPT UIADD3 URZ, URZ, URZ, URZ ;  /* 0x0000003f3f3ff290 */ /* 0x000fe2000fffe03f */
[----:B------:R1:W-:Y:S04]  /*77a20*/  STL.64 [R1+0x420], R156 ;  /* 0x0004209c01007387 */ /* 0x0003e80000100a00 */
[----:B------:R2:W-:Y:S04]  /*77a30*/  STL.64 [R1+0x428], R158 ;  /* 0x0004289e01007387 */ /* 0x0005e80000100a00 */
[----:B-1----:R-:W4:Y:S04]  /*77a40*/  LDL.LU R156, [R1+0x90] ;  /* 0x00009000019c7983 */ /* 0x002f280000300800 */
[----:B------:R-:W4:Y:S04]  /*77a50*/  LDL.LU R157, [R1+0x94] ;  /* 0x00009400019d7983 */ /* 0x000f280000300800 */
[----:B--2---:R-:W4:Y:S04]  /*77a60*/  LDL.LU R158, [R1+0x98] ;  /* 0x00009800019e7983 */ /* 0x004f280000300800 */
[----:B------:R-:W4:Y:S04]  /*77a70*/  LDL.LU R159, [R1+0x9c] ;  /* 0x00009c00019f7983 */ /* 0x000f280000300800 */
[----:B------:R1:W-:Y:S04]  /*77a80*/  STL.64 [R1+0x490], R184 ;  /* 0x000490b801007387 */ /* 0x0003e80000100a00 */
[----:B------:R2:W-:Y:S04]  /*77a90*/  STL.64 [R1+0x498], R186 ;  /* 0x000498ba01007387 */ /* 0x0005e80000100a00 */
[----:B-1----:R-:W3:Y:S04]  /*77aa0*/  LDL.LU R184, [R1+0x5f0] ;  /* 0x0005f00001b87983 */ /* 0x002ee80000300800 */
[----:B------:R-:W3:Y:S04]  /*77ab0*/  LDL.LU R185, [R1+0x5f4] ;  /* 0x0005f40001b97983 */ /* 0x000ee80000300800 */
[----:B--2---:R-:W3:Y:S04]  /*77ac0*/  LDL.LU R186, [R1+0x5f8] ;  /* 0x0005f80001ba7983 */ /* 0x004ee80000300800 */
[----:B------:R-:W3:Y:S01]  /*77ad0*/  LDL.LU R187, [R1+0x5fc] ;  /* 0x0005fc0001bb7983 */ /* 0x000ee20000300800 */
[-C--:B------:R-:W-:Y:S08]  /*77ae0*/  HMMA.1688.F32.TF32 R188, R244, R40.reuse, R188 ;  /* 0x00000028f4bc723c */ /* 0x080ff000000810bc */
[-C--:B------:R-:W-:Y:S11]  /*77af0*/  HMMA.1688.F32.TF32 R192, R76, R40.reuse, R192 ;  /* 0x000000284cc0723c */ /* 0x080ff600000810c0 */
[----:B------:R-:W-:Y:S04]  /*77b00*/  @!UPT UIADD3 URZ, URZ, URZ, URZ ;  /* 0x0000003f3f3ff290 */ /* 0x000fe8000fffe03f */
[----:B------:R-:W-:Y:S04]  /*77b10*/  STL.64 [R1+0x500], R188 ;  /* 0x000500bc01007387 */ /* 0x000fe80000100a00 */
[----:B------:R1:W-:Y:S02]  /*77b20*/  STL.64 [R1+0x508], R190 ;  /* 0x000508be01007387 */ /* 0x0003e40000100a00 */
[----:B-1----:R-:W-:Y:S02]  /*77b30*/  HMMA.1688.F32.TF32 R188, R80, R40, R240 ;  /* 0x0000002850bc723c */ /* 0x002fe400000810f0 */
[----:B------:R1:W-:Y:S04]  /*77b40*/  STL.64 [R1+0x530], R192 ;  /* 0x000530c001007387 */ /* 0x0003e80000100a00 */
[----:B------:R-:W-:Y:S11]  /*77b50*/  STL.64 [R1+0x538], R194 ;  /* 0x000538c201007387 */ /* 0x000ff60000100a00 */
[----:B------:R-:W-:Y:S06]  /*77b60*/  @!UPT UIADD3 URZ, URZ, URZ, URZ ;  /* 0x0000003f3f3ff290 */ /* 0x000fec000fffe03f */
[----:B------:R2:W-:Y:S04]  /*77b70*/  STL.64 [R1+0x980], R188 ;  /* 0x000980bc01007387 */ /* 0x0005e80000100a00 */
[----:B------:R2:W-:Y:S04]  /*77b80*/  STL.64 [R1+0x988], R190 ;  /* 0x000988be01007387 */ /* 0x0005e80000100a00 */
[----:B-1----:R-:W3:Y:S01]  /*77b90*/  LDL.LU R192, [R1+0xd0] ;  /* 0x0000d00001c07983 */ /* 0x002ee20000300800 */
[----:B--2---:R-:W-:Y:S02]  /*77ba0*/  IMAD.MOV.U32 R188, RZ, RZ, R16 ;  /* 0x000000ffffbc7224 */ /* 0x004fe400078e0010 */
[----:B------:R-:W-:-:S02]  /*77bb0*/  IMAD.MOV.U32 R189, RZ, RZ, R17 ;  /* 0x000000ffffbd7224 */ /* 0x000fc400078e0011 */
[----:B------:R-:W-:Y:S02]  /*77bc0*/  IMAD.MOV.U32 R190, RZ, RZ, R20 ;  /* 0x000000ffffbe7224 */ /* 0x000fe400078e0014 */
[----:B------:R-:W-:Y:S01]  /*77bd0*/  IMAD.MOV.U32 R191, RZ, RZ, R21 ;  /* 0x000000ffffbf7224 */ /* 0x000fe200078e0015 */
[-C--:B----4-:R-:W-:Y:S08]  /*77be0*/  HMMA.1688.F32.TF32 R40, R148, R36.reuse, R156 ;  /* 0x000000249428723c */ /* 0x090ff0000008109c */
[-C--:B---3--:R-:W-:Y:S11]  /*77bf0*/  HMMA.1688.F32.TF32 R184, R124, R36.reuse, R184 ;  /* 0x000000247cb8723c */ /* 0x088ff600000810b8 */
[----:B------:R-:W-:Y:S11]  /*77c00*/  @!UPT UIADD3 URZ, URZ, URZ, URZ ;  /* 0x0000003f3f3ff290 */ /* 0x000ff6000fffe03f */
[----:B------:R-:W-:Y:S01]  /*77c10*/  @!UPT UIADD3 URZ, URZ, URZ, URZ ;  /* 0x0000003f3f3ff290 */ /* 0x000fe2000fffe03f */
[----:B------:R-:W-:Y:S04]  /*77c20*/  STL.64 [R1+0x280], R184 ;  /* 0x000280b801007387 */ /* 0x000fe80000100a00 */
[----:B------:R-:W-:Y:S04]  /*77c30*/  STL.64 [R1+0x288], R186 ;  /* 0x000288ba01007387 */ /* 0x000fe80000100a00 */
[----:B------:R-:W-:Y:S04]  /*77c40*/  STL.64 [R1+0x290], R40 ;  /* 0x0002902801007387 */ /* 0x000fe80000100a00 */
[----:B------:R1:W-:Y:S04]  /*77c50*/  STL.64 [R1+0x298], R42 ;  /* 0x0002982a01007387 */ /* 0x0003e80000100a00 */
        /* <DEDUP_REMOVED lines=8> */
[----:B------:R-:W2:Y:S01]  /*77ce0*/  LDL.LU R17, [R1+0x301c] ;  /* 0x00301c0001117983 */ /* 0x000ea20000300800 */
[-C--:B------:R-:W-:Y:S03]  /*77cf0*/  HMMA.1688.F32.TF32 R156, R172, R36.reuse, R200 ;  /* 0x00000024ac9c723c */ /* 0x080fe600000810c8 */
[----:B------:R-:W3:Y:S04]  /*77d00*/  LDL.LU R20, [R1+0x3018] ;  /* 0x0030180001147983 */ /* 0x000ee80000300800 */
[----:B------:R-:W3:Y:S01]  /*77d10*/  LDL.LU R21, [R1+0x3014] ;  /* 0x0030140001157983 */ /* 0x000ee20000300800 */
[-C--:B-1----:R-:W-:Y:S03]  /*77d20*/  HMMA.1688.F32.TF32 R40, R196, R36.reuse, R176 ;  /* 0x00000024c428723c */ /* 0x082fe600000810b0 */
[----:B------:R-:W3:Y:S11]  /*77d30*/  LDL.LU R184, [R1+0x6c0] ;  /* 0x0006c00001b87983 */ /* 0x000ef60000300800 */
[----:B------:R-:W-:Y:S01]  /*77d40*/  @!UPT UIADD3 URZ, URZ, URZ, URZ ;  /* 0x0000003f3f3ff290 */ /* 0x000fe2000fffe03f */
[----:B------:R-:W-:Y:S04]  /*77d50*/  STL.64 [R1+0x2b0], R156 ;  /* 0x0002b09c01007387 */ /* 0x000fe80000100a00 */
[----:B------:R1:W-:Y:S04]  /*77d60*/  STL.64 [R1+0x2b8], R158 ;  /* 0x0002b89e01007387 */ /* 0x0003e80000100a00 */
[----:B------:R-:W-:Y:S04]  /*77d70*/  STL.64 [R1+0x3a0], R40 ;  /* 0x0003a02801007387 */ /* 0x000fe80000100a00 */
[----:B------:R1:W-:Y:S04]  /*77d80*/  STL.64 [R1+0x3a8], R42 ;  /* 0x0003a82a01007387 */ /* 0x0003e80000100a00 */
[----:B------:R-:W3:Y:S04]  /*77d90*/  LDL.LU R185, [R1+0x6c4] ;  /* 0x0006c40001b97983 */ /* 0x000ee80000300800 */
[----:B------:R-:W3:Y:S04]  /*77da0*/  LDL.LU R186, [R1+0x6c8] ;  /* 0x0006c80001ba7983 */ /* 0x000ee80000300800 */
[----:B------:R-:W3:Y:S01]  /*77db0*/  LDL.LU R187, [R1+0x6cc] ;  /* 0x0006cc0001bb7983 */ /* 0x000ee20000300800 */
[----:B------:R-:W-:Y:S01]  /*77dc0*/  HMMA.1688.F32.TF32 R168, R220, R36, R168 ;  /* 0x00000024dca8723c */ /* 0x000fe200000810a8 */
[----:B------:R-:W-:-:S02]  /*77dd0*/  IMAD.MOV.U32 R200, RZ, RZ, R33 ;  /* 0x000000ffffc87224 */ /* 0x000fc400078e0021 */
[----:B------:R-:W-:Y:S02]  /*77de0*/  IMAD.MOV.U32 R201, RZ, RZ, R32 ;  /* 0x000000ffffc97224 */ /* 0x000fe400078e0020 */
[----:B------:R-:W1:Y:S03]  /*77df0*/  LDSM.16.M88.4 R32, [R0+0x8180] ;  /* 0x008180000020783b */ /* 0x000e660000000200 */
[-C--:B-1----:R-:W-:Y:S01]  /*77e00*/  HMMA.1688.F32.TF32 R156, R244, R36.reuse, R180 ;  /* 0x00000024f49c723c */ /* 0x082fe200000810b4 */
[----:B------:R-:W-:Y:S02]  /*77e10*/  IMAD.MOV.U32 R202, RZ, RZ, R29 ;  /* 0x000000ffffca7224 */ /* 0x000fe400078e001d */
[----:B------:R-:W-:Y:S02]  /*77e20*/  IMAD.MOV.U32 R203, RZ, RZ, R28 ;  /* 0x000000ffffcb7224 */ /* 0x000fe400078e001c */
[----:B------:R-:W1:Y:S03]  /*77e30*/  LDSM.16.M88.4 R28, [R0+0xc180] ;  /* 0x00c18000001c783b */ /* 0x000e660000000200 */
[-C--:B------:R-:W-:Y:S07]  /*77e40*/  HMMA.1688.F32.TF32 R40, R76, R36.reuse, R204 ;  /* 0x000000244c28723c */ /* 0x080fee00000810cc */
[----:B------:R-:W-:Y:S01]  /*77e50*/  STL.64 [R1+0x450], R168 ;  /* 0x000450a801007387 */ /* 0x000fe20000100a00 */
[----:B------:R-:W-:Y:S03]  /*77e60*/  HMMA.1688.F32.TF32 R36, R80, R36, R236 ;  /* 0x000000245024723c */ /* 0x000fe600000810ec */
[----:B------:R-:W-:Y:S04]  /*77e70*/  STL.64 [R1+0x458], R170 ;  /* 0x000458aa01007387 */ /* 0x000fe80000100a00 */
[----:B------:R-:W-:Y:S04]  /*77e80*/  STL.64 [R1+0x4f0], R156 ;  /* 0x0004f09c01007387 */ /* 0x000fe80000100a00 */
[----:B------:R-:W-:Y:S04]  /*77e90*/  STL.64 [R1+0x4f8], R158 ;  /* 0x0004f89e01007387 */ /* 0x000fe80000100a00 */
[----:B------:R-:W-:Y:S04]  /*77ea0*/  STL.64 [R1+0x520], R40 ;  /* 0x0005202801007387 */ /* 0x000fe80000100a00 */
[----:B------:R1:W-:Y:S04]  /*77eb0*/  STL.64 [R1+0x528], R42 ;  /* 0x0005282a01007387 */ /* 0x0003e80000100a00 */
[----:B------:R-:W-:Y:S04]  /*77ec0*/  STL.64 [R1+0x970], R36 ;  /* 0x0009702401007387 */ /* 0x000fe80000100a00 */
[----:B------:R2:W-:Y:S01]  /*77ed0*/  STL.64 [R1+0x978], R38 ;  /* 0x0009782601007387 */ /* 0x0005e20000100a00 */
[-C--:B-1----:R-:W-:Y:S03]  /*77ee0*/  HMMA.1688.F32.TF32 R40, R172, R32.reuse, R188 ;  /* 0x00000020ac28723c */ /* 0x082fe600000810bc */
[----:B------:R-:W-:Y:S04]  /*77ef0*/  STL [R1+0x2f9c], R34 ;  /* 0x002f9c2201007387 */ /* 0x000fe80000100800 */
[----:B------:R-:W-:Y:S04]  /*77f00*/  STL [R1+0x2f98], R35 ;  /* 0x002f982301007387 */ /* 0x000fe80000100800 */
[----:B------:R-:W-:Y:S04]  /*77f10*/  STL [R1+0x2fa4], R30 ;  /* 0x002fa41e01007387 */ /* 0x000fe80000100800 */
[----:B------:R-:W-:Y:S01]  /*77f20*/  STL [R1+0x2fa0], R31 ;  /* 0x002fa01f01007387 */ /* 0x000fe20000100800 */
[----:B------:R-:W-:Y:S01]  /*77f30*/  HMMA.1688.F32.TF32 R72, R196, R32, R72 ;  /* 0x00000020c448723c */ /* 0x000fe20000081048 */
[----:B----4-:R-:W-:-:S02]  /*77f40*/  IMAD.MOV.U32 R159, RZ, RZ, R16 ;  /* 0x000000ffff9f7224 */ /* 0x010fc400078e0010 */
[----:B--2---:R-:W-:Y:S02]  /*77f50*/  IMAD.MOV.U32 R158, RZ, RZ, R17 ;  /* 0x000000ffff9e7224 */ /* 0x004fe400078e0011 */
[----:B------:R-:W1:Y:S03]  /*77f60*/  LDSM.16.M88.4 R16, [R0+0x10180] ;  /* 0x010180000010783b */ /* 0x000e660000000200 */
[-C--:B---3--:R-:W-:Y:S08]  /*77f70*/  HMMA.1688.F32.TF32 R168, R124, R32.reuse, R240 ;  /* 0x000000207ca8723c */ /* 0x088ff000000810f0 */
[-C--:B------:R-:W-:Y:S01]  /*77f80*/  HMMA.1688.F32.TF32 R36, R148, R32.reuse, R192 ;  /* 0x000000209424723c */ /* 0x080fe200000810c0 */
[----:B-1----:R-:W-:Y:S04]  /*77f90*/  STL [R1+0x2fac], R18 ;  /* 0x002fac1201007387 */ /* 0x002fe80000100800 */
[----:B------:R-:W-:Y:S10]  /*77fa0*/  STL [R1+0x2fa8], R19 ;  /* 0x002fa81301007387 */ /* 0x000ff40000100800 */
[----:B------:R-:W-:Y:S04]  /*77fb0*/  STL.64 [R1+0x1c0], R168 ;  /* 0x0001c0a801007387 */ /* 0x000fe80000100a00 */
[----:B------:R-:W-:Y:S04]  /*77fc0*/  STL.64 [R1+0x1c8], R170 ;  /* 0x0001c8aa01007387 */ /* 0x000fe80000100a00 */
[----:B------:R-:W-:Y:S04]  /*77fd0*/  STL.64 [R1+0x1d0], R36 ;  /* 0x0001d02401007387 */ /* 0x000fe80000100a00 */
[----:B------:R1:W-:Y:S04]  /*77fe0*/  STL.64 [R1+0x1d8], R38 ;  /* 0x0001d82601007387 */ /* 0x0003e80000100a00 */
[----:B------:R-:W-:Y:S01]  /*77ff0*/  STL.64 [R1+0x250], R40 ;  /* 0x0002502801007387 */ /* 0x000fe20000100a00 */
[-C--:B-1----:R-:W-:Y:S03]  /*78000*/  HMMA.1688.F32.TF32 R36, R220, R32.reuse, R152 ;  /* 0x00000020dc24723c */ /* 0x082fe60000081098 */
[----:B------:R1:W-:Y:S05]  /*78010*/  STL.64 [R1+0x258], R42 ;  /* 0x0002582a01007387 */ /* 0x0003ea0000100a00 */
[-C--:B-1----:R-:W-:Y:S01]  /*78020*/  HMMA.1688.F32.TF32 R40, R244, R32.reuse, R112 ;  /* 0x00000020f428723c */ /* 0x082fe20000081070 */
[----:B------:R-:W-:Y:S04]  /*78030*/  STL.64 [R1+0x2d0], R72 ;  /* 0x0002d04801007387 */ /* 0x000fe80000100a00 */
[----:B------:R1:W-:Y:S10]  /*78040*/  STL.64 [R1+0x2d8], R74 ;  /* 0x0002d84a01007387 */ /* 0x0003f40000100a00 */
[----:B------:R-:W-:Y:S04]  /*78050*/  STL.64 [R1+0x3d0], R36 ;  /* 0x0003d02401007387 */ /* 0x000fe80000100a00 */
[----:B------:R2:W-:Y:S01]  /*78060*/  STL.64 [R1+0x3d8], R38 ;  /* 0x0003d82601007387 */ /* 0x0005e20000100a00 */
[-C--:B-1----:R-:W-:Y:S08]  /*78070*/  HMMA.1688.F32.TF32 R72, R76, R32.reuse, R132 ;  /* 0x000000204c48723c */ /* 0x082ff00000081084 */
[----:B--2---:R-:W-:Y:S01]  /*78080*/  HMMA.1688.F32.TF32 R36, R80, R32, R164 ;  /* 0x000000205024723c */ /* 0x004fe200000810a4 */
[----:B------:R-:W-:Y:S04]  /*78090*/  STL.64 [R1+0x480], R40 ;  /* 0x0004802801007387 */ /* 0x000fe80000100a00 */
[----:B------:R1:W-:Y:S03]  /*780a0*/  STL.64 [R1+0x488], R42 ;  /* 0x0004882a01007387 */ /* 0x0003e60000100a00 */
[----:B-1----:R-:W-:Y:S07]  /*780b0*/  HMMA.1688.F32.TF32 R40, R124, R28, R184 ;  /* 0x0000001c7c28723c */ /* 0x002fee00000810b8 */
[----:B------:R-:W-:Y:S04]  /*780c0*/  STL.64 [R1+0x510], R72 ;  /* 0x0005104801007387 */ /* 0x000fe80000100a00 */
[----:B------:R-:W-:Y:S04]  /*780d0*/  STL.64 [R1+0x518], R74 ;  /* 0x0005184a01007387 */ /* 0x000fe80000100a00 */
[----:B------:R-:W-:Y:S04]  /*780e0*/  STL.64 [R1+0x630], R36 ;  /* 0x0006302401007387 */ /* 0x000fe80000100a00 */
[----:B------:R1:W-:Y:S04]  /*780f0*/  STL.64 [R1+0x638], R38 ;  /* 0x0006382601007387 */ /* 0x0003e80000100a00 */
[----:B------:R-:W2:Y:S04]  /*78100*/  LDL.LU R240, [R1+0x6f0] ;  /* 0x0006f00001f07983 */ /* 0x000ea80000300800 */
[----:B------:R-:W2:Y:S04]  /*78110*/  LDL.LU R241, [R1+0x6f4] ;  /* 0x0006f40001f17983 */ /* 0x000ea80000300800 */
[----:B------:R-:W2:Y:S04]  /*78120*/  LDL.LU R242, [R1+0x6f8] ;  /* 0x0006f80001f27983 */ /* 0x000ea80000300800 */
[----:B------:R-:W2:Y:S01]  /*78130*/  LDL.LU R243, [R1+0x6fc] ;  /* 0x0006fc0001f37983 */ /* 0x000ea20000300800 */
[----:B------:R-:W-:-:S02]  /*78140*/  IMAD.MOV.U32 R156, RZ, RZ, R21 ;  /* 0x000000ffff9c7224 */ /* 0x000fc400078e0015 */
[----:B------:R-:W-:Y:S01]  /*78150*/  IMAD.MOV.U32 R157, RZ, RZ, R20 ;  /* 0x000000ffff9d7224 */ /* 0x000fe200078e0014 */
[----:B------:R-:W3:Y:S01]  /*78160*/  LDL.LU R188, [R1+0x40] ;  /* 0x0000400001bc7983 */ /* 0x000ee20000300800 */
[----:B------:R-:W-:-:S03]  /*78170*/  IMAD.MOV.U32 R252, RZ, RZ, R43 ;  /* 0x000000fffffc7224 */ /* 0x000fc600078e002b */
[----:B------:R-:W3:Y:S01]  /*78180*/  LDL.LU R189, [R1+0x44] ;  /* 0x0000440001bd7983 */ /* 0x000ee20000300800 */
[----:B-1----:R-:W-:-:S03]  /*78190*/  IMAD.MOV.U32 R38, RZ, RZ, R42 ;  /* 0x000000ffff267224 */ /* 0x002fc600078e002a */
[----:B------:R-:W3:Y:S01]  /*781a0*/  LDL.LU R190, [R1+0x48] ;  /* 0x0000480001be7983 */ /* 0x000ee20000300800 */
[----:B------:R-:W-:-:S03]  /*781b0*/  IMAD.MOV.U32 R35, RZ, RZ, R41 ;  /* 0x000000ffff237224 */ /* 0x000fc600078e0029 */
[----:B------:R-:W3:Y:S01]  /*781c0*/  LDL.LU R191, [R1+0x4c] ;  /* 0x00004c0001bf7983 */ /* 0x000ee20000300800 */
[----:B------:R-:W-:-:S03]  /*781d0*/  IMAD.MOV.U32 R34, RZ, RZ, R40 ;  /* 0x000000ffff227224 */ /* 0x000fc600078e0028 */
[----:B------:R-:W4:Y:S01]  /*781e0*/  LDL.LU R192, [R1+0x610] ;  /* 0x0006100001c07983 */ /* 0x000f220000300800 */
[-C--:B------:R-:W-:Y:S03]  /*781f0*/  HMMA.1688.F32.TF32 R40, R148, R28.reuse, R156 ;  /* 0x0000001c9428723c */ /* 0x080fe6000008109c */
[----:B------:R-:W4:Y:S04]  /*78200*/  LDL.LU R193, [R1+0x614] ;  /* 0x0006140001c17983 */ /* 0x000f280000300800 */
[----:B------:R-:W4:Y:S04]  /*78210*/  LDL.LU R194, [R1+0x618] ;  /* 0x0006180001c27983 */ /* 0x000f280000300800 */
[----:B------:R-:W4:Y:S04]  /*78220*/  LDL.LU R195, [R1+0x61c] ;  /* 0x00061c0001c37983 */ /* 0x000f280000300800 */
[----:B------:R-:W-:Y:S04]  /*78230*/  STL [R1+0x2fbc], R252 ;  /* 0x002fbcfc01007387 */ /* 0x000fe80000100800 */
[----:B------:R1:W-:Y:S04]  /*78240*/  STL [R1+0x2fb8], R38 ;  /* 0x002fb82601007387 */ /* 0x0003e80000100800 */
[----:B------:R-:W-:Y:S04]  /*78250*/  STL [R1+0x2fb4], R35 ;  /* 0x002fb42301007387 */ /* 0x000fe80000100800 */
[----:B------:R1:W-:Y:S02]  /*78260*/  STL [R1+0x2fb0], R34 ;  /* 0x002fb02201007387 */ /* 0x0003e40000100800 */
[-C--:B-1----:R-:W-:Y:S02]  /*78270*/  HMMA.1688.F32.TF32 R36, R172, R28.reuse, R200 ;  /* 0x0000001cac24723c */ /* 0x082fe400000810c8 */
[----:B------:R-:W1:Y:S06]  /*78280*/  LDSM.16.M88.4 R20, [R0+0x14180] ;  /* 0x014180000014783b */ /* 0x000e6c0000000200 */
[----:B------:R-:W-:Y:S01]  /*78290*/  HMMA.1688.F32.TF32 R32, R196, R28, R88 ;  /* 0x0000001cc420723c */ /* 0x000fe20000081058 */
[----:B------:R-:W-:Y:S04]  /*782a0*/  STL.64 [R1+0x180], R40 ;  /* 0x0001802801007387 */ /* 0x000fe80000100a00 */
[----:B------:R1:W-:Y:S01]  /*782b0*/  STL.64 [R1+0x188], R42 ;  /* 0x0001882a01007387 */ /* 0x0003e20000100a00 */
[----:B------:R-:W-:-:S02]  /*782c0*/  IMAD.MOV.U32 R202, RZ, RZ, R12 ;  /* 0x000000ffffca7224 */ /* 0x000fc400078e000c */
[----:B------:R-:W-:Y:S01]  /*782d0*/  IMAD.MOV.U32 R203, RZ, RZ, R13 ;  /* 0x000000ffffcb7224 */ /* 0x000fe200078e000d */
[----:B------:R-:W-:Y:S06]  /*782e0*/  LDSM.16.M88.4 R88, [R0+0x38180] ;  /* 0x038180000058783b */ /* 0x000fec0000000200 */
[----:B------:R-:W-:Y:S01]  /*782f0*/  STL.64 [R1+0x1b0], R36 ;  /* 0x0001b02401007387 */ /* 0x000fe20000100a00 */
[-C--:B-1----:R-:W-:Y:S03]  /*78300*/  HMMA.1688.F32.TF32 R40, R220, R28.reuse, R100 ;  /* 0x0000001cdc28723c */ /* 0x082fe60000081064 */
[----:B------:R1:W-:Y:S04]  /*78310*/  STL.64 [R1+0x1b8], R38 ;  /* 0x0001b82601007387 */ /* 0x0003e80000100a00 */
[----:B------:R-:W-:Y:S04]  /*78320*/  STL.64 [R1+0x260], R32 ;  /* 0x0002602001007387 */ /* 0x000fe80000100a00 */
[----:B------:R1:W-:Y:S02]  /*78330*/  STL.64 [R1+0x268], R34 ;  /* 0x0002682201007387 */ /* 0x0003e40000100a00 */
[-C--:B-1----:R-:W-:Y:S02]  /*78340*/  HMMA.1688.F32.TF32 R36, R244, R28.reuse, R116 ;  /* 0x0000001cf424723c */ /* 0x082fe40000081074 */
[----:B------:R-:W-:Y:S06]  /*78350*/  LDSM.16.M88.4 R100, [R0+0x2c180] ;  /* 0x02c180000064783b */ /* 0x000fec0000000200 */
[-C--:B------:R-:W-:Y:S08]  /*78360*/  HMMA.1688.F32.TF32 R32, R76, R28.reuse, R136 ;  /* 0x0000001c4c20723c */ /* 0x080ff00000081088 */
[----:B------:R-:W-:Y:S01]  /*78370*/  HMMA.1688.F32.TF32 R28, R80, R28, R160 ;  /* 0x0000001c501c723c */ /* 0x000fe200000810a0 */
[----:B------:R-:W-:Y:S04]  /*78380*/  STL.64 [R1+0x360], R40 ;  /* 0x0003602801007387 */ /* 0x000fe80000100a00 */
[----:B------:R-:W-:Y:S04]  /*78390*/  STL.64 [R1+0x368], R42 ;  /* 0x0003682a01007387 */ /* 0x000fe80000100a00 */
[----:B------:R-:W-:Y:S04]  /*783a0*/  STL.64 [R1+0x440], R36 ;  /* 0x0004402401007387 */ /* 0x000fe80000100a00 */
[----:B------:R-:W-:Y:S04]  /*783b0*/  STL.64 [R1+0x448], R38 ;  /* 0x0004482601007387 */ /* 0x000fe80000100a00 */
[----:B------:R-:W3:Y:S04]  /*783c0*/  LDL.LU R184, [R1+0x780] ;  /* 0x0007800001b87983 */ /* 0x000ee80000300800 */
[----:B------:R-:W-:Y:S04]  /*783d0*/  STL.64 [R1+0x4c0], R32 ;  /* 0x0004c02001007387 */ /* 0x000fe80000100a00 */
[----:B------:R2:W-:Y:S04]  /*783e0*/  STL.64 [R1+0x4c8], R34 ;  /* 0x0004c82201007387 */ /* 0x0005e80000100a00 */
        /* <DEDUP_REMOVED lines=13> */
[-C--:B--2---:R-:W-:Y:S08]  /*784c0*/  HMMA.1688.F32.TF32 R32, R124, R16.reuse, R240 ;  /* 0x000000107c20723c */ /* 0x084ff000000810f0 */
[-C--:B----4-:R-:W-:Y:S11]  /*784d0*/  HMMA.1688.F32.TF32 R36, R148, R16.reuse, R192 ;  /* 0x000000109424723c */ /* 0x090ff600000810c0 */
[----:B------:R-:W-:Y:S05]  /*784e0*/  @!UPT UIADD3 URZ, URZ, URZ, URZ ;  /* 0x0000003f3f3ff290 */ /* 0x000fea000fffe03f */
[----:B-1----:R-:W-:Y:S02]  /*784f0*/  IMAD.MOV.U32 R31, RZ, RZ, R35 ;  /* 0x000000ffff1f7224 */ /* 0x002fe400078e0023 */
[----:B------:R-:W-:Y:S02]  /*78500*/  IMAD.MOV.U32 R30, RZ, RZ, R34 ;  /* 0x000000ffff1e7224 */ /* 0x000fe400078e0022 */
[----:B------:R-:W-:Y:S02]  /*78510*/  IMAD.MOV.U32 R18, RZ, RZ, R32 ;  /* 0x000000ffff127224 */ /* 0x000fe400078e0020 */
[----:B------:R-:W-:Y:S01]  /*78520*/  IMAD.MOV.U32 R19, RZ, RZ, R33 ;  /* 0x000000ffff137224 */ /* 0x000fe200078e0021 */
[----:B------:R-:W-:Y:S01]  /*78530*/  STL [R1+0x2fcc], R31 ;  /* 0x002fcc1f01007387 */ /* 0x000fe20000100800 */
[-C--:B---3--:R-:W-:Y:S03]  /*78540*/  HMMA.1688.F32.TF32 R32, R172, R16.reuse, R188 ;  /* 0x00000010ac20723c */ /* 0x088fe600000810bc */
[----:B------:R1:W-:Y:S04]  /*78550*/  STL [R1+0x2fc8], R30 ;  /* 0x002fc81e01007387 */ /* 0x0003e80000100800 */
[----:B------:R-:W-:Y:S04]  /*78560*/  STL [R1+0x2fc4], R18 ;  /* 0x002fc41201007387 */ /* 0x000fe80000100800 */
[----:B------:R-:W-:Y:S01]  /*78570*/  STL [R1+0x2fc0], R19 ;  /* 0x002fc01301007387 */ /* 0x000fe20000100800 */
[----:B-1----:R-:W-:Y:S03]  /*78580*/  HMMA.1688.F32.TF32 R28, R196, R16, R92 ;  /* 0x00000010c41c723c */ /* 0x002fe6000008105c */
[----:B------:R-:W-:Y:S04]  /*78590*/  STL.64 [R1+0x140], R36 ;  /* 0x0001402401007387 */ /* 0x000fe80000100a00 */
[----:B------:R1:W-:Y:S01]  /*785a0*/  STL.64 [R1+0x148], R38 ;  /* 0x0001482601007387 */ /* 0x0003e20000100a00 */
[----:B------:R-:W-:-:S02]  /*785b0*/  IMAD.MOV.U32 R188, RZ, RZ, R24 ;  /* 0x000000ffffbc7224 */ /* 0x000fc400078e0018 */
[----:B------:R-:W-:Y:S01]  /*785c0*/  IMAD.MOV.U32 R189, RZ, RZ, R25 ;  /* 0x000000ffffbd7224 */ /* 0x000fe200078e0019 */
[----:B------:R-:W-:Y:S01]  /*785d0*/  LDSM.16.M88.4 R92, [R0+0x34180] ;  /* 0x03418000005c783b */ /* 0x000fe20000000200 */
[-C--:B-1----:R-:W-:Y:S03]  /*785e0*/  HMMA.1688.F32.TF32 R36, R220, R16.reuse, R104 ;  /* 0x00000010dc24723c */ /* 0x082fe60000081068 */
[----:B------:R-:W-:Y:S04]  /*785f0*/  STL.64 [R1+0x150], R32 ;  /* 0x0001502001007387 */ /* 0x000fe80000100a00 */
[----:B------:R1:W-:Y:S04]  /*78600*/  STL.64 [R1+0x158], R34 ;  /* 0x0001582201007387 */ /* 0x0003e80000100a00 */
[----:B------:R-:W-:Y:S04]  /*78610*/  STL.64 [R1+0x1a0], R28 ;  /* 0x0001a01c01007387 */ /* 0x000fe80000100a00 */
[----:B------:R2:W-:Y:S01]  /*78620*/  STL.64 [R1+0x1a8], R30 ;  /* 0x0001a81e01007387 */ /* 0x0005e20000100a00 */
[----:B-1----:R-:W-:Y:S01]  /*78630*/  HMMA.1688.F32.TF32 R32, R244, R16, R120 ;  /* 0x00000010f420723c */ /* 0x002fe20000081078 */
[----:B------:R-:W-:-:S02]  /*78640*/  IMAD.MOV.U32 R190, RZ, RZ, R4 ;  /* 0x000000ffffbe7224 */ /* 0x000fc400078e0004 */
[----:B------:R-:W-:Y:S04]  /*78650*/  LDSM.16.M88.4 R104, [R0+0x28180] ;  /* 0x028180000068783b */ /* 0x000fe80000000200 */
[----:B------:R-:W-:Y:S01]  /*78660*/  STL.64 [R1+0x2a0], R36 ;  /* 0x0002a02401007387 */ /* 0x000fe20000100a00 */
[-C--:B--2---:R-:W-:Y:S03]  /*78670*/  HMMA.1688.F32.TF32 R28, R76, R16.reuse, R140 ;  /* 0x000000104c1c723c */ /* 0x084fe6000008108c */
[----:B------:R1:W-:Y:S05]  /*78680*/  STL.64 [R1+0x2a8], R38 ;  /* 0x0002a82601007387 */ /* 0x0003ea0000100a00 */
[----:B-1----:R-:W-:Y:S07]  /*78690*/  HMMA.1688.F32.TF32 R36, R80, R16, R56 ;  /* 0x000000105024723c */ /* 0x002fee0000081038 */
[----:B------:R-:W-:Y:S04]  /*786a0*/  STL.64 [R1+0x3f0], R32 ;  /* 0x0003f02001007387 */ /* 0x000fe80000100a00 */
[----:B------:R-:W-:Y:S04]  /*786b0*/  STL.64 [R1+0x3f8], R34 ;  /* 0x0003f82201007387 */ /* 0x000fe80000100a00 */
[----:B------:R1:W-:Y:S04]  /*786c0*/  STL.64 [R1+0x470], R28 ;  /* 0x0004701c01007387 */ /* 0x0003e80000100a00 */
[----:B------:R-:W-:Y:S05]  /*786d0*/  STL.64 [R1+0x478], R30 ;  /* 0x0004781e01007387 */ /* 0x000fea0000100a00 */
[----:B-1----:R-:W-:Y:S01]  /*786e0*/  IMAD.MOV.U32 R28, RZ, RZ, R39 ;  /* 0x000000ffff1c7224 */ /* 0x002fe200078e0027 */
[----:B------:R-:W-:Y:S01]  /*786f0*/  HMMA.1688.F32.TF32 R16, R124, R20, R184 ;  /* 0x000000147c10723c */ /* 0x000fe200000810b8 */
[----:B------:R-:W-:-:S02]  /*78700*/  IMAD.MOV.U32 R32, RZ, RZ, R37 ;  /* 0x000000ffff207224 */ /* 0x000fc400078e0025 */
[----:B------:R-:W-:Y:S02]  /*78710*/  IMAD.MOV.U32 R33, RZ, RZ, R36 ;  /* 0x000000ffff217224 */ /* 0x000fe400078e0024 */
[----:B------:R-:W-:Y:S01]  /*78720*/  IMAD.MOV.U32 R29, RZ, RZ, R38 ;  /* 0x000000ffff1d7224 */ /* 0x000fe200078e0026 */
[----:B------:R-:W-:Y:S04]  /*78730*/  STL [R1+0x2dec], R28 ;  /* 0x002dec1c01007387 */ /* 0x000fe80000100800 */
[----:B------:R-:W-:Y:S04]  /*78740*/  STL [R1+0x2de8], R32 ;  /* 0x002de82001007387 */ /* 0x000fe80000100800 */
[----:B------:R-:W-:Y:S01]  /*78750*/  STL [R1+0x2de4], R33 ;  /* 0x002de42101007387 */ /* 0x000fe20000100800 */
[----:B------:R-:W-:Y:S03]  /*78760*/  HMMA.1688.F32.TF32 R40, R148, R20, R156 ;  /* 0x000000149428723c */ /* 0x000fe6000008109c */
[----:B------:R1:W-:Y:S06]  /*78770*/  STL [R1+0x2de0], R29 ;  /* 0x002de01d01007387 */ /* 0x0003ec0000100800 */
[----:B------:R-:W-:-:S02]  /*78780*/  IMAD.MOV.U32 R252, RZ, RZ, R16 ;  /* 0x000000fffffc7224 */ /* 0x000fc400078e0010 */
[----:B------:R-:W-:Y:S01]  /*78790*/  IMAD.MOV.U32 R38, RZ, RZ, R17 ;  /* 0x000000ffff267224 */ /* 0x000fe200078e0011 */
[----:B-1----:R-:W-:Y:S01]  /*787a0*/  HMMA.1688.F32.TF32 R28, R172, R20, R200 ;  /* 0x00000014ac1c723c */ /* 0x002fe200000810c8 */
[----:B------:R-:W-:Y:S02]  /*787b0*/  IMAD.MOV.U32 R35, RZ, RZ, R18 ;  /* 0x000000ffff237224 */ /* 0x000fe400078e0012 */
[----:B------:R-:W-:-:S05]  /*787c0*/  IMAD.MOV.U32 R34, RZ, RZ, R19 ;  /* 0x000000ffff227224 */ /* 0x000fca00078e0013 */
[-C--:B------:R-:W-:Y:S03]  /*787d0*/  HMMA.1688.F32.TF32 R16, R196, R20.reuse, R96 ;  /* 0x00000014c410723c */ /* 0x080fe60000081060 */
[----:B------:R-:W-:Y:S04]  /*787e0*/  STL.64 [R1+0xd0], R40 ;  /* 0x0000d02801007387 */ /* 0x000fe80000100a00 */
[----:B------:R-:W-:Y:S04]  /*787f0*/  STL.64 [R1+0xd8], R42 ;  /* 0x0000d82a01007387 */ /* 0x000fe80000100a00 */
[----:B------:R-:W2:Y:S04]  /*78800*/  LDL.LU R240, [R1+0x7b0] ;  /* 0x0007b00001f07983 */ /* 0x000ea80000300800 */
[----:B------:R-:W-:Y:S04]  /*78810*/  STL.64 [R1+0xb0], R28 ;  /* 0x0000b01c01007387 */ /* 0x000fe80000100a00 */
[----:B------:R1:W-:Y:S04]  /*78820*/  STL.64 [R1+0xb8], R30 ;  /* 0x0000b81e01007387 */ /* 0x0003e80000100a00 */
[----:B------:R-:W-:Y:S04]  /*78830*/  STL.64 [R1+0x130], R16 ;  /* 0x0001301001007387 */ /* 0x000fe80000100a00 */
[----:B------:R3:W-:Y:S04]  /*78840*/  STL.64 [R1+0x138], R18 ;  /* 0x0001381201007387 */ /* 0x0007e80000100a00 */
[----:B------:R-:W2:Y:S04]  /*78850*/  LDL.LU R241, [R1+0x7b4] ;  /* 0x0007b40001f17983 */ /* 0x000ea80000300800 */
[----:B------:R-:W2:Y:S04]  /*78860*/  LDL.LU R242, [R1+0x7b8] ;  /* 0x0007b80001f27983 */ /* 0x000ea80000300800 */
[----:B------:R-:W2:Y:S01]  /*78870*/  LDL.LU R243, [R1+0x7bc] ;  /* 0x0007bc0001f37983 */ /* 0x000ea20000300800 */
[-C--:B-1----:R-:W-:Y:S03]  /*78880*/  HMMA.1688.F32.TF32 R28, R220, R20.reuse, R108 ;  /* 0x00000014dc1c723c */ /* 0x082fe6000008106c */
[----:B------:R-:W4:Y:S04]  /*78890*/  LDL.LU R192, [R1+0x6e0] ;  /* 0x0006e00001c07983 */ /* 0x000f280000300800 */
[----:B------:R-:W4:Y:S04]  /*788a0*/  LDL.LU R193, [R1+0x6e4] ;  /* 0x0006e40001c17983 */ /* 0x000f280000300800 */
[----:B------:R-:W4:Y:S04]  /*788b0*/  LDL.LU R194, [R1+0x6e8] ;  /* 0x0006e80001c27983 */ /* 0x000f280000300800 */
[----:B------:R-:W4:Y:S04]  /*788c0*/  LDL.LU R195, [R1+0x6ec] ;  /* 0x0006ec0001c37983 */ /* 0x000f280000300800 */
[----:B------:R-:W4:Y:S04]  /*788d0*/  LDL.LU R24, [R1+0x3008] ;  /* 0x0030080001187983 */ /* 0x000f280000300800 */
[----:B------:R-:W4:Y:S01]  /*788e0*/  LDL.LU R25, [R1+0x3004] ;  /* 0x0030040001197983 */ /* 0x000f220000300800 */
[----:B------:R-:W-:Y:S01]  /*788f0*/  IMAD.MOV.U32 R191, RZ, RZ, R8 ;  /* 0x000000ffffbf7224 */ /* 0x000fe200078e0008 */
[-C--:B---3--:R-:W-:Y:S02]  /*78900*/  HMMA.1688.F32.TF32 R16, R244, R20.reuse, R128 ;  /* 0x00000014f410723c */ /* 0x088fe40000081080 */
[----:B------:R-:W3:Y:S04]  /*78910*/  LDL.LU R4, [R1+0x3000] ;  /* 0x0030000001047983 */ /* 0x000ee80000300800 */
[----:B------:R-:W3:Y:S02]  /*78920*/  LDL.LU R8, [R1+0x2ffc] ;  /* 0x002ffc0001087983 */ /* 0x000ee40000300800 */
[----:B------:R-:W-:Y:S02]  /*78930*/  HMMA.1688.F32.TF32 R40, R76, R20, R144 ;  /* 0x000000144c28723c */ /* 0x000fe40000081090 */
[----:B------:R-:W-:Y:S04]  /*78940*/  STL.64 [R1+0x240], R28 ;  /* 0x0002401c01007387 */ /* 0x000fe80000100a00 */
[----:B------:R1:W-:Y:S01]  /*78950*/  STL.64 [R1+0x248], R30 ;  /* 0x0002481e01007387 */ /* 0x0003e20000100a00 */
[----:B------:R-:W-:-:S02]  /*78960*/  IMAD.MOV.U32 R200, RZ, RZ, R9 ;  /* 0x000000ffffc87224 */ /* 0x000fc400078e0009 */
[----:B------:R-:W-:Y:S01]  /*78970*/  IMAD.MOV.U32 R201, RZ, RZ, R5 ;  /* 0x000000ffffc97224 */ /* 0x000fe200078e0005 */
[----:B------:R-:W-:Y:S01]  /*78980*/  LDSM.16.M88.4 R96, [R0+0x30180] ;  /* 0x030180000060783b */ /* 0x000fe20000000200 */
[----:B-1----:R-:W-:Y:S04]  /*78990*/  HMMA.1688.F32.TF32 R28, R80, R20, R208 ;  /* 0x00000014501c723c */ /* 0x002fe800000810d0 */
[----:B------:R1:W-:Y:S04]  /*789a0*/  STL.64 [R1+0x390], R16 ;  /* 0x0003901001007387 */ /* 0x0003e80000100a00 */
[----:B------:R-:W-:Y:S04]  /*789b0*/  STL.64 [R1+0x398], R18 ;  /* 0x0003981201007387 */ /* 0x000fe80000100a00 */
[----:B------:R-:W-:Y:S04]  /*789c0*/  STL.64 [R1+0x430], R40 ;  /* 0x0004302801007387 */ /* 0x000fe80000100a00 */
[----:B------:R-:W-:Y:S07]  /*789d0*/  STL.64 [R1+0x438], R42 ;  /* 0x0004382a01007387 */ /* 0x000fee0000100a00 */
[----:B------:R-:W-:Y:S04]  /*789e0*/  STL.64 [R1+0x588], R30 ;  /* 0x0005881e01007387 */ /* 0x000fe80000100a00 */
[----:B------:R-:W3:Y:S04]  /*789f0*/  LDL.LU R9, [R1+0x2ff8] ;  /* 0x002ff80001097983 */ /* 0x000ee80000300800 */
[----:B------:R-:W3:Y:S04]  /*78a00*/  LDL.LU R5, [R1+0x2ff4] ;  /* 0x002ff40001057983 */ /* 0x000ee80000300800 */
[----:B------:R-:W3:Y:S04]  /*78a10*/  LDL.LU R202, [R1+0x648] ;  /* 0x0006480001ca7983 */ /* 0x000ee80000300800 */
[----:B------:R-:W3:Y:S01]  /*78a20*/  LDL.LU R203, [R1+0x64c] ;  /* 0x00064c0001cb7983 */ /* 0x000ee20000300800 */
[----:B------:R-:W-:-:S02]  /*78a30*/  IMAD.MOV.U32 R158, RZ, RZ, R13 ;  /* 0x000000ffff9e7224 */ /* 0x000fc400078e000d */
[----:B------:R-:W-:Y:S02]  /*78a40*/  IMAD.MOV.U32 R159, RZ, RZ, R12 ;  /* 0x000000ffff9f7224 */ /* 0x000fe400078e000c */
[----:B------:R-:W1:Y:S02]  /*78a50*/  LDSM.16.M88.4 R12, [R0+0x18180] ;  /* 0x01818000000c783b */ /* 0x000e640000000200 */
[----:B-1----:R-:W-:Y:S02]  /*78a60*/  IMAD.MOV.U32 R17, RZ, RZ, R29 ;  /* 0x000000ffff117224 */ /* 0x002fe400078e001d */
[----:B------:R-:W-:-:S03]  /*78a70*/  IMAD.MOV.U32 R16, RZ, RZ, R28 ;  /* 0x000000ffff107224 */ /* 0x000fc600078e001c */
[----:B------:R-:W-:Y:S04]  /*78a80*/  STL [R1+0x2ddc], R17 ;  /* 0x002ddc1101007387 */ /* 0x000fe80000100800 */
[----:B------:R-:W-:Y:S01]  /*78a90*/  STL [R1+0x2dd8], R16 ;  /* 0x002dd81001007387 */ /* 0x000fe20000100800 */
[-C--:B------:R-:W-:Y:S08]  /*78aa0*/  HMMA.1688.F32.TF32 R72, R220, R12.reuse, R224 ;  /* 0x0000000cdc48723c */ /* 0x080ff000000810e0 */
[-C--:B------:R-:W-:Y:S11]  /*78ab0*/  HMMA.1688.F32.TF32 R52, R80, R12.reuse, R52 ;  /* 0x0000000c5034723c */ /* 0x080ff60000081034 */
[----:B------:R-:W-:Y:S11]  /*78ac0*/  @!UPT UIADD3 URZ, URZ, URZ, URZ ;  /* 0x0000003f3f3ff290 */ /* 0x000ff6000fffe03f */
[----:B------:R-:W-:Y:S02]  /*78ad0*/  @!UPT UIADD3 URZ, URZ, URZ, URZ ;  /* 0x0000003f3f3ff290 */ /* 0x000fe4000fffe03f */
[----:B------:R-:W-:Y:S02]  /*78ae0*/  IMAD.MOV.U32 R37, RZ, RZ, R54 ;  /* 0x000000ffff257224 */ /* 0x000fe400078e0036 */
[----:B------:R-:W-:Y:S01]  /*78af0*/  IMAD.MOV.U32 R36, RZ, RZ, R55 ;  /* 0x000000ffff247224 */ /* 0x000fe200078e0037 */
[-C--:B--2---:R-:W-:Y:S08]  /*78b00*/  HMMA.1688.F32.TF32 R40, R124, R12.reuse, R240 ;  /* 0x0000000c7c28723c */ /* 0x084ff000000810f0 */
[-C--:B----4-:R-:W-:Y:S11]  /*78b10*/  HMMA.1688.F32.TF32 R56, R148, R12.reuse, R192 ;  /* 0x0000000c9438723c */ /* 0x090ff600000810c0 */
[----:B------:R-:W-:Y:S05]  /*78b20*/  @!UPT UIADD3 URZ, URZ, URZ, URZ ;  /* 0x0000003f3f3ff290 */ /* 0x000fea000fffe03f */
[----:B------:R-:W-:Y:S02]  /*78b30*/  IMAD.MOV.U32 R31, RZ, RZ, R40 ;  /* 0x000000ffff1f7224 */ /* 0x000fe400078e0028 */
[----:B------:R-:W-:Y:S02]  /*78b40*/  IMAD.MOV.U32 R30, RZ, RZ, R41 ;  /* 0x000000ffff1e7224 */ /* 0x000fe400078e0029 */
[----:B------:R-:W-:Y:S02]  /*78b50*/  IMAD.MOV.U32 R18, RZ, RZ, R42 ;  /* 0x000000ffff127224 */ /* 0x000fe400078e002a */
[----:B------:R-:W-:Y:S02]  /*78b60*/  IMAD.MOV.U32 R19, RZ, RZ, R43 ;  /* 0x000000ffff137224 */ /* 0x000fe400078e002b */
[----:B------:R-:W-:Y:S01]  /*78b70*/  HMMA.1688.F32.TF32 R40, R172, R12, R188 ;  /* 0x0000000cac28723c */ /* 0x000fe200000810bc */
[----:B------:R-:W-:Y:S02]  /*78b80*/  IMAD.MOV.U32 R156, RZ, RZ, R25 ;  /* 0x000000ffff9c7224 */ /* 0x000fe400078e0019 */
[----:B------:R-:W-:-:S02]  /*78b90*/  IMAD.MOV.U32 R157, RZ, RZ, R24 ;  /* 0x000000ffff9d7224 */ /* 0x000fc400078e0018 */
[----:B------:R-:W1:Y:S04]  /*78ba0*/  LDSM.16.M88.4 R24, [R0+0x1c180] ;  /* 0x01c180000018783b */ /* 0x000e680000000200 */
[----:B------:R-:W-:Y:S04]  /*78bb0*/  STL.64 [R1+0x80], R56 ;  /* 0x0000803801007387 */ /* 0x000fe80000100a00 */
[----:B------:R2:W-:Y:S02]  /*78bc0*/  STL.64 [R1+0x88], R58 ;  /* 0x0000883a01007387 */ /* 0x0005e40000100a00 */
[----:B--2---:R-:W-:Y:S09]  /*78bd0*/  HMMA.1688.F32.TF32 R56, R196, R12, R232 ;  /* 0x0000000cc438723c */ /* 0x004ff200000810e8 */
[----:B------:R-:W-:Y:S01]  /*78be0*/  IMAD.MOV.U32 R21, RZ, RZ, R42 ;  /* 0x000000ffff157224 */ /* 0x000fe200078e002a */
[----:B------:R2:W-:Y:S01]  /*78bf0*/  STL.64 [R1+0x70], R40 ;  /* 0x0000702801007387 */ /* 0x0005e20000100a00 */
[----:B------:R-:W-:-:S02]  /*78c00*/  IMAD.MOV.U32 R20, RZ, RZ, R43 ;  /* 0x000000ffff147224 */ /* 0x000fc400078e002b */
[----:B--2---:R-:W-:Y:S03]  /*78c10*/  HMMA.1688.F32.TF32 R40, R244, R12, R212 ;  /* 0x0000000cf428723c */ /* 0x004fe600000810d4 */
[----:B------:R-:W-:Y:S01]  /*78c20*/  STL [R1+0x2eec], R20 ;  /* 0x002eec1401007387 */ /* 0x000fe20000100800 */
[----:B---3--:R-:W-:Y:S02]  /*78c30*/  IMAD.MOV.U32 R185, RZ, RZ, R8 ;  /* 0x000000ffffb97224 */ /* 0x008fe400078e0008 */
[----:B------:R-:W-:Y:S01]  /*78c40*/  IMAD.MOV.U32 R187, RZ, RZ, R4 ;  /* 0x000000ffffbb7224 */ /* 0x000fe200078e0004 */
[----:B------:R-:W-:Y:S01]  /*78c50*/  STL [R1+0x2ee8], R21 ;  /* 0x002ee81501007387 */ /* 0x000fe20000100800 */
[----:B------:R-:W-:-:S03]  /*78c60*/  IMAD.MOV.U32 R184, RZ, RZ, R9 ;  /* 0x000000ffffb87224 */ /* 0x000fc600078e0009 */
[----:B------:R-:W-:Y:S01]  /*78c70*/  STL.64 [R1+0xa0], R56 ;  /* 0x0000a03801007387 */ /* 0x000fe20000100a00 */
[----:B------:R-:W-:-:S03]  /*78c80*/  IMAD.MOV.U32 R186, RZ, RZ, R5 ;  /* 0x000000ffffba7224 */ /* 0x000fc600078e0005 */
[----:B------:R2:W-:Y:S04]  /*78c90*/  STL.64 [R1+0xa8], R58 ;  /* 0x0000a83a01007387 */ /* 0x0005e80000100a00 */
[----:B------:R-:W-:Y:S04]  /*78ca0*/  STL.64 [R1+0x160], R72 ;  /* 0x0001604801007387 */ /* 0x000fe80000100a00 */
[----:B------:R-:W-:Y:S04]  /*78cb0*/  STL.64 [R1+0x168], R74 ;  /* 0x0001684a01007387 */ /* 0x000fe80000100a00 */
[----:B------:R3:W-:Y:S01]  /*78cc0*/  STL.64 [R1+0x2e0], R40 ;  /* 0x0002e02801007387 */ /* 0x0007e20000100a00 */
[----:B--2---:R-:W-:Y:S01]  /*78cd0*/  HMMA.1688.F32.TF32 R56, R76, R12, R64 ;  /* 0x0000000c4c38723c */ /* 0x004fe20000081040 */
[----:B------:R-:W-:-:S02]  /*78ce0*/  IMAD.MOV.U32 R188, RZ, RZ, R251 ;  /* 0x000000ffffbc7224 */ /* 0x000fc400078e00fb */
[----:B------:R-:W-:Y:S01]  /*78cf0*/  IMAD.MOV.U32 R189, RZ, RZ, R250 ;  /* 0x000000ffffbd7224 */ /* 0x000fe200078e00fa */
[----:B------:R-:W2:Y:S01]  /*78d00*/  LDSM.16.M88.4 R8, [R0+0x20180] ;  /* 0x020180000008783b */ /* 0x000ea20000000200 */
[----:B------:R-:W-:Y:S02]  /*78d10*/  IMAD.MOV.U32 R190, RZ, RZ, R249 ;  /* 0x000000ffffbe7224 */ /* 0x000fe400078e00f9 */
[----:B------:R-:W-:Y:S01]  /*78d20*/  IMAD.MOV.U32 R191, RZ, RZ, R248 ;  /* 0x000000ffffbf7224 */ /* 0x000fe200078e00f8 */
[----:B------:R-:W4:Y:S01]  /*78d30*/  LDSM.16.M88.4 R4, [R0+0x24180] ;  /* 0x024180000004783b */ /* 0x000f220000000200 */
[----:B---3--:R-:W-:Y:S02]  /*78d40*/  IMAD.MOV.U32 R41, RZ, RZ, R52 ;  /* 0x000000ffff297224 */ /* 0x008fe400078e0034 */
[----:B------:R-:W-:Y:S02]  /*78d50*/  IMAD.MOV.U32 R40, RZ, RZ, R53 ;  /* 0x000000ffff287224 */ /* 0x000fe400078e0035 */
[----:B-1----:R-:W-:Y:S01]  /*78d60*/  HMMA.1688.F32.TF32 R52, R124, R24, R184 ;  /* 0x000000187c34723c */ /* 0x002fe200000810b8 */
[----:B------:R1:W-:Y:S09]  /*78d70*/  STL.64 [R1+0x2e8], R42 ;  /* 0x0002e82a01007387 */ /* 0x0003f20000100a00 */
[----:B------:R-:W-:Y:S04]  /*78d80*/  STL.64 [R1+0x3e0], R56 ;  /* 0x0003e03801007387 */ /* 0x000fe80000100a00 */
[----:B------:R3:W-:Y:S10]  /*78d90*/  STL.64 [R1+0x3e8], R58 ;  /* 0x0003e83a01007387 */ /* 0x0007f40000100a00 */
[----:B------:R-:W-:-:S02]  /*78da0*/  IMAD.MOV.U32 R3, RZ, RZ, R52 ;  /* 0x000000ffff037224 */ /* 0x000fc400078e0034 */
[----:B-1----:R-:W-:Y:S02]  /*78db0*/  IMAD.MOV.U32 R42, RZ, RZ, R53 ;  /* 0x000000ffff2a7224 */ /* 0x002fe400078e0035 */
[----:B------:R-:W-:Y:S02]  /*78dc0*/  IMAD.MOV.U32 R43, RZ, RZ, R54 ;  /* 0x000000ffff2b7224 */ /* 0x000fe400078e0036 */
[----:B------:R-:W-:Y:S02]  /*78dd0*/  IMAD.MOV.U32 R39, RZ, RZ, R55 ;  /* 0x000000ffff277224 */ /* 0x000fe400078e0037 */
[-C--:B------:R-:W-:Y:S08]  /*78de0*/  HMMA.1688.F32.TF32 R52, R172, R24.reuse, R200 ;  /* 0x00000018ac34723c */ /* 0x080ff000000810c8 */
[----:B---3--:R-:W-:Y:S01]  /*78df0*/  HMMA.1688.F32.TF32 R56, R148, R24, R156 ;  /* 0x000000189438723c */ /* 0x008fe2000008109c */
[----:B------:R-:W-:Y:S04]  /*78e00*/  STL [R1+0x2dfc], R36 ;  /* 0x002dfc2401007387 */ /* 0x000fe80000100800 */
[----:B------:R-:W-:Y:S04]  /*78e10*/  STL [R1+0x2df8], R37 ;  /* 0x002df82501007387 */ /* 0x000fe80000100800 */
[----:B------:R-:W-:Y:S04]  /*78e20*/  STL [R1+0x2df4], R40 ;  /* 0x002df42801007387 */ /* 0x000fe80000100800 */
[----:B------:R-:W-:Y:S03]  /*78e30*/  STL [R1+0x2df0], R41 ;  /* 0x002df02901007387 */ /* 0x000fe60000100800 */
[----:B------:R-:W-:-:S02]  /*78e40*/  IMAD.MOV.U32 R20, RZ, RZ, R52 ;  /* 0x000000ffff147224 */ /* 0x000fc400078e0034 */
[----:B------:R-:W-:Y:S02]  /*78e50*/  IMAD.MOV.U32 R21, RZ, RZ, R53 ;  /* 0x000000ffff157224 */ /* 0x000fe400078e0035 */
[----:B------:R-:W-:Y:S02]  /*78e60*/  IMAD.MOV.U32 R13, RZ, RZ, R54 ;  /* 0x000000ffff0d7224 */ /* 0x000fe400078e0036 */
[----:B------:R-:W-:Y:S01]  /*78e70*/  IMAD.MOV.U32 R12, RZ, RZ, R55 ;  /* 0x000000ffff0c7224 */ /* 0x000fe200078e0037 */
[----:B------:R-:W-:Y:S04]  /*78e80*/  STL.64 [R1+0x50], R56 ;  /* 0x0000503801007387 */ /* 0x000fe80000100a00 */
[----:B------:R-:W-:Y:S04]  /*78e90*/  STL.64 [R1+0x58], R58 ;  /* 0x0000583a01007387 */ /* 0x000fe80000100a00 */
[----:B------:R-:W-:Y:S04]  /*78ea0*/  STL.64 [R1+0x2f40], R22 ;  /* 0x002f401601007387 */ /* 0x000fe80000100a00 */
[----:B------:R-:W-:Y:S04]  /*78eb0*/  STL.64 [R1+0x2f38], R20 ;  /* 0x002f381401007387 */ /* 0x000fe80000100a00 */
[----:B------:R-:W-:Y:S04]  /*78ec0*/  STL.64 [R1+0x2f30], R14 ;  /* 0x002f300e01007387 */ /* 0x000fe80000100a00 */
[----:B------:R1:W-:Y:S02]  /*78ed0*/  STL.64 [R1+0x2f28], R12 ;  /* 0x002f280c01007387 */ /* 0x0003e40000100a00 */
[-C--:B-1----:R-:W-:Y:S08]  /*78ee0*/  HMMA.1688.F32.TF32 R12, R196, R24.reuse, R228 ;  /* 0x00000018c40c723c */ /* 0x082ff000000810e4 */
[-C--:B------:R-:W-:Y:S08]  /*78ef0*/  HMMA.1688.F32.TF32 R52, R220, R24.reuse, R216 ;  /* 0x00000018dc34723c */ /* 0x080ff000000810d8 */
[-C--:B------:R-:W-:Y:S07]  /*78f00*/  HMMA.1688.F32.TF32 R20, R244, R24.reuse, R60 ;  /* 0x00000018f414723c */ /* 0x080fee000008103c */
[----:B------:R-:W-:Y:S04]  /*78f10*/  STL.64 [R1+0x30], R12 ;  /* 0x0000300c01007387 */ /* 0x000fe80000100a00 */
[----:B------:R1:W-:Y:S02]  /*78f20*/  STL.64 [R1+0x38], R14 ;  /* 0x0000380e01007387 */ /* 0x0003e40000100a00 */
[-C--:B-1----:R-:W-:Y:S02]  /*78f30*/  HMMA.1688.F32.TF32 R12, R76, R24.reuse, R68 ;  /* 0x000000184c0c723c */ /* 0x082fe40000081044 */
[----:B------:R-:W-:Y:S04]  /*78f40*/  STL.64 [R1+0xf0], R52 ;  /* 0x0000f03401007387 */ /* 0x000fe80000100a00 */
[----:B------:R-:W-:Y:S04]  /*78f50*/  STL.64 [R1+0xf8], R54 ;  /* 0x0000f83601007387 */ /* 0x000fe80000100a00 */
        /* <DEDUP_REMOVED lines=8> */
[----:B------:R-:W3:Y:S04]  /*78fe0*/  LDL.LU R251, [R1+0x2ff0] ;  /* 0x002ff00001fb7983 */ /* 0x000ee80000300800 */
[----:B------:R-:W2:Y:S04]  /*78ff0*/  LDL.LU R250, [R1+0x2fec] ;  /* 0x002fec0001fa7983 */ /* 0x000ea80000300800 */
        /* <DEDUP_REMOVED lines=17> */
[----:B------:R-:W4:Y:S01]  /*79110*/  LDL.LU R243, [R1+0x5ec] ;  /* 0x0005ec0001f37983 */ /* 0x000f220000300800 */
[----:B------:R-:W-:Y:S02]  /*79120*/  IMAD.MOV.U32 R33, RZ, RZ, R12 ;  /* 0x000000ffff217224 */ /* 0x000fe400078e000c */
[----:B---3--:R-:W-:Y:S02]  /*79130*/  IMAD.MOV.U32 R195, RZ, RZ, R251 ;  /* 0x000000ffffc37224 */ /* 0x008fe400078e00fb */
[----:B--2---:R-:W-:Y:S02]  /*79140*/  IMAD.MOV.U32 R194, RZ, RZ, R250 ;  /* 0x000000ffffc27224 */ /* 0x004fe400078e00fa */
[----:B----4-:R-:W-:Y:S02]  /*79150*/  IMAD.MOV.U32 R193, RZ, RZ, R249 ;  /* 0x000000ffffc17224 */ /* 0x010fe400078e00f9 */
[----:B------:R-:W-:Y:S02]  /*79160*/  IMAD.MOV.U32 R192, RZ, RZ, R248 ;  /* 0x000000ffffc07224 */ /* 0x000fe400078e00f8 */
[----:B------:R-:W2:Y:S04]  /*79170*/  LDL.LU R248, [R1+0x2fe0] ;  /* 0x002fe00001f87983 */ /* 0x000ea80000300800 */
[----:B------:R-:W2:Y:S04]  /*79180*/  LDL.LU R249, [R1+0x2fdc] ;  /* 0x002fdc0001f97983 */ /* 0x000ea80000300800 */
[----:B------:R-:W2:Y:S04]  /*79190*/  LDL.LU R250, [R1+0x2fd8] ;  /* 0x002fd80001fa7983 */ /* 0x000ea80000300800 */
[----:B------:R-:W2:Y:S04]  /*791a0*/  LDL.LU R251, [R1+0x2fd4] ;  /* 0x002fd40001fb7983 */ /* 0x000ea80000300800 */
[----:B------:R1:W-:Y:S04]  /*791b0*/  STL.64 [R1+0x2f20], R26 ;  /* 0x002f201a01007387 */ /* 0x0003e80000100a00 */
        /* <DEDUP_REMOVED lines=16> */
[----:B------:R-:W4:Y:S01]  /*792c0*/  LDL.LU R203, [R1+0x71c] ;  /* 0x00071c0001cb7983 */ /* 0x000f220000300800 */
[-C--:B------:R-:W-:Y:S08]  /*792d0*/  HMMA.1688.F32.TF32 R44, R148, R8.reuse, R168 ;  /* 0x00000008942c723c */ /* 0x080ff000000810a8 */
[----:B------:R-:W-:Y:S01]  /*792e0*/  HMMA.1688.F32.TF32 R52, R172, R8, R176 ;  /* 0x00000008ac34723c */ /* 0x000fe200000810b0 */
[----:B------:R-:W-:-:S02]  /*792f0*/  IMAD.MOV.U32 R15, RZ, RZ, R20 ;  /* 0x000000ffff0f7224 */ /* 0x000fc400078e0014 */
[----:B------:R-:W-:Y:S02]  /*79300*/  IMAD.MOV.U32 R14, RZ, RZ, R21 ;  /* 0x000000ffff0e7224 */ /* 0x000fe400078e0015 */
[----:B------:R-:W-:-:S03]  /*79310*/  IMAD.MOV.U32 R13, RZ, RZ, R22 ;  /* 0x000000ffff0d7224 */ /* 0x000fc600078e0016 */
[----:B------:R-:W-:Y:S01]  /*79320*/  HMMA.1688.F32.TF32 R60, R196, R8, R240 ;  /* 0x00000008c43c723c */ /* 0x000fe200000810f0 */
[----:B------:R-:W-:-:S06]  /*79330*/  IMAD.MOV.U32 R12, RZ, RZ, R23 ;  /* 0x000000ffff0c7224 */ /* 0x000fcc00078e0017 */
[----:B------:R-:W-:Y:S01]  /*79340*/  STL.64 [R1+0x2ef8], R46 ;  /* 0x002ef82e01007387 */ /* 0x000fe20000100a00 */
[-C--:B------:R-:W-:Y:S03]  /*79350*/  HMMA.1688.F32.TF32 R20, R80, R8.reuse, R48 ;  /* 0x000000085014723c */ /* 0x080fe60000081030 */
[----:B------:R1:W-:Y:S05]  /*79360*/  STL.64 [R1+0x2ef0], R44 ;  /* 0x002ef02c01007387 */ /* 0x0003ea0000100a00 */
[-C--:B-1----:R-:W-:Y:S01]  /*79370*/  HMMA.1688.F32.TF32 R24, R76, R8.reuse, R188 ;  /* 0x000000084c18723c */ /* 0x082fe200000810bc */
[----:B------:R-:W-:Y:S07]  /*79380*/  STL.64 [R1+0x2f08], R54 ;  /* 0x002f083601007387 */ /* 0x000fee0000100a00 */
[----:B------:R-:W-:Y:S01]  /*79390*/  HMMA.1688.F32.TF32 R44, R244, R8, R192 ;  /* 0x00000008f42c723c */ /* 0x000fe200000810c0 */
[----:B------:R3:W-:Y:S04]  /*793a0*/  STL.64 [R1+0x2f00], R52 ;  /* 0x002f003401007387 */ /* 0x0007e80000100a00 */
[----:B------:R-:W-:Y:S04]  /*793b0*/  STL.64 [R1+0x2f18], R62 ;  /* 0x002f183e01007387 */ /* 0x000fe80000100a00 */
[----:B------:R-:W-:Y:S01]  /*793c0*/  STL.64 [R1+0x2f10], R60 ;  /* 0x002f103c01007387 */ /* 0x000fe20000100a00 */
[----:B------:R-:W-:-:S02]  /*793d0*/  IMAD.MOV.U32 R32, RZ, RZ, R23 ;  /* 0x000000ffff207224 */ /* 0x000fc400078e0017 */
[----:B------:R-:W-:Y:S02]  /*793e0*/  IMAD.MOV.U32 R28, RZ, RZ, R22 ;  /* 0x000000ffff1c7224 */ /* 0x000fe400078e0016 */
[----:B------:R-:W-:Y:S02]  /*793f0*/  IMAD.MOV.U32 R41, RZ, RZ, R21 ;  /* 0x000000ffff297224 */ /* 0x000fe400078e0015 */
[----:B------:R-:W-:Y:S01]  /*79400*/  IMAD.MOV.U32 R40, RZ, RZ, R20 ;  /* 0x000000ffff287224 */ /* 0x000fe200078e0014 */
[----:B--2---:R-:W-:Y:S01]  /*79410*/  HMMA.1688.F32.TF32 R68, R220, R8, R248 ;  /* 0x00000008dc44723c */ /* 0x004fe200000810f8 */
[----:B------:R-:W-:Y:S04]  /*79420*/  LDS R249, [R2+0x8d000] ;  /* 0x08d0000002f97984 */ /* 0x000fe80000000800 */
[----:B------:R-:W-:Y:S11]  /*79430*/  LDS R251, [R2+0x8d800] ;  /* 0x08d8000002fb7984 */ /* 0x000ff60000000800 */
[----:B------:R-:W-:Y:S07]  /*79440*/  @!UPT UIADD3 URZ, URZ, URZ, URZ ;  /* 0x0000003f3f3ff290 */ /* 0x000fee000fffe03f */
[----:B------:R-:W-:Y:S01]  /*79450*/  STL.64 [R1+0x2f50], R70 ;  /* 0x002f504601007387 */ /* 0x000fe20000100a00 */
[-C--:B---3--:R-:W-:Y:S03]  /*79460*/  HMMA.1688.F32.TF32 R52, R124, R4.reuse, R184 ;  /* 0x000000047c34723c */ /* 0x088fe600000810b8 */
[----:B------:R-:W-:Y:S05]  /*79470*/  STL.64 [R1+0x2f48], R68 ;  /* 0x002f484401007387 */ /* 0x000fea0000100a00 */
[-C--:B----4-:R-:W-:Y:S01]  /*79480*/  HMMA.1688.F32.TF32 R48, R148, R4.reuse, R156 ;  /* 0x000000049430723c */ /* 0x090fe2000008109c */
[----:B------:R-:W-:Y:S04]  /*79490*/  STL.64 [R1+0x230], R44 ;  /* 0x0002302c01007387 */ /* 0x000fe80000100a00 */
[----:B------:R-:W-:Y:S04]  /*794a0*/  STL.64 [R1+0x238], R46 ;  /* 0x0002382e01007387 */ /* 0x000fe80000100a00 */
[----:B------:R-:W-:Y:S04]  /*794b0*/  STL.64 [R1+0x340], R24 ;  /* 0x0003401801007387 */ /* 0x000fe80000100a00 */
[----:B------:R-:W-:Y:S04]  /*794c0*/  STL.64 [R1+0x348], R26 ;  /* 0x0003481a01007387 */ /* 0x000fe80000100a00 */
[----:B------:R1:W-:Y:S04]  /*794d0*/  STL.64 [R1+0x2f58], R10 ;  /* 0x002f580a01007387 */ /* 0x0003e80000100a00 */
        /* <DEDUP_REMOVED lines=74> */
[----:B------:R1:W1:Y:S11]  /*79980*/  LDSM.16.M88.4 R84, [R0+0x3c180] ;  /* 0x03c180000054783b */ /* 0x0002760000000200 */
[----:B------:R-:W-:Y:S10]  /*79990*/  @!UPT UIADD3 URZ, URZ, URZ, URZ ;  /* 0x0000003f3f3ff290 */ /* 0x000ff4000fffe03f */
[----:B------:R-:W-:Y:S02]  /*799a0*/  IMAD.MOV.U32 R37, RZ, RZ, R11 ;  /* 0x000000ffff257224 */ /* 0x000fe400078e000b */
[----:B------:R-:W-:Y:S02]  /*799b0*/  IMAD.MOV.U32 R36, RZ, RZ, R10 ;  /* 0x000000ffff247224 */ /* 0x000fe400078e000a */
[----:B------:R-:W-:Y:S02]  /*799c0*/  IMAD.MOV.U32 R33, RZ, RZ, R9 ;  /* 0x000000ffff217224 */ /* 0x000fe400078e0009 */
[----:B------:R-:W-:Y:S01]  /*799d0*/  IMAD.MOV.U32 R29, RZ, RZ, R8 ;  /* 0x000000ffff1d7224 */ /* 0x000fe200078e0008 */
[C---:B--2---:R-:W-:Y:S08]  /*799e0*/  HMMA.1688.F32.TF32 R144, R148.reuse, R88, R156 ;  /* 0x000000589490723c */ /* 0x044ff0000008109c */
[C---:B---3--:R-:W-:Y:S08]  /*799f0*/  HMMA.1688.F32.TF32 R140, R148.reuse, R92, R184 ;  /* 0x0000005c948c723c */ /* 0x048ff000000810b8 */
[----:B----4-:R-:W-:Y:S08]  /*79a00*/  HMMA.1688.F32.TF32 R136, R148, R96, R188 ;  /* 0x000000609488723c */ /* 0x010ff000000810bc */
[-C--:B------:R-:W-:Y:S08]  /*79a10*/  HMMA.1688.F32.TF32 R20, R76, R4.reuse, R112 ;  /* 0x000000044c14723c */ /* 0x080ff00000081070 */
[----:B------:R-:W-:Y:S11]  /*79a20*/  HMMA.1688.F32.TF32 R24, R244, R4, R132 ;  /* 0x00000004f418723c */ /* 0x000ff60000081084 */
[----:B------:R-:W-:Y:S11]  /*79a30*/  @!UPT UIADD3 URZ, URZ, URZ, URZ ;  /* 0x0000003f3f3ff290 */ /* 0x000ff6000fffe03f */
[----:B------:R-:W-:Y:S01]  /*79a40*/  @!UPT UIADD3 URZ, URZ, URZ, URZ ;  /* 0x0000003f3f3ff290 */ /* 0x000fe2000fffe03f */
[----:B------:R-:W-:Y:S04]  /*79a50*/  STL.64 [R1+0x190], R24 ;  /* 0x0001901801007387 */ /* 0x000fe80000100a00 */
[----:B------:R-:W-:Y:S04]  /*79a60*/  STL.64 [R1+0x198], R26 ;  /* 0x0001981a01007387 */ /* 0x000fe80000100a00 */
[----:B------:R2:W-:Y:S04]  /*79a70*/  STL.64 [R1+0x2c0], R20 ;  /* 0x0002c01401007387 */ /* 0x0005e80000100a00 */
[----:B------:R3:W-:Y:S04]  /*79a80*/  STL.64 [R1+0x2c8], R22 ;  /* 0x0002c81601007387 */ /* 0x0007e80000100a00 */
[----:B------:R-:W-:Y:S04]  /*79a90*/  STL [R1+0x2e2c], R37 ;  /* 0x002e2c2501007387 */ /* 0x000fe80000100800 */
[----:B------:R-:W-:Y:S04]  /*79aa0*/  STL [R1+0x2e28], R36 ;  /* 0x002e282401007387 */ /* 0x000fe80000100800 */
[----:B------:R-:W-:Y:S04]  /*79ab0*/  STL [R1+0x2e24], R33 ;  /* 0x002e242101007387 */ /* 0x000fe80000100800 */
[----:B------:R-:W-:Y:S04]  /*79ac0*/  STL [R1+0x2e20], R29 ;  /* 0x002e201d01007387 */ /* 0x000fe80000100800 */
[----:B-1----:R-:W4:Y:S04]  /*79ad0*/  LDL.LU R0, [R1+0x2fd0] ;  /* 0x002fd00001007983 */ /* 0x002f280000300800 */
[----:B------:R-:W2:Y:S04]  /*79ae0*/  LDL.LU R224, [R1+0x700] ;  /* 0x0007000001e07983 */ /* 0x000ea80000300800 */
[----:B------:R-:W2:Y:S04]  /*79af0*/  LDL.LU R225, [R1+0x704] ;  /* 0x0007040001e17983 */ /* 0x000ea80000300800 */
[----:B------:R-:W3:Y:S04]  /*79b00*/  LDL.LU R226, [R1+0x708] ;  /* 0x0007080001e27983 */ /* 0x000ee80000300800 */
[----:B------:R-:W3:Y:S04]  /*79b10*/  LDL.LU R227, [R1+0x70c] ;  /* 0x00070c0001e37983 */ /* 0x000ee80000300800 */
[----:B------:R-:W4:Y:S04]  /*79b20*/  LDL.LU R228, [R1+0x720] ;  /* 0x0007200001e47983 */ /* 0x000f280000300800 */
[----:B------:R-:W4:Y:S04]  /*79b30*/  LDL.LU R229, [R1+0x724] ;  /* 0x0007240001e57983 */ /* 0x000f280000300800 */
[----:B------:R-:W4:Y:S04]  /*79b40*/  LDL.LU R230, [R1+0x728] ;  /* 0x0007280001e67983 */ /* 0x000f280000300800 */
[----:B------:R-:W4:Y:S01]  /*79b50*/  LDL.LU R231, [R1+0x72c] ;  /* 0x00072c0001e77983 */ /* 0x000f220000300800 */
[----:B------:R-:W-:Y:S03]  /*79b60*/  HMMA.1688.F32.TF32 R112, R124, R96, R204 ;  /* 0x000000607c70723c */ /* 0x000fe600000810cc */
[----:B------:R-:W4:Y:S04]  /*79b70*/  LDL.LU R212, [R1+0x730] ;  /* 0x0007300001d47983 */ /* 0x000f280000300800 */
[----:B------:R-:W4:Y:S04]  /*79b80*/  LDL.LU R213, [R1+0x734] ;  /* 0x0007340001d57983 */ /* 0x000f280000300800 */
[----:B------:R-:W4:Y:S01]  /*79b90*/  LDL.LU R214, [R1+0x738] ;  /* 0x0007380001d67983 */ /* 0x000f220000300800 */
[C---:B------:R-:W-:Y:S03]  /*79ba0*/  HMMA.1688.F32.TF32 R128, R148.reuse, R104, R240 ;  /* 0x000000689480723c */ /* 0x040fe600000810f0 */
        /* <DEDUP_REMOVED lines=80> */
[----:B------:R-:W3:Y:S01]  /*7a0b0*/  LDL.LU R235, [R1+0x69c] ;  /* 0x00069c0001eb7983 */ /* 0x000ee20000300800 */
[C---:B------:R-:W-:Y:S03]  /*7a0c0*/  HMMA.1688.F32.TF32 R72, R220.reuse, R4, R72 ;  /* 0x00000004dc48723c */ /* 0x040fe60000081048 */
[----:B----4-:R-:W-:Y:S04]  /*7a0d0*/  LDS R248, [R0+0x8d000] ;  /* 0x08d0000000f87984 */ /* 0x010fe80000000800 */
[----:B------:R-:W1:Y:S01]  /*7a0e0*/  LDS R250, [R0+0x8d800] ;  /* 0x08d8000000fa7984 */ /* 0x000e620000000800 */
[C---:B------:R-:W-:Y:S08]  /*7a0f0*/  HMMA.1688.F32.TF32 R212, R220.reuse, R92, R212 ;  /* 0x0000005cdcd4723c */ /* 0x040ff000000810d4 */
[C---:B------:R-:W-:Y:S08]  /*7a100*/  HMMA.1688.F32.TF32 R204, R220.reuse, R100, R204 ;  /* 0x00000064dccc723c */ /* 0x040ff000000810cc */
[----:B------:R-:W-:Y:S08]  /*7a110*/  HMMA.1688.F32.TF32 R200, R220, R104, R200 ;  /* 0x00000068dcc8723c */ /* 0x000ff000000810c8 */
[C---:B------:R-:W-:Y:S08]  /*7a120*/  HMMA.1688.F32.TF32 R168, R172.reuse, R88, R168 ;  /* 0x00000058aca8723c */ /* 0x040ff000000810a8 */
[C---:B------:R-:W-:Y:S08]  /*7a130*/  HMMA.1688.F32.TF32 R164, R172.reuse, R92, R164 ;  /* 0x0000005caca4723c */ /* 0x040ff000000810a4 */
[C---:B------:R-:W-:Y:S08]  /*7a140*/  HMMA.1688.F32.TF32 R156, R172.reuse, R100, R156 ;  /* 0x00000064ac9c723c */ /* 0x040ff0000008109c */
[C---:B------:R-:W-:Y:S08]  /*7a150*/  HMMA.1688.F32.TF32 R152, R172.reuse, R104, R152 ;  /* 0x00000068ac98723c */ /* 0x040ff00000081098 */
[C---:B------:R-:W-:Y:S08]  /*7a160*/  HMMA.1688.F32.TF32 R160, R172.reuse, R96, R160 ;  /* 0x00000060aca0723c */ /* 0x040ff000000810a0 */
[----:B------:R-:W-:Y:S01]  /*7a170*/  HMMA.1688.F32.TF32 R172, R172, R84, R236 ;  /* 0x00000054acac723c */ /* 0x000fe200000810ec */
        /* <DEDUP_REMOVED lines=9> */
[----:B------:R-:W-:Y:S08]  /*7a210*/  HMMA.1688.F32.TF32 R196, R196, R84, R216 ;  /* 0x00000054c4c4723c */ /* 0x000ff000000810d8 */
[C---:B------:R-:W-:Y:S08]  /*7a220*/  HMMA.1688.F32.TF32 R216, R220.reuse, R88, R228 ;  /* 0x00000058dcd8723c */ /* 0x040ff000000810e4 */
[C---:B------:R-:W-:Y:S08]  /*7a230*/  HMMA.1688.F32.TF32 R208, R220.reuse, R96, R208 ;  /* 0x00000060dcd0723c */ /* 0x040ff000000810d0 */
[----:B------:R-:W-:Y:S08]  /*7a240*/  HMMA.1688.F32.TF32 R220, R220, R84, R224 ;  /* 0x00000054dcdc723c */ /* 0x000ff000000810e0 */
[C---:B------:R-:W-:Y:S01]  /*7a250*/  HMMA.1688.F32.TF32 R224, R244.reuse, R104, R240 ;  /* 0x00000068f4e0723c */ /* 0x040fe200000810f0 */
[----:B------:R-:W4:Y:S04]  /*7a260*/  LDL.LU R240, [R1+0x670] ;  /* 0x0006700001f07983 */ /* 0x000f280000300800 */
[----:B------:R-:W4:Y:S04]  /*7a270*/  LDL.LU R241, [R1+0x674] ;  /* 0x0006740001f17983 */ /* 0x000f280000300800 */
[----:B------:R-:W4:Y:S04]  /*7a280*/  LDL.LU R242, [R1+0x678] ;  /* 0x0006780001f27983 */ /* 0x000f280000300800 */
[----:B------:R-:W4:Y:S01]  /*7a290*/  LDL.LU R243, [R1+0x67c] ;  /* 0x00067c0001f37983 */ /* 0x000f220000300800 */
[C---:B--2---:R-:W-:Y:S08]  /*7a2a0*/  HMMA.1688.F32.TF32 R228, R244.reuse, R100, R20 ;  /* 0x00000064f4e4723c */ /* 0x044ff00000081014 */
[C---:B---3--:R-:W-:Y:S01]  /*7a2b0*/  HMMA.1688.F32.TF32 R232, R244.reuse, R96, R232 ;  /* 0x00000060f4e8723c */ /* 0x048fe200000810e8 */
[----:B------:R-:W-:Y:S04]  /*7a2c0*/  STL [R1+0x2ea8], R224 ;  /* 0x002ea8e001007387 */ /* 0x000fe80000100800 */
[----:B------:R-:W-:Y:S04]  /*7a2d0*/  STL [R1+0x2ea4], R225 ;  /* 0x002ea4e101007387 */ /* 0x000fe80000100800 */
[----:B------:R-:W-:Y:S04]  /*7a2e0*/  STL [R1+0x2ea0], R226 ;  /* 0x002ea0e201007387 */ /* 0x000fe80000100800 */
[----:B------:R-:W-:Y:S04]  /*7a2f0*/  STL [R1+0x2e9c], R227 ;  /* 0x002e9ce301007387 */ /* 0x000fe80000100800 */
[----:B------:R-:W-:Y:S04]  /*7a300*/  STL [R1+0x2eb8], R228 ;  /* 0x002eb8e401007387 */ /* 0x000fe80000100800 */
[----:B------:R2:W-:Y:S04]  /*7a310*/  STL [R1+0x2eb4], R229 ;  /* 0x002eb4e501007387 */ /* 0x0005e80000100800 */
[----:B------:R3:W-:Y:S04]  /*7a320*/  STL [R1+0x2eb0], R230 ;  /* 0x002eb0e601007387 */ /* 0x0007e80000100800 */
[----:B------:R1:W-:Y:S04]  /*7a330*/  STL [R1+0x2eac], R231 ;  /* 0x002eace701007387 */ /* 0x0003e80000100800 */
[----:B------:R-:W2:Y:S04]  /*7a340*/  LDL.LU R60, [R1+0x660] ;  /* 0x00066000013c7983 */ /* 0x000ea80000300800 */
[----:B------:R-:W2:Y:S04]  /*7a350*/  LDL.LU R61, [R1+0x664] ;  /* 0x00066400013d7983 */ /* 0x000ea80000300800 */
[----:B------:R-:W2:Y:S04]  /*7a360*/  LDL.LU R62, [R1+0x668] ;  /* 0x00066800013e7983 */ /* 0x000ea80000300800 */
[----:B------:R-:W2:Y:S04]  /*7a370*/  LDL.LU R63, [R1+0x66c] ;  /* 0x00066c00013f7983 */ /* 0x000ea80000300800 */
[----:B------:R1:W-:Y:S04]  /*7a380*/  STL [R1+0x2ec4], R232 ;  /* 0x002ec4e801007387 */ /* 0x0003e80000100800 */
[----:B------:R1:W-:Y:S04]  /*7a390*/  STL [R1+0x2ec0], R233 ;  /* 0x002ec0e901007387 */ /* 0x0003e80000100800 */
[----:B------:R1:W-:Y:S04]  /*7a3a0*/  STL [R1+0x2ebc], R234 ;  /* 0x002ebcea01007387 */ /* 0x0003e80000100800 */
        /* <DEDUP_REMOVED lines=9> */
[C---:B----4-:R-:W-:Y:S11]  /*7a440*/  HMMA.1688.F32.TF32 R236, R244.reuse, R92, R236 ;  /* 0x0000005cf4ec723c */ /* 0x050ff600000810ec */
[----:B------:R-:W-:Y:S11]  /*7a450*/  @!UPT UIADD3 URZ, URZ, URZ, URZ ;  /* 0x0000003f3f3ff290 */ /* 0x000ff6000fffe03f */
[----:B------:R-:W-:Y:S01]  /*7a460*/  @!UPT UIADD3 URZ, URZ, URZ, URZ ;  /* 0x0000003f3f3ff290 */ /* 0x000fe2000fffe03f */
[----:B------:R4:W-:Y:S04]  /*7a470*/  STL [R1+0x2ed4], R236 ;  /* 0x002ed4ec01007387 */ /* 0x0009e80000100800 */
[----:B------:R1:W-:Y:S04]  /*7a480*/  STL [R1+0x2ed0], R237 ;  /* 0x002ed0ed01007387 */ /* 0x0003e80000100800 */
[----:B------:R1:W-:Y:S04]  /*7a490*/  STL [R1+0x2ecc], R238 ;  /* 0x002eccee01007387 */ /* 0x0003e80000100800 */
        /* <DEDUP_REMOVED lines=9> */
[C---:B------:R-:W-:Y:S11]  /*7a530*/  HMMA.1688.F32.TF32 R240, R244.reuse, R88, R240 ;  /* 0x00000058f4f0723c */ /* 0x040ff600000810f0 */
[----:B------:R-:W-:Y:S11]  /*7a540*/  @!UPT UIADD3 URZ, URZ, URZ, URZ ;  /* 0x0000003f3f3ff290 */ /* 0x000ff6000fffe03f */
[----:B------:R-:W-:Y:S01]  /*7a550*/  @!UPT UIADD3 URZ, URZ, URZ, URZ ;  /* 0x0000003f3f3ff290 */ /* 0x000fe2000fffe03f */
        /* <DEDUP_REMOVED lines=8> */
[----:B------:R-:W2:Y:S01]  /*7a5e0*/  LDL.LU R63, [R1+0x1ec] ;  /* 0x0001ec00013f7983 */ /* 0x000ea20000300800 */
[C---:B---3--:R-:W-:Y:S03]  /*7a5f0*/  HMMA.1688.F32.TF32 R48, R76.reuse, R104, R24 ;  /* 0x000000684c30723c */ /* 0x048fe60000081018 */
[----:B------:R-:W3:Y:S11]  /*7a600*/  LDL.LU R24, [R1+0x400] ;  /* 0x0004000001187983 */ /* 0x000ef60000300800 */
[----:B------:R-:W-:Y:S09]  /*7a610*/  @!UPT UIADD3 URZ, URZ, URZ, URZ ;  /* 0x0000003f3f3ff290 */ /* 0x000ff2000fffe03f */
[----:B------:R-:W-:Y:S04]  /*7a620*/  STL.64 [R1+0x220], R48 ;  /* 0x0002203001007387 */ /* 0x000fe80000100a00 */
[----:B------:R-:W-:Y:S04]  /*7a630*/  STL.64 [R1+0x228], R50 ;  /* 0x0002283201007387 */ /* 0x000fe80000100a00 */
[----:B------:R-:W3:Y:S04]  /*7a640*/  LDL.LU R25, [R1+0x404] ;  /* 0x0004040001197983 */ /* 0x000ee80000300800 */
[----:B------:R-:W3:Y:S04]  /*7a650*/  LDL.LU R26, [R1+0x408] ;  /* 0x00040800011a7983 */ /* 0x000ee80000300800 */
[----:B------:R-:W3:Y:S01]  /*7a660*/  LDL.LU R27, [R1+0x40c] ;  /* 0x00040c00011b7983 */ /* 0x000ee20000300800 */
[C---:B------:R-:W-:Y:S11]  /*7a670*/  HMMA.1688.F32.TF32 R20, R76.reuse, R100, R20 ;  /* 0x000000644c14723c */ /* 0x040ff60000081014 */
[----:B------:R-:W-:Y:S11]  /*7a680*/  @!UPT UIADD3 URZ, URZ, URZ, URZ ;  /* 0x0000003f3f3ff290 */ /* 0x000ff6000fffe03f */
[----:B------:R-:W-:Y:S02]  /*7a690*/  @!UPT UIADD3 URZ, URZ, URZ, URZ ;  /* 0x0000003f3f3ff290 */ /* 0x000fe4000fffe03f */
[----:B------:R-:W-:Y:S02]  /*7a6a0*/  IMAD.MOV.U32 R229, RZ, RZ, R20 ;  /* 0x000000ffffe57224 */ /* 0x000fe400078e0014 */
[----:B------:R-:W-:Y:S01]  /*7a6b0*/  IMAD.MOV.U32 R230, RZ, RZ, R21 ;  /* 0x000000ffffe67224 */ /* 0x000fe200078e0015 */
[----:B------:R-:W3:Y:S01]  /*7a6c0*/  LDL.LU R20, [R1+0x3b0] ;  /* 0x0003b00001147983 */ /* 0x000ee20000300800 */
[----:B-1----:R-:W-:Y:S02]  /*7a6d0*/  IMAD.MOV.U32 R231, RZ, RZ, R22 ;  /* 0x000000ffffe77224 */ /* 0x002fe400078e0016 */
[----:B------:R-:W-:Y:S01]  /*7a6e0*/  IMAD.MOV.U32 R224, RZ, RZ, R23 ;  /* 0x000000ffffe07224 */ /* 0x000fe200078e0017 */
[----:B------:R-:W3:Y:S04]  /*7a6f0*/  LDL.LU R21, [R1+0x3b4] ;  /* 0x0003b40001157983 */ /* 0x000ee80000300800 */
[----:B------:R-:W3:Y:S04]  /*7a700*/  LDL.LU R22, [R1+0x3b8] ;  /* 0x0003b80001167983 */ /* 0x000ee80000300800 */
[----:B------:R-:W3:Y:S01]  /*7a710*/  LDL.LU R23, [R1+0x3bc] ;  /* 0x0003bc0001177983 */ /* 0x000ee20000300800 */
[C---:B----4-:R-:W-:Y:S11]  /*7a720*/  HMMA.1688.F32.TF32 R8, R76.reuse, R96, R8 ;  /* 0x000000604c08723c */ /* 0x050ff60000081008 */
[----:B------:R-:W-:Y:S11]  /*7a730*/  @!UPT UIADD3 URZ, URZ, URZ, URZ ;  /* 0x0000003f3f3ff290 */ /* 0x000ff6000fffe03f */
[----:B------:R-:W-:Y:S02]  /*7a740*/  @!UPT UIADD3 URZ, URZ, URZ, URZ ;  /* 0x0000003f3f3ff290 */ /* 0x000fe4000fffe03f */
[----:B------:R-:W-:Y:S02]  /*7a750*/  IMAD.MOV.U32 R232, RZ, RZ, R8 ;  /* 0x000000ffffe87224 */ /* 0x000fe400078e0008 */
        /* <DEDUP_REMOVED lines=21> */
[----:B---3--:R-:W-:Y:S01]  /*7a8b0*/  HMMA.1688.F32.TF32 R8, R76, R84, R24 ;  /* 0x000000544c08723c */ /* 0x008fe20000081018 */
[----:B------:R-:W3:Y:S04]  /*7a8c0*/  LDL.LU R24, [R1+0x330] ;  /* 0x0003300001187983 */ /* 0x000ee80000300800 */
[----:B------:R-:W3:Y:S04]  /*7a8d0*/  LDL.LU R25, [R1+0x334] ;  /* 0x0003340001197983 */ /* 0x000ee80000300800 */
[----:B------:R-:W3:Y:S04]  /*7a8e0*/  LDL.LU R26, [R1+0x338] ;  /* 0x00033800011a7983 */ /* 0x000ee80000300800 */
[----:B------:R-:W3:Y:S11]  /*7a8f0*/  LDL.LU R27, [R1+0x33c] ;  /* 0x00033c00011b7983 */ /* 0x000ef60000300800 */
[----:B------:R-:W-:-:S02]  /*7a900*/  IMAD.MOV.U32 R225, RZ, RZ, R8 ;  /* 0x000000ffffe17224 */ /* 0x000fc400078e0008 */
[----:B------:R-:W-:Y:S02]  /*7a910*/  IMAD.MOV.U32 R226, RZ, RZ, R9 ;  /* 0x000000ffffe27224 */ /* 0x000fe400078e0009 */
[----:B------:R-:W-:Y:S02]  /*7a920*/  IMAD.MOV.U32 R227, RZ, RZ, R10 ;  /* 0x000000ffffe37224 */ /* 0x000fe400078e000a */
[----:B------:R-:W-:Y:S02]  /*7a930*/  IMAD.MOV.U32 R235, RZ, RZ, R11 ;  /* 0x000000ffffeb7224 */ /* 0x000fe400078e000b */
[----:B------:R-:W-:Y:S01]  /*7a940*/  HMMA.1688.F32.TF32 R8, R80, R104, R20 ;  /* 0x000000685008723c */ /* 0x000fe20000081014 */
[----:B------:R-:W3:Y:S04]  /*7a950*/  LDL.LU R20, [R1+0x320] ;  /* 0x0003200001147983 */ /* 0x000ee80000300800 */
[----:B------:R-:W3:Y:S04]  /*7a960*/  LDL.LU R21, [R1+0x324] ;  /* 0x0003240001157983 */ /* 0x000ee80000300800 */
[----:B------:R-:W3:Y:S04]  /*7a970*/  LDL.LU R22, [R1+0x328] ;  /* 0x0003280001167983 */ /* 0x000ee80000300800 */
[----:B------:R-:W3:Y:S11]  /*7a980*/  LDL.LU R23, [R1+0x32c] ;  /* 0x00032c0001177983 */ /* 0x000ef60000300800 */
[----:B------:R-:W-:-:S02]  /*7a990*/  IMAD.MOV.U32 R41, RZ, RZ, R8 ;  /* 0x000000ffff297224 */ /* 0x000fc400078e0008 */
[----:B------:R-:W-:Y:S02]  /*7a9a0*/  IMAD.MOV.U32 R40, RZ, RZ, R9 ;  /* 0x000000ffff287224 */ /* 0x000fe400078e0009 */
[----:B------:R-:W-:Y:S02]  /*7a9b0*/  IMAD.MOV.U32 R16, RZ, RZ, R10 ;  /* 0x000000ffff107224 */ /* 0x000fe400078e000a */
[----:B------:R-:W-:-:S05]  /*7a9c0*/  IMAD.MOV.U32 R17, RZ, RZ, R11 ;  /* 0x000000ffff117224 */ /* 0x000fca00078e000b */
[----:B------:R-:W-:Y:S04]  /*7a9d0*/  STL [R1+0x2e3c], R17 ;  /* 0x002e3c1101007387 */ /* 0x000fe80000100800 */
[----:B------:R-:W-:Y:S04]  /*7a9e0*/  STL [R1+0x2e38], R16 ;  /* 0x002e381001007387 */ /* 0x000fe80000100800 */
[----:B------:R1:W-:Y:S04]  /*7a9f0*/  STL [R1+0x2e34], R40 ;  /* 0x002e342801007387 */ /* 0x0003e80000100800 */
[----:B------:R1:W-:Y:S01]  /*7aa00*/  STL [R1+0x2e30], R41 ;  /* 0x002e302901007387 */ /* 0x0003e20000100800 */
[----:B----4-:R-:W-:Y:S11]  /*7aa10*/  HMMA.1688.F32.TF32 R8, R80, R100, R68 ;  /* 0x000000645008723c */ /* 0x010ff60000081044 */
[----:B------:R-:W-:Y:S11]  /*7aa20*/  @!UPT UIADD3 URZ, URZ, URZ, URZ ;  /* 0x0000003f3f3ff290 */ /* 0x000ff6000fffe03f */
[----:B------:R-:W-:Y:S02]  /*7aa30*/  @!UPT UIADD3 URZ, URZ, URZ, URZ ;  /* 0x0000003f3f3ff290 */ /* 0x000fe4000fffe03f */
[----:B------:R-:W-:Y:S02]  /*7aa40*/  IMAD.MOV.U32 R33, RZ, RZ, R8 ;  /* 0x000000ffff217224 */ /* 0x000fe400078e0008 */
[----:B------:R-:W-:Y:S02]  /*7aa50*/  IMAD.MOV.U32 R29, RZ, RZ, R9 ;  /* 0x000000ffff1d7224 */ /* 0x000fe400078e0009 */
[----:B------:R-:W-:Y:S02]  /*7aa60*/  IMAD.MOV.U32 R32, RZ, RZ, R10 ;  /* 0x000000ffff207224 */ /* 0x000fe400078e000a */
[----:B------:R-:W-:-:S05]  /*7aa70*/  IMAD.MOV.U32 R28, RZ, RZ, R11 ;  /* 0x000000ffff1c7224 */ /* 0x000fca00078e000b */
[----:B------:R-:W-:Y:S04]  /*7aa80*/  STL [R1+0x2e4c], R28 ;  /* 0x002e4c1c01007387 */ /* 0x000fe80000100800 */
[----:B------:R-:W-:Y:S01]  /*7aa90*/  STL [R1+0x2e48], R32 ;  /* 0x002e482001007387 */ /* 0x000fe20000100800 */
[C---:B--2---:R-:W-:Y:S11]  /*7aaa0*/  HMMA.1688.F32.TF32 R8, R80.reuse, R96, R60 ;  /* 0x000000605008723c */ /* 0x044ff6000008103c */
[----:B------:R-:W-:Y:S11]  /*7aab0*/  @!UPT UIADD3 URZ, URZ, URZ, URZ ;  /* 0x0000003f3f3ff290 */ /* 0x000ff6000fffe03f */
[----:B------:R-:W-:Y:S02]  /*7aac0*/  @!UPT UIADD3 URZ, URZ, URZ, URZ ;  /* 0x0000003f3f3ff290 */ /* 0x000fe4000fffe03f */
[----:B-1----:R-:W-:Y:S02]  /*7aad0*/  IMAD.MOV.U32 R40, RZ, RZ, R8 ;  /* 0x000000ffff287224 */ /* 0x002fe400078e0008 */
[----:B------:R-:W-:Y:S02]  /*7aae0*/  IMAD.MOV.U32 R41, RZ, RZ, R9 ;  /* 0x000000ffff297224 */ /* 0x000fe400078e0009 */
[----:B------:R-:W-:Y:S02]  /*7aaf0*/  IMAD.MOV.U32 R37, RZ, RZ, R10 ;  /* 0x000000ffff257224 */ /* 0x000fe400078e000a */
[----:B------:R-:W-:Y:S01]  /*7ab00*/  IMAD.MOV.U32 R36, RZ, RZ, R11 ;  /* 0x000000ffff247224 */ /* 0x000fe200078e000b */
[----:B------:R-:W-:Y:S01]  /*7ab10*/  STL [R1+0x2e44], R29 ;  /* 0x002e441d01007387 */ /* 0x000fe20000100800 */
[----:B---3--:R-:W-:Y:S03]  /*7ab20*/  HMMA.1688.F32.TF32 R8, R80, R92, R24 ;  /* 0x0000005c5008723c */ /* 0x008fe60000081018 */
[----:B------:R1:W-:Y:S04]  /*7ab30*/  STL [R1+0x2e40], R33 ;  /* 0x002e402101007387 */ /* 0x0003e80000100800 */
[----:B------:R-:W-:Y:S04]  /*7ab40*/  STL [R1+0x2e5c], R36 ;  /* 0x002e5c2401007387 */ /* 0x000fe80000100800 */
[----:B------:R-:W-:Y:S04]  /*7ab50*/  STL [R1+0x2e58], R37 ;  /* 0x002e582501007387 */ /* 0x000fe80000100800 */
[----:B------:R2:W-:Y:S04]  /*7ab60*/  STL [R1+0x2e54], R41 ;  /* 0x002e542901007387 */ /* 0x0005e80000100800 */
[----:B------:R3:W-:Y:S05]  /*7ab70*/  STL [R1+0x2e50], R40 ;  /* 0x002e502801007387 */ /* 0x0007ea0000100800 */
[----:B------:R-:W-:-:S02]  /*7ab80*/  IMAD.MOV.U32 R16, RZ, RZ, R11 ;  /* 0x000000ffff107224 */ /* 0x000fc400078e000b */
[----:B------:R-:W-:Y:S02]  /*7ab90*/  IMAD.MOV.U32 R17, RZ, RZ, R10 ;  /* 0x000000ffff117224 */ /* 0x000fe400078e000a */
[----:B-1----:R-:W-:Y:S02]  /*7aba0*/  IMAD.MOV.U32 R33, RZ, RZ, R9 ;  /* 0x000000ffff217224 */ /* 0x002fe400078e0009 */
[----:B------:R-:W-:Y:S01]  /*7abb0*/  IMAD.MOV.U32 R29, RZ, RZ, R8 ;  /* 0x000000ffff1d7224 */ /* 0x000fe200078e0008 */
[----:B------:R-:W-:Y:S04]  /*7abc0*/  STL [R1+0x2e6c], R16 ;  /* 0x002e6c1001007387 */ /* 0x000fe80000100800 */
[----:B------:R-:W-:Y:S04]  /*7abd0*/  STL [R1+0x2e68], R17 ;  /* 0x002e681101007387 */ /* 0x000fe80000100800 */
[----:B------:R-:W-:Y:S04]  /*7abe0*/  STL [R1+0x2e64], R33 ;  /* 0x002e642101007387 */ /* 0x000fe80000100800 */
[----:B------:R1:W-:Y:S01]  /*7abf0*/  STL [R1+0x2e60], R29 ;  /* 0x002e601d01007387 */ /* 0x0003e20000100800 */
        /* <DEDUP_REMOVED lines=24> */
[----:B------:R-:W-:Y:S11]  /*7ad80*/  HMMA.1688.F32.TF32 R8, R80, R88, R20 ;  /* 0x000000585008723c */ /* 0x000ff60000081014 */
[----:B------:R-:W-:Y:S11]  /*7ad90*/  @!UPT UIADD3 URZ, URZ, URZ, URZ ;  /* 0x0000003f3f3ff290 */ /* 0x000ff6000fffe03f */
[----:B------:R-:W-:Y:S02]  /*7ada0*/  @!UPT UIADD3 URZ, URZ, URZ, URZ ;  /* 0x0000003f3f3ff290 */ /* 0x000fe4000fffe03f */
[----:B--2---:R-:W-:Y:S02]  /*7adb0*/  IMAD.MOV.U32 R41, RZ, RZ, R8 ;  /* 0x000000ffff297224 */ /* 0x004fe400078e0008 */
[----:B---3--:R-:W-:Y:S02]  /*7adc0*/  IMAD.MOV.U32 R40, RZ, RZ, R9 ;  /* 0x000000ffff287224 */ /* 0x008fe400078e0009 */
[----:B------:R-:W-:Y:S02]  /*7add0*/  IMAD.MOV.U32 R28, RZ, RZ, R10 ;  /* 0x000000ffff1c7224 */ /* 0x000fe400078e000a */
[----:B------:R-:W-:Y:S02]  /*7ade0*/  IMAD.MOV.U32 R32, RZ, RZ, R11 ;  /* 0x000000ffff207224 */ /* 0x000fe400078e000b */
[----:B----4-:R-:W-:Y:S02]  /*7adf0*/  IMAD.MOV.U32 R23, RZ, RZ, R31 ;  /* 0x000000ffff177224 */ /* 0x010fe400078e001f */
[----:B------:R-:W-:-:S02]  /*7ae00*/  IMAD.MOV.U32 R22, RZ, RZ, R30 ;  /* 0x000000ffff167224 */ /* 0x000fc400078e001e */
[----:B------:R-:W-:Y:S02]  /*7ae10*/  IMAD.MOV.U32 R20, RZ, RZ, R18 ;  /* 0x000000ffff147224 */ /* 0x000fe400078e0012 */
[----:B------:R-:W2:Y:S01]  /*7ae20*/  LDL.LU R18, [R1+0x2fac] ;  /* 0x002fac0001127983 */ /* 0x000ea20000300800 */
[----:B------:R-:W-:-:S03]  /*7ae30*/  IMAD.MOV.U32 R21, RZ, RZ, R19 ;  /* 0x000000ffff157224 */ /* 0x000fc600078e0013 */
[----:B------:R-:W2:Y:S04]  /*7ae40*/  LDL.LU R19, [R1+0x2fa8] ;  /* 0x002fa80001137983 */ /* 0x000ea80000300800 */
        /* <DEDUP_REMOVED lines=20> */
[----:B------:R-:W4:Y:S01]  /*7af90*/  LDL.LU R38, [R1+0x2f94] ;  /* 0x002f940001267983 */ /* 0x000f220000300800 */
[----:B------:R-:W-:Y:S03]  /*7afa0*/  HMMA.1688.F32.TF32 R76, R80, R84, R76 ;  /* 0x00000054504c723c */ /* 0x000fe6000008104c */
[----:B------:R-:W4:Y:S04]  /*7afb0*/  LDL.LU R252, [R1+0x2f90] ;  /* 0x002f900001fc7983 */ /* 0x000f280000300800 */
        /* <DEDUP_REMOVED lines=9> */
[----:B------:R-:W4:Y:S01]  /*7b050*/  LDL.LU R43, [R1+0x2f84] ;  /* 0x002f8400012b7983 */ /* 0x000f220000300800 */
[----:B------:R-:W-:-:S03]  /*7b060*/  IMAD.MOV.U32 R83, RZ, RZ, R39 ;  /* 0x000000ffff537224 */ /* 0x000fc600078e0027 */
[----:B------:R-:W4:Y:S01]  /*7b070*/  LDL.LU R39, [R1+0x2f80] ;  /* 0x002f800001277983 */ /* 0x000f220000300800 */
[----:B------:R-:W-:Y:S02]  /*7b080*/  IMAD.MOV.U32 R37, RZ, RZ, R79 ;  /* 0x000000ffff257224 */ /* 0x000fe400078e004f */
[----:B------:R-:W-:Y:S02]  /*7b090*/  IMAD.MOV.U32 R36, RZ, RZ, R78 ;  /* 0x000000ffff247224 */ /* 0x000fe400078e004e */
[----:B-1----:R-:W-:Y:S02]  /*7b0a0*/  IMAD.MOV.U32 R29, RZ, RZ, R77 ;  /* 0x000000ffff1d7224 */ /* 0x002fe400078e004d */
[----:B------:R-:W-:Y:S01]  /*7b0b0*/  IMAD.MOV.U32 R33, RZ, RZ, R76 ;  /* 0x000000ffff217224 */ /* 0x000fe200078e004c */
[----:B------:R-:W-:Y:S04]  /*7b0c0*/  STL [R1+0x2e8c], R37 ;  /* 0x002e8c2501007387 */ /* 0x000fe80000100800 */
[----:B------:R-:W-:Y:S04]  /*7b0d0*/  STL [R1+0x2e88], R36 ;  /* 0x002e882401007387 */ /* 0x000fe80000100800 */
[----:B------:R-:W-:Y:S04]  /*7b0e0*/  STL [R1+0x2e84], R29 ;  /* 0x002e841d01007387 */ /* 0x000fe80000100800 */
[----:B------:R-:W-:Y:S01]  /*7b0f0*/  STL [R1+0x2e80], R33 ;  /* 0x002e802101007387 */ /* 0x000fe20000100800 */
[C---:B--2---:R-:W-:Y:S08]  /*7b100*/  HMMA.1688.F32.TF32 R20, R248.reuse, R18, R20 ;  /* 0x00000012f814723c */ /* 0x044ff00000081014 */
[C---:B---3--:R-:W-:Y:S08]  /*7b110*/  HMMA.1688.F32.TF32 R68, R248.reuse, R30, R68 ;  /* 0x0000001ef844723c */ /* 0x048ff00000081044 */
[C---:B----4-:R-:W-:Y:S08]  /*7b120*/  HMMA.1688.F32.TF32 R8, R248.reuse, R34, R8 ;  /* 0x00000022f808723c */ /* 0x050ff00000081008 */
[C---:B------:R-:W-:Y:S01]  /*7b130*/  HMMA.1688.F32.TF32 R44, R248.reuse, R106, R44 ;  /* 0x0000006af82c723c */ /* 0x040fe2000008102c */
[----:B------:R-:W-:Y:S04]  /*7b140*/  LDS R77, [R252+0x8d000] ;  /* 0x08d00000fc4d7984 */ /* 0x000fe80000000800 */
[----:B------:R-:W-:Y:S04]  /*7b150*/  LDS R79, [R252+0x8d800] ;  /* 0x08d80000fc4f7984 */ /* 0x000fe80000000800 */
[----:B------:R-:W-:Y:S01]  /*7b160*/  LDS R76, [R3+0x8d000] ;  /* 0x08d00000034c7984 */ /* 0x000fe20000000800 */
[C---:B------:R-:W-:Y:S03]  /*7b170*/  HMMA.1688.F32.TF32 R48, R248.reuse, R42, R48 ;  /* 0x0000002af830723c */ /* 0x040fe60000081030 */
[----:B------:R-:W1:Y:S05]  /*7b180*/  LDS R78, [R3+0x8d800] ;  /* 0x08d80000034e7984 */ /* 0x000e6a0000000800 */
[C---:B------:R-:W-:Y:S11]  /*7b190*/  HMMA.1688.F32.TF32 R52, R248.reuse, R38, R52 ;  /* 0x00000026f834723c */ /* 0x040ff60000081034 */
[----:B------:R-:W-:Y:S05]  /*7b1a0*/  @!UPT UIADD3 URZ, URZ, URZ, URZ ;  /* 0x0000003f3f3ff290 */ /* 0x000fea000fffe03f */
[----:B------:R-:W-:Y:S02]  /*7b1b0*/  IMAD.MOV.U32 R41, RZ, RZ, R49 ;  /* 0x000000ffff297224 */ /* 0x000fe400078e0031 */
[----:B------:R-:W-:Y:S02]  /*7b1c0*/  IMAD.MOV.U32 R40, RZ, RZ, R48 ;  /* 0x000000ffff287224 */ /* 0x000fe400078e0030 */
[----:B------:R-:W-:Y:S02]  /*7b1d0*/  IMAD.MOV.U32 R16, RZ, RZ, R50 ;  /* 0x000000ffff107224 */ /* 0x000fe400078e0032 */
[----:B------:R-:W-:Y:S02]  /*7b1e0*/  IMAD.MOV.U32 R17, RZ, RZ, R51 ;  /* 0x000000ffff117224 */ /* 0x000fe400078e0033 */
[----:B------:R-:W2:Y:S04]  /*7b1f0*/  LDL.LU.64 R50, [R1+0x2f78] ;  /* 0x002f780001327983 */ /* 0x000ea80000300a00 */
[----:B------:R-:W2:Y:S04]  /*7b200*/  LDL.LU.64 R48, [R1+0x2f70] ;  /* 0x002f700001307983 */ /* 0x000ea80000300a00 */
        /* <DEDUP_REMOVED lines=9> */
[----:B------:R-:W-:Y:S04]  /*7b2a0*/  STL.64 [R1+0x4e0], R68 ;  /* 0x0004e04401007387 */ /* 0x000fe80000100a00 */
[----:B------:R1:W-:Y:S04]  /*7b2b0*/  STL.64 [R1+0x4e8], R70 ;  /* 0x0004e84601007387 */ /* 0x0003e80000100a00 */
[----:B-1----:R-:W2:Y:S04]  /*7b2c0*/  LDL.LU.64 R70, [R1+0x2f50] ;  /* 0x002f500001467983 */ /* 0x002ea80000300a00 */
[----:B------:R-:W2:Y:S04]  /*7b2d0*/  LDL.LU.64 R68, [R1+0x2f48] ;  /* 0x002f480001447983 */ /* 0x000ea80000300a00 */
[----:B------:R-:W-:Y:S04]  /*7b2e0*/  STL.64 [R1+0x610], R20 ;  /* 0x0006101401007387 */ /* 0x000fe80000100a00 */
[----:B------:R1:W-:Y:S04]  /*7b2f0*/  STL.64 [R1+0x618], R22 ;  /* 0x0006181601007387 */ /* 0x0003e80000100a00 */
[----:B-1----:R-:W2:Y:S04]  /*7b300*/  LDL.LU.64 R22, [R1+0x2f40] ;  /* 0x002f400001167983 */ /* 0x002ea80000300a00 */
[----:B------:R-:W3:Y:S01]  /*7b310*/  LDL.LU.64 R20, [R1+0x2f38] ;  /* 0x002f380001147983 */ /* 0x000ee20000300a00 */
[C---:B--2---:R-:W-:Y:S11]  /*7b320*/  HMMA.1688.F32.TF32 R12, R248.reuse, R22, R12 ;  /* 0x00000016f80c723c */ /* 0x044ff6000008100c */
[----:B------:R-:W-:Y:S11]  /*7b330*/  @!UPT UIADD3 URZ, URZ, URZ, URZ ;  /* 0x0000003f3f3ff290 */ /* 0x000ff6000fffe03f */
[----:B------:R-:W-:Y:S01]  /*7b340*/  @!UPT UIADD3 URZ, URZ, URZ, URZ ;  /* 0x0000003f3f3ff290 */ /* 0x000fe2000fffe03f */
        /* <DEDUP_REMOVED lines=9> */
[----:B-1----:R-:W2:Y:S01]  /*7b3e0*/  LDL.LU.64 R26, [R1+0x2f20] ;  /* 0x002f2000011a7983 */ /* 0x002ea20000300a00 */
[C---:B---3--:R-:W-:Y:S08]  /*7b3f0*/  HMMA.1688.F32.TF32 R52, R248.reuse, R6, R52 ;  /* 0x00000006f834723c */ /* 0x048ff00000081034 */
[----:B----4-:R-:W-:Y:S01]  /*7b400*/  HMMA.1688.F32.TF32 R60, R248, R10, R60 ;  /* 0x0000000af83c723c */ /* 0x010fe2000008103c */
[----:B------:R-:W-:-:S02]  /*7b410*/  IMAD.MOV.U32 R88, RZ, RZ, R44 ;  /* 0x000000ffff587224 */ /* 0x000fc400078e002c */
[----:B------:R-:W-:Y:S11]  /*7b420*/  IMAD.MOV.U32 R89, RZ, RZ, R45 ;  /* 0x000000ffff597224 */ /* 0x000ff600078e002d */
[----:B------:R-:W-:Y:S02]  /*7b430*/  @!UPT UIADD3 URZ, URZ, URZ, URZ ;  /* 0x0000003f3f3ff290 */ /* 0x000fe4000fffe03f */
[----:B------:R-:W-:Y:S02]  /*7b440*/  IMAD.MOV.U32 R85, RZ, RZ, R53 ;  /* 0x000000ffff557224 */ /* 0x000fe400078e0035 */
[----:B------:R-:W-:Y:S01]  /*7b450*/  IMAD.MOV.U32 R84, RZ, RZ, R52 ;  /* 0x000000ffff547224 */ /* 0x000fe200078e0034 */
[C---:B--2---:R-:W-:Y:S11]  /*7b460*/  HMMA.1688.F32.TF32 R80, R248.reuse, R26, R80 ;  /* 0x0000001af850723c */ /* 0x044ff60000081050 */
[----:B------:R-:W-:Y:S11]  /*7b470*/  @!UPT UIADD3 URZ, URZ, URZ, URZ ;  /* 0x0000003f3f3ff290 */ /* 0x000ff6000fffe03f */
[----:B------:R-:W-:Y:S01]  /*7b480*/  @!UPT UIADD3 URZ, URZ, URZ, URZ ;  /* 0x0000003f3f3ff290 */ /* 0x000fe2000fffe03f */
[----:B------:R-:W-:Y:S04]  /*7b490*/  STL.64 [R1+0x780], R80 ;  /* 0x0007805001007387 */ /* 0x000fe80000100a00 */
[----:B------:R-:W-:Y:S04]  /*7b4a0*/  STL.64 [R1+0x788], R82 ;  /* 0x0007885201007387 */ /* 0x000fe80000100a00 */
[----:B------:R-:W-:Y:S04]  /*7b4b0*/  STL.64 [R1+0x7f0], R60 ;  /* 0x0007f03c01007387 */ /* 0x000fe80000100a00 */
[----:B------:R-:W-:Y:S04]  /*7b4c0*/  STL.64 [R1+0x7f8], R62 ;  /* 0x0007f83e01007387 */ /* 0x000fe80000100a00 */
[----:B------:R-:W-:Y:S04]  /*7b4d0*/  STL.64 [R1+0x808], R54 ;  /* 0x0008083601007387 */ /* 0x000fe80000100a00 */
[----:B------:R-:W-:Y:S04]  /*7b4e0*/  STL [R1+0x2cec], R85 ;  /* 0x002cec5501007387 */ /* 0x000fe80000100800 */
[----:B------:R-:W-:Y:S04]  /*7b4f0*/  STL [R1+0x2ce8], R84 ;  /* 0x002ce85401007387 */ /* 0x000fe80000100800 */
[----:B------:R1:W-:Y:S02]  /*7b500*/  STL.64 [R1+0x8c8], R46 ;  /* 0x0008c82e01007387 */ /* 0x0003e40000100a00 */
[C---:B-1----:R-:W-:Y:S02]  /*7b510*/  HMMA.1688.F32.TF32 R44, R248.reuse, R102, R108 ;  /* 0x00000066f82c723c */ /* 0x042fe4000008106c */
[----:B------:R-:W-:Y:S04]  /*7b520*/  STL [R1+0x2c40], R89 ;  /* 0x002c405901007387 */ /* 0x000fe80000100800 */
[----:B------:R-:W-:Y:S11]  /*7b530*/  STL [R1+0x2c3c], R88 ;  /* 0x002c3c5801007387 */ /* 0x000ff60000100800 */
[----:B------:R-:W-:Y:S06]  /*7b540*/  @!UPT UIADD3 URZ, URZ, URZ, URZ ;  /* 0x0000003f3f3ff290 */ /* 0x000fec000fffe03f */
[----:B------:R1:W-:Y:S01]  /*7b550*/  STL.64 [R1+0x8b8], R46 ;  /* 0x0008b82e01007387 */ /* 0x0003e20000100a00 */
[----:B------:R-:W-:Y:S02]  /*7b560*/  IMAD.MOV.U32 R92, RZ, RZ, R44 ;  /* 0x000000ffff5c7224 */ /* 0x000fe400078e002c */
[----:B------:R-:W-:Y:S02]  /*7b570*/  IMAD.MOV.U32 R93, RZ, RZ, R45 ;  /* 0x000000ffff5d7224 */ /* 0x000fe400078e002d */
[C---:B-1----:R-:W-:Y:S03]  /*7b580*/  HMMA.1688.F32.TF32 R44, R248.reuse, R98, R112 ;  /* 0x00000062f82c723c */ /* 0x042fe60000081070 */
[----:B------:R-:W-:Y:S04]  /*7b590*/  STL [R1+0x2c48], R93 ;  /* 0x002c485d01007387 */ /* 0x000fe80000100800 */
[----:B------:R-:W-:Y:S11]  /*7b5a0*/  STL [R1+0x2c44], R92 ;  /* 0x002c445c01007387 */ /* 0x000ff60000100800 */
[----:B------:R-:W-:Y:S05]  /*7b5b0*/  @!UPT UIADD3 URZ, URZ, URZ, URZ ;  /* 0x0000003f3f3ff290 */ /* 0x000fea000fffe03f */
        /* <DEDUP_REMOVED lines=9> */
[----:B------:R-:W-:Y:S01]  /*7b650*/  IMAD.MOV.U32 R101, RZ, RZ, R45 ;  /* 0x000000ffff657224 */ /* 0x000fe200078e002d */
[----:B------:R-:W2:Y:S04]  /*7b660*/  LDL.LU R112, [R1+0x50] ;  /* 0x0000500001707983 */ /* 0x000ea80000300800 */
[----:B------:R-:W2:Y:S01]  /*7b670*/  LDL.LU R113, [R1+0x54] ;  /* 0x0000540001717983 */ /* 0x000ea20000300800 */
[----:B-1----:R-:W-:Y:S03]  /*7b680*/  HMMA.1688.F32.TF32 R44, R248, R90, R120 ;  /* 0x0000005af82c723c */ /* 0x002fe60000081078 */
[----:B------:R-:W2:Y:S04]  /*7b690*/  LDL.LU R114, [R1+0x58] ;  /* 0x0000580001727983 */ /* 0x000ea80000300800 */
[----:B------:R-:W2:Y:S04]  /*7b6a0*/  LDL.LU R115, [R1+0x5c] ;  /* 0x00005c0001737983 */ /* 0x000ea80000300800 */
[----:B------:R-:W3:Y:S04]  /*7b6b0*/  LDL.LU R116, [R1+0x80] ;  /* 0x0000800001747983 */ /* 0x000ee80000300800 */
[----:B------:R-:W3:Y:S04]  /*7b6c0*/  LDL.LU R117, [R1+0x84] ;  /* 0x0000840001757983 */ /* 0x000ee80000300800 */
[----:B------:R-:W3:Y:S04]  /*7b6d0*/  LDL.LU R118, [R1+0x88] ;  /* 0x0000880001767983 */ /* 0x000ee80000300800 */
[----:B------:R-:W3:Y:S04]  /*7b6e0*/  LDL.LU R119, [R1+0x8c] ;  /* 0x00008c0001777983 */ /* 0x000ee80000300800 */
[----:B------:R-:W-:Y:S04]  /*7b6f0*/  STL [R1+0x2c58], R101 ;  /* 0x002c586501007387 */ /* 0x000fe80000100800 */
[----:B------:R-:W-:Y:S04]  /*7b700*/  STL [R1+0x2c54], R100 ;  /* 0x002c546401007387 */ /* 0x000fe80000100800 */
[----:B------:R-:W4:Y:S04]  /*7b710*/  LDL.LU R120, [R1+0xd0] ;  /* 0x0000d00001787983 */ /* 0x000f280000300800 */
[----:B------:R-:W4:Y:S04]  /*7b720*/  LDL.LU R121, [R1+0xd4] ;  /* 0x0000d40001797983 */ /* 0x000f280000300800 */
[----:B------:R-:W4:Y:S04]  /*7b730*/  LDL.LU R122, [R1+0xd8] ;  /* 0x0000d800017a7983 */ /* 0x000f280000300800 */
[----:B------:R-:W4:Y:S01]  /*7b740*/  LDL.LU R123, [R1+0xdc] ;  /* 0x0000dc00017b7983 */ /* 0x000f220000300800 */
        /* <DEDUP_REMOVED lines=16> */
[----:B------:R-:W-:Y:S03]  /*7b850*/  HMMA.1688.F32.TF32 R80, R248, R86, R124 ;  /* 0x00000056f850723c */ /* 0x000fe6000008107c */
        /* <DEDUP_REMOVED lines=16> */
[----:B------:R-:W-:Y:S04]  /*7b960*/  STL [R1+0x2c78], R92 ;  /* 0x002c785c01007387 */ /* 0x000fe80000100800 */
        /* <DEDUP_REMOVED lines=10> */
[----:B------:R-:W-:-:S02]  /*7ba10*/  IMAD.MOV.U32 R109, RZ, RZ, R62 ;  /* 0x000000ffff6d7224 */ /* 0x000fc400078e003e */
[----:B------:R-:W-:Y:S02]  /*7ba20*/  IMAD.MOV.U32 R108, RZ, RZ, R63 ;  /* 0x000000ffff6c7224 */ /* 0x000fe400078e003f */
[----:B------:R-:W-:Y:S01]  /*7ba30*/  IMAD.MOV.U32 R111, RZ, RZ, R60 ;  /* 0x000000ffff6f7224 */ /* 0x000fe200078e003c */
[----:B------:R-:W2:Y:S01]  /*7ba40*/  LDL.LU.64 R62, [R1+0x2f18] ;  /* 0x002f1800013e7983 */ /* 0x000ea20000300a00 */
[----:B------:R-:W-:-:S03]  /*7ba50*/  IMAD.MOV.U32 R110, RZ, RZ, R61 ;  /* 0x000000ffff6e7224 */ /* 0x000fc600078e003d */
[----:B------:R-:W2:Y:S06]  /*7ba60*/  LDL.LU.64 R60, [R1+0x2f10] ;  /* 0x002f1000013c7983 */ /* 0x000eac0000300a00 */
[----:B------:R-:W-:Y:S04]  /*7ba70*/  STL.64 [R1+0x90], R52 ;  /* 0x0000903401007387 */ /* 0x000fe80000100a00 */
[----:B------:R3:W-:Y:S04]  /*7ba80*/  STL.64 [R1+0x98], R54 ;  /* 0x0000983601007387 */ /* 0x0007e80000100a00 */
[----:B---3--:R-:W3:Y:S04]  /*7ba90*/  LDL.LU.64 R54, [R1+0x2f08] ;  /* 0x002f080001367983 */ /* 0x008ee80000300a00 */
[----:B------:R-:W3:Y:S04]  /*7baa0*/  LDL.LU.64 R52, [R1+0x2f00] ;  /* 0x002f000001347983 */ /* 0x000ee80000300a00 */
[----:B------:R-:W-:Y:S04]  /*7bab0*/  STL.64 [R1+0x1c0], R44 ;  /* 0x0001c02c01007387 */ /* 0x000fe80000100a00 */
[----:B------:R4:W-:Y:S04]  /*7bac0*/  STL.64 [R1+0x1c8], R46 ;  /* 0x0001c82e01007387 */ /* 0x0009e80000100a00 */
[----:B----4-:R-:W4:Y:S04]  /*7bad0*/  LDL.LU.64 R46, [R1+0x2ef8] ;  /* 0x002ef800012e7983 */ /* 0x010f280000300a00 */
[----:B------:R-:W4:Y:S01]  /*7bae0*/  LDL.LU.64 R44, [R1+0x2ef0] ;  /* 0x002ef000012c7983 */ /* 0x000f220000300a00 */
[C---:B------:R-:W-:Y:S11]  /*7baf0*/  HMMA.1688.F32.TF32 R248, R76.reuse, R30, R248 ;  /* 0x0000001e4cf8723c */ /* 0x040ff600000810f8 */
[----:B------:R-:W-:Y:S11]  /*7bb00*/  @!UPT UIADD3 URZ, URZ, URZ, URZ ;  /* 0x0000003f3f3ff290 */ /* 0x000ff6000fffe03f */
[----:B------:R-:W-:Y:S01]  /*7bb10*/  @!UPT UIADD3 URZ, URZ, URZ, URZ ;  /* 0x0000003f3f3ff290 */ /* 0x000fe2000fffe03f */
[----:B------:R-:W-:Y:S04]  /*7bb20*/  STL.64 [R1+0x1d0], R248 ;  /* 0x0001d0f801007387 */ /* 0x000fe80000100a00 */
[----:B------:R1:W-:Y:S02]  /*7bb30*/  STL.64 [R1+0x1d8], R250 ;  /* 0x0001d8fa01007387 */ /* 0x0003e40000100a00 */
[C---:B-1----:R-:W-:Y:S08]  /*7bb40*/  HMMA.1688.F32.TF32 R248, R76.reuse, R18, R124 ;  /* 0x000000124cf8723c */ /* 0x042ff0000008107c */
        /* <DEDUP_REMOVED lines=11> */
[C---:B------:R-:W-:Y:S08]  /*7bc00*/  HMMA.1688.F32.TF32 R112, R76.reuse, R6, R48 ;  /* 0x000000064c70723c */ /* 0x040ff00000081030 */
[C---:B------:R-:W-:Y:S08]  /*7bc10*/  HMMA.1688.F32.TF32 R48, R76.reuse, R106, R128 ;  /* 0x0000006a4c30723c */ /* 0x040ff00000081080 */
[C---:B----4-:R-:W-:Y:S11]  /*7bc20*/  HMMA.1688.F32.TF32 R44, R76.reuse, R10, R44 ;  /* 0x0000000a4c2c723c */ /* 0x050ff6000008102c */
[----:B------:R-:W-:Y:S11]  /*7bc30*/  @!UPT UIADD3 URZ, URZ, URZ, URZ ;  /* 0x0000003f3f3ff290 */ /* 0x000ff6000fffe03f */
[----:B------:R-:W-:Y:S01]  /*7bc40*/  @!UPT UIADD3 URZ, URZ, URZ, URZ ;  /* 0x0000003f3f3ff290 */ /* 0x000fe2000fffe03f */
[----:B------:R-:W-:Y:S04]  /*7bc50*/  STL.64 [R1+0x6f0], R44 ;  /* 0x0006f02c01007387 */ /* 0x000fe80000100a00 */
[----:B------:R1:W-:Y:S02]  /*7bc60*/  STL.64 [R1+0x6f8], R46 ;  /* 0x0006f82e01007387 */ /* 0x0003e40000100a00 */
[C---:B-1----:R-:W-:Y:S11]  /*7bc70*/  HMMA.1688.F32.TF32 R44, R76.reuse, R102, R132 ;  /* 0x000000664c2c723c */ /* 0x042ff60000081084 */
[----:B------:R-:W-:Y:S11]  /*7bc80*/  @!UPT UIADD3 URZ, URZ, URZ, URZ ;  /* 0x0000003f3f3ff290 */ /* 0x000ff6000fffe03f */
[----:B------:R-:W-:Y:S02]  /*7bc90*/  @!UPT UIADD3 URZ, URZ, URZ, URZ ;  /* 0x0000003f3f3ff290 */ /* 0x000fe4000fffe03f */
        /* <DEDUP_REMOVED lines=8> */
[----:B------:R1:W-:Y:S11]  /*7bd20*/  STL.64 [R1+0x868], R50 ;  /* 0x0008683201007387 */ /* 0x0003f60000100a00 */
[----:B------:R-:W-:-:S02]  /*7bd30*/  IMAD.MOV.U32 R96, RZ, RZ, R44 ;  /* 0x000000ffff607224 */ /* 0x000fc400078e002c */
[----:B------:R-:W-:Y:S02]  /*7bd40*/  IMAD.MOV.U32 R97, RZ, RZ, R45 ;  /* 0x000000ffff617224 */ /* 0x000fe400078e002d */
[----:B------:R-:W-:Y:S02]  /*7bd50*/  IMAD.MOV.U32 R88, RZ, RZ, R46 ;  /* 0x000000ffff587224 */ /* 0x000fe400078e002e */
[----:B------:R-:W-:Y:S02]  /*7bd60*/  IMAD.MOV.U32 R89, RZ, RZ, R47 ;  /* 0x000000ffff597224 */ /* 0x000fe400078e002f */
[C---:B------:R-:W-:Y:S08]  /*7bd70*/  HMMA.1688.F32.TF32 R44, R76.reuse, R94, R140 ;  /* 0x0000005e4c2c723c */ /* 0x040ff0000008108c */
[----:B-1----:R-:W-:Y:S01]  /*7bd80*/  HMMA.1688.F32.TF32 R48, R76, R90, R144 ;  /* 0x0000005a4c30723c */ /* 0x002fe20000081090 */
[----:B------:R-:W-:Y:S04]  /*7bd90*/  STL [R1+0x2c88], R100 ;  /* 0x002c886401007387 */ /* 0x000fe80000100800 */
[----:B------:R-:W-:Y:S04]  /*7bda0*/  STL [R1+0x2c84], R101 ;  /* 0x002c846501007387 */ /* 0x000fe80000100800 */
[----:B------:R1:W-:Y:S04]  /*7bdb0*/  STL [R1+0x2c80], R104 ;  /* 0x002c806801007387 */ /* 0x0003e80000100800 */
[----:B------:R4:W-:Y:S03]  /*7bdc0*/  STL [R1+0x2c7c], R105 ;  /* 0x002c7c6901007387 */ /* 0x0009e60000100800 */
[----:B------:R-:W-:Y:S01]  /*7bdd0*/  IMAD.MOV.U32 R93, RZ, RZ, R47 ;  /* 0x000000ffff5d7224 */ /* 0x000fe200078e002f */
[----:B------:R-:W-:Y:S01]  /*7bde0*/  STL [R1+0x2c98], R89 ;  /* 0x002c985901007387 */ /* 0x000fe20000100800 */
[----:B------:R-:W-:-:S02]  /*7bdf0*/  IMAD.MOV.U32 R92, RZ, RZ, R46 ;  /* 0x000000ffff5c7224 */ /* 0x000fc400078e002e */
[----:B-1----:R-:W-:Y:S01]  /*7be00*/  IMAD.MOV.U32 R104, RZ, RZ, R44 ;  /* 0x000000ffff687224 */ /* 0x002fe200078e002c */
[----:B------:R-:W-:Y:S01]  /*7be10*/  STL [R1+0x2c94], R88 ;  /* 0x002c945801007387 */ /* 0x000fe20000100800 */
[----:B----4-:R-:W-:-:S03]  /*7be20*/  IMAD.MOV.U32 R105, RZ, RZ, R45 ;  /* 0x000000ffff697224 */ /* 0x010fc600078e002d */
[----:B------:R-:W-:Y:S04]  /*7be30*/  STL [R1+0x2c90], R97 ;  /* 0x002c906101007387 */ /* 0x000fe80000100800 */
[----:B------:R-:W-:Y:S04]  /*7be40*/  STL [R1+0x2c8c], R96 ;  /* 0x002c8c6001007387 */ /* 0x000fe80000100800 */
[----:B------:R-:W-:Y:S04]  /*7be50*/  STL [R1+0x2ca8], R93 ;  /* 0x002ca85d01007387 */ /* 0x000fe80000100800 */
[----:B------:R-:W-:Y:S01]  /*7be60*/  STL [R1+0x2ca4], R92 ;  /* 0x002ca45c01007387 */ /* 0x000fe20000100800 */
[----:B------:R-:W-:-:S03]  /*7be70*/  IMAD.MOV.U32 R112, RZ, RZ, R20 ;  /* 0x000000ffff707224 */ /* 0x000fc600078e0014 */
[----:B------:R-:W-:Y:S01]  /*7be80*/  STL [R1+0x2ca0], R105 ;  /* 0x002ca06901007387 */ /* 0x000fe20000100800 */
[----:B------:R-:W-:-:S03]  /*7be90*/  IMAD.MOV.U32 R113, RZ, RZ, R21 ;  /* 0x000000ffff717224 */ /* 0x000fc600078e0015 */
[----:B------:R-:W-:Y:S04]  /*7bea0*/  STL [R1+0x2c9c], R104 ;  /* 0x002c9c6801007387 */ /* 0x000fe80000100800 */
[----:B------:R1:W-:Y:S04]  /*7beb0*/  STL.64 [R1+0x820], R48 ;  /* 0x0008203001007387 */ /* 0x0003e80000100a00 */
[----:B------:R4:W-:Y:S04]  /*7bec0*/  STL.64 [R1+0x828], R50 ;  /* 0x0008283201007387 */ /* 0x0009e80000100a00 */
        /* <DEDUP_REMOVED lines=28> */
[----:B------:R-:W-:Y:S01]  /*7c090*/  HMMA.1688.F32.TF32 R44, R76, R86, R148 ;  /* 0x000000564c2c723c */ /* 0x000fe20000081094 */
[----:B------:R-:W-:-:S02]  /*7c0a0*/  IMAD.MOV.U32 R114, RZ, RZ, R13 ;  /* 0x000000ffff727224 */ /* 0x000fc400078e000d */
[----:B------:R-:W-:Y:S11]  /*7c0b0*/  IMAD.MOV.U32 R115, RZ, RZ, R12 ;  /* 0x000000ffff737224 */ /* 0x000ff600078e000c */
[----:B------:R-:W-:Y:S10]  /*7c0c0*/  @!UPT UIADD3 URZ, URZ, URZ, URZ ;  /* 0x0000003f3f3ff290 */ /* 0x000ff4000fffe03f */
[----:B------:R-:W-:Y:S02]  /*7c0d0*/  IMAD.MOV.U32 R101, RZ, RZ, R47 ;  /* 0x000000ffff657224 */ /* 0x000fe400078e002f */
[----:B------:R-:W-:Y:S01]  /*7c0e0*/  IMAD.MOV.U32 R100, RZ, RZ, R46 ;  /* 0x000000ffff647224 */ /* 0x000fe200078e002e */
[----:B------:R-:W-:Y:S01]  /*7c0f0*/  LDS R47, [R252+0x8d880] ;  /* 0x08d88000fc2f7984 */ /* 0x000fe20000000800 */
[----:B------:R-:W-:Y:S02]  /*7c100*/  IMAD.MOV.U32 R96, RZ, RZ, R45 ;  /* 0x000000ffff607224 */ /* 0x000fe400078e002d */
[----:B------:R-:W-:Y:S01]  /*7c110*/  IMAD.MOV.U32 R97, RZ, RZ, R44 ;  /* 0x000000ffff617224 */ /* 0x000fe200078e002c */
[----:B------:R-:W-:Y:S04]  /*7c120*/  STL [R1+0x2cb8], R101 ;  /* 0x002cb86501007387 */ /* 0x000fe80000100800 */
[----:B------:R-:W-:Y:S04]  /*7c130*/  STL [R1+0x2cb4], R100 ;  /* 0x002cb46401007387 */ /* 0x000fe80000100800 */
[----:B------:R-:W-:Y:S04]  /*7c140*/  STL [R1+0x2cb0], R96 ;  /* 0x002cb06001007387 */ /* 0x000fe80000100800 */
[----:B------:R-:W-:Y:S04]  /*7c150*/  STL [R1+0x2cac], R97 ;  /* 0x002cac6101007387 */ /* 0x000fe80000100800 */
[----:B------:R-:W-:Y:S04]  /*7c160*/  LDS R44, [R3+0x8d080] ;  /* 0x08d08000032c7984 */ /* 0x000fe80000000800 */
[----:B------:R-:W-:Y:S04]  /*7c170*/  LDS R46, [R3+0x8d880] ;  /* 0x08d88000032e7984 */ /* 0x000fe80000000800 */
[----:B------:R-:W1:Y:S01]  /*7c180*/  LDS R45, [R252+0x8d080] ;  /* 0x08d08000fc2d7984 */ /* 0x000e620000000800 */
[C---:B--2---:R-:W-:Y:S11]  /*7c190*/  HMMA.1688.F32.TF32 R76, R80.reuse, R42, R132 ;  /* 0x0000002a504c723c */ /* 0x044ff60000081084 */
[----:B------:R-:W-:Y:S11]  /*7c1a0*/  @!UPT UIADD3 URZ, URZ, URZ, URZ ;  /* 0x0000003f3f3ff290 */ /* 0x000ff6000fffe03f */
[----:B------:R-:W-:Y:S02]  /*7c1b0*/  @!UPT UIADD3 URZ, URZ, URZ, URZ ;  /* 0x0000003f3f3ff290 */ /* 0x000fe4000fffe03f */
        /* <DEDUP_REMOVED lines=12> */
[----:B------:R-:W-:Y:S01]  /*7c280*/  HMMA.1688.F32.TF32 R48, R80, R30, R248 ;  /* 0x0000001e5030723c */ /* 0x000fe200000810f8 */
[----:B------:R-:W-:-:S02]  /*7c290*/  IMAD.MOV.U32 R118, RZ, RZ, R21 ;  /* 0x000000ffff767224 */ /* 0x000fc400078e0015 */
[----:B------:R-:W-:Y:S11]  /*7c2a0*/  IMAD.MOV.U32 R119, RZ, RZ, R20 ;  /* 0x000000ffff777224 */ /* 0x000ff600078e0014 */
[----:B------:R-:W-:Y:S10]  /*7c2b0*/  @!UPT UIADD3 URZ, URZ, URZ, URZ ;  /* 0x0000003f3f3ff290 */ /* 0x000ff4000fffe03f */
[----:B------:R-:W-:Y:S02]  /*7c2c0*/  IMAD.MOV.U32 R25, RZ, RZ, R48 ;  /* 0x000000ffff197224 */ /* 0x000fe400078e0030 */
[----:B------:R-:W-:Y:S02]  /*7c2d0*/  IMAD.MOV.U32 R24, RZ, RZ, R49 ;  /* 0x000000ffff187224 */ /* 0x000fe400078e0031 */
[----:B------:R-:W-:Y:S02]  /*7c2e0*/  IMAD.MOV.U32 R21, RZ, RZ, R50 ;  /* 0x000000ffff157224 */ /* 0x000fe400078e0032 */
[----:B------:R-:W-:Y:S02]  /*7c2f0*/  IMAD.MOV.U32 R20, RZ, RZ, R51 ;  /* 0x000000ffff147224 */ /* 0x000fe400078e0033 */
[C---:B------:R-:W-:Y:S01]  /*7c300*/  HMMA.1688.F32.TF32 R48, R80.reuse, R18, R124 ;  /* 0x000000125030723c */ /* 0x040fe2000008107c */
[----:B------:R-:W-:Y:S04]  /*7c310*/  STL.64 [R1+0x80], R76 ;  /* 0x0000804c01007387 */ /* 0x000fe80000100a00 */
[----:B------:R2:W-:Y:S04]  /*7c320*/  STL.64 [R1+0x88], R78 ;  /* 0x0000884e01007387 */ /* 0x0005e80000100a00 */
[----:B------:R-:W-:Y:S01]  /*7c330*/  STL [R1+0x2d40], R20 ;  /* 0x002d401401007387 */ /* 0x000fe20000100800 */
[C---:B------:R-:W-:Y:S03]  /*7c340*/  HMMA.1688.F32.TF32 R120, R80.reuse, R22, R120 ;  /* 0x000000165078723c */ /* 0x040fe60000081078 */
[----:B------:R-:W-:Y:S04]  /*7c350*/  STL [R1+0x2d3c], R21 ;  /* 0x002d3c1501007387 */ /* 0x000fe80000100800 */
[----:B------:R-:W-:Y:S01]  /*7c360*/  STL [R1+0x2d38], R24 ;  /* 0x002d381801007387 */ /* 0x000fe20000100800 */
[C---:B--2---:R-:W-:Y:S03]  /*7c370*/  HMMA.1688.F32.TF32 R76, R80.reuse, R14, R116 ;  /* 0x0000000e504c723c */ /* 0x044fe60000081074 */
[----:B------:R-:W-:Y:S04]  /*7c380*/  STL [R1+0x2d34], R25 ;  /* 0x002d341901007387 */ /* 0x000fe80000100800 */
[----:B------:R-:W-:Y:S04]  /*7c390*/  STL.64 [R1+0x110], R48 ;  /* 0x0001103001007387 */ /* 0x000fe80000100a00 */
[----:B------:R2:W-:Y:S02]  /*7c3a0*/  STL.64 [R1+0x118], R50 ;  /* 0x0001183201007387 */ /* 0x0005e40000100a00 */
[----:B--2---:R-:W-:Y:S02]  /*7c3b0*/  HMMA.1688.F32.TF32 R48, R80, R26, R112 ;  /* 0x0000001a5030723c */ /* 0x004fe40000081070 */
[----:B------:R-:W-:Y:S04]  /*7c3c0*/  STL.64 [R1+0x140], R120 ;  /* 0x0001407801007387 */ /* 0x000fe80000100a00 */
[----:B------:R-:W-:Y:S04]  /*7c3d0*/  STL.64 [R1+0x148], R122 ;  /* 0x0001487a01007387 */ /* 0x000fe80000100a00 */
[----:B------:R-:W-:Y:S04]  /*7c3e0*/  STL.64 [R1+0x2b0], R76 ;  /* 0x0002b04c01007387 */ /* 0x000fe80000100a00 */
[----:B------:R-:W-:Y:S09]  /*7c3f0*/  STL.64 [R1+0x2b8], R78 ;  /* 0x0002b84e01007387 */ /* 0x000ff20000100a00 */
[----:B------:R2:W-:Y:S01]  /*7c400*/  STL.64 [R1+0x370], R48 ;  /* 0x0003703001007387 */ /* 0x0005e20000100a00 */
[----:B------:R-:W-:-:S02]  /*7c410*/  IMAD.MOV.U32 R13, RZ, RZ, R50 ;  /* 0x000000ffff0d7224 */ /* 0x000fc400078e0032 */
[----:B------:R-:W-:Y:S02]  /*7c420*/  IMAD.MOV.U32 R12, RZ, RZ, R51 ;  /* 0x000000ffff0c7224 */ /* 0x000fe400078e0033 */
[C---:B--2---:R-:W-:Y:S08]  /*7c430*/  HMMA.1688.F32.TF32 R48, R80.reuse, R106, R152 ;  /* 0x0000006a5030723c */ /* 0x044ff00000081098 */
[C---:B------:R-:W-:Y:S08]  /*7c440*/  HMMA.1688.F32.TF32 R76, R80.reuse, R10, R52 ;  /* 0x0000000a504c723c */ /* 0x040ff00000081034 */
[----:B------:R-:W-:Y:S08]  /*7c450*/  HMMA.1688.F32.TF32 R52, R80, R6, R56 ;  /* 0x000000065034723c */ /* 0x000ff00000081038 */
[----:B------:R-:W-:-:S02]  /*7c460*/  IMAD.MOV.U32 R105, RZ, RZ, R48 ;  /* 0x000000ffff697224 */ /* 0x000fc400078e0030 */
[----:B------:R-:W-:Y:S02]  /*7c470*/  IMAD.MOV.U32 R104, RZ, RZ, R49 ;  /* 0x000000ffff687224 */ /* 0x000fe400078e0031 */
[----:B------:R-:W-:Y:S02]  /*7c480*/  IMAD.MOV.U32 R89, RZ, RZ, R50 ;  /* 0x000000ffff597224 */ /* 0x000fe400078e0032 */
[----:B------:R-:W-:Y:S02]  /*7c490*/  IMAD.MOV.U32 R88, RZ, RZ, R51 ;  /* 0x000000ffff587224 */ /* 0x000fe400078e0033 */
[----:B------:R-:W-:Y:S01]  /*7c4a0*/  HMMA.1688.F32.TF32 R48, R80, R102, R156 ;  /* 0x000000665030723c */ /* 0x000fe2000008109c */
[----:B------:R-:W-:Y:S04]  /*7c4b0*/  STL [R1+0x2d18], R12 ;  /* 0x002d180c01007387 */ /* 0x000fe80000100800 */
[----:B------:R-:W-:Y:S04]  /*7c4c0*/  STL [R1+0x2d14], R13 ;  /* 0x002d140d01007387 */ /* 0x000fe80000100800 */
[----:B------:R-:W-:Y:S04]  /*7c4d0*/  STL.64 [R1+0x600], R76 ;  /* 0x0006004c01007387 */ /* 0x000fe80000100a00 */
[----:B------:R-:W-:Y:S04]  /*7c4e0*/  STL.64 [R1+0x608], R78 ;  /* 0x0006084e01007387 */ /* 0x000fe80000100a00 */
[----:B------:R-:W-:Y:S07]  /*7c4f0*/  STL.64 [R1+0x660], R52 ;  /* 0x0006603401007387 */ /* 0x000fee0000100a00 */
[----:B------:R-:W-:-:S02]  /*7c500*/  IMAD.MOV.U32 R96, RZ, RZ, R48 ;  /* 0x000000ffff607224 */ /* 0x000fc400078e0030 */
[----:B------:R-:W-:Y:S02]  /*7c510*/  IMAD.MOV.U32 R97, RZ, RZ, R49 ;  /* 0x000000ffff617224 */ /* 0x000fe400078e0031 */
[----:B------:R-:W-:Y:S02]  /*7c520*/  IMAD.MOV.U32 R93, RZ, RZ, R50 ;  /* 0x000000ffff5d7224 */ /* 0x000fe400078e0032 */
[----:B------:R-:W-:Y:S02]  /*7c530*/  IMAD.MOV.U32 R92, RZ, RZ, R51 ;  /* 0x000000ffff5c7224 */ /* 0x000fe400078e0033 */
[C---:B------:R-:W-:Y:S01]  /*7c540*/  HMMA.1688.F32.TF32 R48, R80.reuse, R94, R164 ;  /* 0x0000005e5030723c */ /* 0x040fe200000810a4 */
[----:B------:R2:W-:Y:S07]  /*7c550*/  STL.64 [R1+0x668], R54 ;  /* 0x0006683601007387 */ /* 0x0005ee0000100a00 */
[----:B--2---:R-:W-:Y:S01]  /*7c560*/  HMMA.1688.F32.TF32 R52, R80, R98, R160 ;  /* 0x000000625034723c */ /* 0x004fe200000810a0 */
[----:B------:R-:W-:Y:S04]  /*7c570*/  STL [R1+0x2cc8], R88 ;  /* 0x002cc85801007387 */ /* 0x000fe80000100800 */
[----:B------:R-:W-:Y:S04]  /*7c580*/  STL [R1+0x2cc4], R89 ;  /* 0x002cc45901007387 */ /* 0x000fe80000100800 */
[----:B------:R2:W-:Y:S07]  /*7c590*/  STL [R1+0x2cc0], R104 ;  /* 0x002cc06801007387 */ /* 0x0005ee0000100800 */
[----:B------:R-:W-:Y:S01]  /*7c5a0*/  IMAD.MOV.U32 R100, RZ, RZ, R51 ;  /* 0x000000ffff647224 */ /* 0x000fe200078e0033 */
[----:B------:R3:W-:Y:S01]  /*7c5b0*/  STL [R1+0x2cbc], R105 ;  /* 0x002cbc6901007387 */ /* 0x0007e20000100800 */
[----:B------:R-:W-:-:S03]  /*7c5c0*/  IMAD.MOV.U32 R101, RZ, RZ, R50 ;  /* 0x000000ffff657224 */ /* 0x000fc600078e0032 */
[----:B------:R-:W-:Y:S04]  /*7c5d0*/  STL [R1+0x2cd8], R92 ;  /* 0x002cd85c01007387 */ /* 0x000fe80000100800 */
[----:B------:R-:W-:Y:S01]  /*7c5e0*/  STL [R1+0x2cd4], R93 ;  /* 0x002cd45d01007387 */ /* 0x000fe20000100800 */
[----:B--2---:R-:W-:Y:S02]  /*7c5f0*/  IMAD.MOV.U32 R104, RZ, RZ, R48 ;  /* 0x000000ffff687224 */ /* 0x004fe400078e0030 */
[----:B---3--:R-:W-:Y:S01]  /*7c600*/  IMAD.MOV.U32 R105, RZ, RZ, R49 ;  /* 0x000000ffff697224 */ /* 0x008fe200078e0031 */
[----:B------:R-:W-:Y:S04]  /*7c610*/  STL [R1+0x2cd0], R97 ;  /* 0x002cd06101007387 */ /* 0x000fe80000100800 */
[----:B------:R-:W-:Y:S04]  /*7c620*/  STL [R1+0x2ccc], R96 ;  /* 0x002ccc6001007387 */ /* 0x000fe80000100800 */
[----:B------:R-:W-:Y:S04]  /*7c630*/  STL.64 [R1+0x7c0], R52 ;  /* 0x0007c03401007387 */ /* 0x000fe80000100a00 */
        /* <DEDUP_REMOVED lines=38> */
[----:B--2---:R-:W-:Y:S11]  /*7c8a0*/  HMMA.1688.F32.TF32 R52, R80, R86, R172 ;  /* 0x000000565034723c */ /* 0x004ff600000810ac */
[----:B------:R-:W-:Y:S05]  /*7c8b0*/  @!UPT UIADD3 URZ, URZ, URZ, URZ ;  /* 0x0000003f3f3ff290 */ /* 0x000fea000fffe03f */
        /* <DEDUP_REMOVED lines=9> */
[----:B------:R-:W-:Y:S04]  /*7c950*/  STL.64 [R1+0x790], R52 ;  /* 0x0007903401007387 */ /* 0x000fe80000100a00 */
[----:B------:R3:W-:Y:S04]  /*7c960*/  STL.64 [R1+0x798], R54 ;  /* 0x0007983601007387 */ /* 0x0007e80000100a00 */
[----:B------:R-:W-:Y:S04]  /*7c970*/  LDS R48, [R0+0x8d100] ;  /* 0x08d1000000307984 */ /* 0x000fe80000000800 */
[----:B------:R-:W-:Y:S04]  /*7c980*/  LDS R50, [R0+0x8d900] ;  /* 0x08d9000000327984 */ /* 0x000fe80000000800 */
[----:B------:R-:W2:Y:S01]  /*7c990*/  LDS R49, [R2+0x8d100] ;  /* 0x08d1000002317984 */ /* 0x000ea20000000800 */
[C---:B-1----:R-:W-:Y:S08]  /*7c9a0*/  HMMA.1688.F32.TF32 R112, R44.reuse, R42, R112 ;  /* 0x0000002a2c70723c */ /* 0x042ff00000081070 */
[C---:B---3--:R-:W-:Y:S08]  /*7c9b0*/  HMMA.1688.F32.TF32 R52, R44.reuse, R34, R136 ;  /* 0x000000222c34723c */ /* 0x048ff00000081088 */
[C---:B----4-:R-:W-:Y:S08]  /*7c9c0*/  HMMA.1688.F32.TF32 R116, R44.reuse, R38, R116 ;  /* 0x000000262c74723c */ /* 0x050ff00000081074 */
[----:B------:R-:W-:Y:S08]  /*7c9d0*/  HMMA.1688.F32.TF32 R248, R44, R30, R248 ;  /* 0x0000001e2cf8723c */ /* 0x000ff000000810f8 */
[----:B------:R-:W-:-:S02]  /*7c9e0*/  IMAD.MOV.U32 R20, RZ, RZ, R52 ;  /* 0x000000ffff147224 */ /* 0x000fc400078e0034 */
[----:B------:R-:W-:Y:S02]  /*7c9f0*/  IMAD.MOV.U32 R21, RZ, RZ, R53 ;  /* 0x000000ffff157224 */ /* 0x000fe400078e0035 */
[----:B------:R-:W-:Y:S02]  /*7ca00*/  IMAD.MOV.U32 R24, RZ, RZ, R54 ;  /* 0x000000ffff187224 */ /* 0x000fe400078e0036 */
[----:B------:R-:W-:Y:S01]  /*7ca10*/  IMAD.MOV.U32 R25, RZ, RZ, R55 ;  /* 0x000000ffff197224 */ /* 0x000fe200078e0037 */
[C---:B------:R-:W-:Y:S08]  /*7ca20*/  HMMA.1688.F32.TF32 R76, R44.reuse, R18, R132 ;  /* 0x000000122c4c723c */ /* 0x040ff00000081084 */
        /* <DEDUP_REMOVED lines=22> */
[C---:B------:R-:W-:Y:S01]  /*7cb90*/  HMMA.1688.F32.TF32 R52, R44.reuse, R10, R60 ;  /* 0x0000000a2c34723c */ /* 0x040fe2000008103c */
[----:B------:R-:W-:Y:S04]  /*7cba0*/  STL [R1+0x2d20], R13 ;  /* 0x002d200d01007387 */ /* 0x000fe80000100800 */
[----:B------:R-:W-:Y:S04]  /*7cbb0*/  STL [R1+0x2d1c], R12 ;  /* 0x002d1c0c01007387 */ /* 0x000fe80000100800 */
[----:B------:R-:W-:Y:S11]  /*7cbc0*/  STL [R1+0x2d30], R4 ;  /* 0x002d300401007387 */ /* 0x000ff60000100800 */
[----:B------:R-:W-:Y:S04]  /*7cbd0*/  @!UPT UIADD3 URZ, URZ, URZ, URZ ;  /* 0x0000003f3f3ff290 */ /* 0x000fe8000fffe03f */
[----:B------:R-:W-:Y:S02]  /*7cbe0*/  IMAD.MOV.U32 R89, RZ, RZ, R52 ;  /* 0x000000ffff597224 */ /* 0x000fe400078e0034 */
[----:B------:R-:W-:Y:S02]  /*7cbf0*/  IMAD.MOV.U32 R88, RZ, RZ, R53 ;  /* 0x000000ffff587224 */ /* 0x000fe400078e0035 */
[----:B------:R-:W-:Y:S02]  /*7cc00*/  IMAD.MOV.U32 R96, RZ, RZ, R54 ;  /* 0x000000ffff607224 */ /* 0x000fe400078e0036 */
[----:B------:R-:W-:Y:S02]  /*7cc10*/  IMAD.MOV.U32 R97, RZ, RZ, R55 ;  /* 0x000000ffff617224 */ /* 0x000fe400078e0037 */
[C---:B------:R-:W-:Y:S01]  /*7cc20*/  HMMA.1688.F32.TF32 R52, R44.reuse, R6, R64 ;  /* 0x000000062c34723c */ /* 0x040fe20000081040 */
        /* <DEDUP_REMOVED lines=8> */
[----:B------:R-:W-:Y:S04]  /*7ccb0*/  STL.64 [R1+0x1a0], R52 ;  /* 0x0001a03401007387 */ /* 0x000fe80000100a00 */
[----:B------:R1:W-:Y:S04]  /*7ccc0*/  STL.64 [R1+0x1a8], R54 ;  /* 0x0001a83601007387 */ /* 0x0003e80000100a00 */
        /* <DEDUP_REMOVED lines=21> */
[C---:B-1----:R-:W-:Y:S03]  /*7ce20*/  HMMA.1688.F32.TF32 R52, R44.reuse, R106, R176 ;  /* 0x0000006a2c34723c */ /* 0x042fe600000810b0 */
[----:B------:R-:W3:Y:S04]  /*7ce30*/  LDL.LU R134, [R1+0x2a8] ;  /* 0x0002a80001867983 */ /* 0x000ee80000300800 */
[----:B------:R-:W3:Y:S04]  /*7ce40*/  LDL.LU R135, [R1+0x2ac] ;  /* 0x0002ac0001877983 */ /* 0x000ee80000300800 */
[----:B------:R-:W3:Y:S04]  /*7ce50*/  LDL.LU R128, [R1+0x160] ;  /* 0x0001600001807983 */ /* 0x000ee80000300800 */
[----:B------:R-:W3:Y:S04]  /*7ce60*/  LDL.LU R129, [R1+0x164] ;  /* 0x0001640001817983 */ /* 0x000ee80000300800 */
[----:B------:R-:W3:Y:S04]  /*7ce70*/  LDL.LU R130, [R1+0x168] ;  /* 0x0001680001827983 */ /* 0x000ee80000300800 */
[----:B------:R-:W3:Y:S04]  /*7ce80*/  LDL.LU R131, [R1+0x16c] ;  /* 0x00016c0001837983 */ /* 0x000ee80000300800 */
[----:B------:R-:W3:Y:S04]  /*7ce90*/  LDL.LU R124, [R1+0xf0] ;  /* 0x0000f000017c7983 */ /* 0x000ee80000300800 */
[----:B------:R-:W-:Y:S04]  /*7cea0*/  STL.64 [R1+0x760], R52 ;  /* 0x0007603401007387 */ /* 0x000fe80000100a00 */
[----:B------:R1:W-:Y:S04]  /*7ceb0*/  STL.64 [R1+0x768], R54 ;  /* 0x0007683601007387 */ /* 0x0003e80000100a00 */
[----:B------:R-:W3:Y:S04]  /*7cec0*/  LDL.LU R125, [R1+0xf4] ;  /* 0x0000f400017d7983 */ /* 0x000ee80000300800 */
[----:B------:R-:W3:Y:S04]  /*7ced0*/  LDL.LU R126, [R1+0xf8] ;  /* 0x0000f800017e7983 */ /* 0x000ee80000300800 */
[----:B------:R-:W3:Y:S01]  /*7cee0*/  LDL.LU R127, [R1+0xfc] ;  /* 0x0000fc00017f7983 */ /* 0x000ee20000300800 */
[C---:B------:R-:W-:Y:S08]  /*7cef0*/  HMMA.1688.F32.TF32 R56, R44.reuse, R102, R180 ;  /* 0x000000662c38723c */ /* 0x040ff000000810b4 */
[C---:B-1----:R-:W-:Y:S08]  /*7cf00*/  HMMA.1688.F32.TF32 R52, R44.reuse, R98, R184 ;  /* 0x000000622c34723c */ /* 0x042ff000000810b8 */
[C---:B------:R-:W-:Y:S07]  /*7cf10*/  HMMA.1688.F32.TF32 R60, R44.reuse, R94, R188 ;  /* 0x0000005e2c3c723c */ /* 0x040fee00000810bc */
[----:B------:R-:W-:Y:S04]  /*7cf20*/  STL.64 [R1+0x750], R56 ;  /* 0x0007503801007387 */ /* 0x000fe80000100a00 */
[----:B------:R1:W-:Y:S04]  /*7cf30*/  STL.64 [R1+0x758], R58 ;  /* 0x0007583a01007387 */ /* 0x0003e80000100a00 */
[----:B------:R-:W-:Y:S04]  /*7cf40*/  STL.64 [R1+0x740], R52 ;  /* 0x0007403401007387 */ /* 0x000fe80000100a00 */
[----:B------:R2:W-:Y:S01]  /*7cf50*/  STL.64 [R1+0x748], R54 ;  /* 0x0007483601007387 */ /* 0x0005e20000100a00 */
[C---:B-1----:R-:W-:Y:S08]  /*7cf60*/  HMMA.1688.F32.TF32 R56, R44.reuse, R90, R192 ;  /* 0x0000005a2c38723c */ /* 0x042ff000000810c0 */
[----:B--2---:R-:W-:Y:S01]  /*7cf70*/  HMMA.1688.F32.TF32 R52, R44, R86, R196 ;  /* 0x000000562c34723c */ /* 0x004fe200000810c4 */
[----:B------:R-:W-:Y:S04]  /*7cf80*/  STL.64 [R1+0x730], R60 ;  /* 0x0007303c01007387 */ /* 0x000fe80000100a00 */
[----:B------:R1:W-:Y:S04]  /*7cf90*/  STL.64 [R1+0x738], R62 ;  /* 0x0007383e01007387 */ /* 0x0003e80000100a00 */
[----:B------:R-:W-:Y:S04]  /*7cfa0*/  LDS R44, [R3+0x8d100] ;  /* 0x08d10000032c7984 */ /* 0x000fe80000000800 */
[----:B------:R-:W-:Y:S04]  /*7cfb0*/  LDS R46, [R3+0x8d900] ;  /* 0x08d90000032e7984 */ /* 0x000fe80000000800 */
[----:B------:R-:W-:Y:S04]  /*7cfc0*/  STL.64 [R1+0x720], R56 ;  /* 0x0007203801007387 */ /* 0x000fe80000100a00 */
[----:B------:R-:W-:Y:S04]  /*7cfd0*/  STL.64 [R1+0x728], R58 ;  /* 0x0007283a01007387 */ /* 0x000fe80000100a00 */
[----:B------:R-:W-:Y:S04]  /*7cfe0*/  STL.64 [R1+0x700], R52 ;  /* 0x0007003401007387 */ /* 0x000fe80000100a00 */
[----:B------:R2:W-:Y:S01]  /*7cff0*/  STL.64 [R1+0x708], R54 ;  /* 0x0007083601007387 */ /* 0x0005e20000100a00 */
[----:B-1----:R-:W-:Y:S03]  /*7d000*/  HMMA.1688.F32.TF32 R60, R48, R10, R68 ;  /* 0x0000000a303c723c */ /* 0x002fe60000081044 */
[----:B------:R-:W-:Y:S04]  /*7d010*/  LDS R45, [R252+0x8d100] ;  /* 0x08d10000fc2d7984 */ /* 0x000fe80000000800 */
[----:B------:R-:W1:Y:S01]  /*7d020*/  LDS R47, [R252+0x8d900] ;  /* 0x08d90000fc2f7984 */ /* 0x000e620000000800 */
        /* <DEDUP_REMOVED lines=12> */
[C---:B----4-:R-:W-:Y:S08]  /*7d0f0*/  HMMA.1688.F32.TF32 R152, R48.reuse, R38, R144 ;  /* 0x000000263098723c */ /* 0x050ff00000081090 */
[C---:B---3--:R-:W-:Y:S08]  /*7d100*/  HMMA.1688.F32.TF32 R64, R48.reuse, R42, R148 ;  /* 0x0000002a3040723c */ /* 0x048ff00000081094 */
[C---:B------:R-:W-:Y:S08]  /*7d110*/  HMMA.1688.F32.TF32 R140, R48.reuse, R34, R140 ;  /* 0x00000022308c723c */ /* 0x040ff0000008108c */
[C---:B------:R-:W-:Y:S08]  /*7d120*/  HMMA.1688.F32.TF32 R144, R48.reuse, R30, R136 ;  /* 0x0000001e3090723c */ /* 0x040ff00000081088 */
[C---:B--2---:R-:W-:Y:S08]  /*7d130*/  HMMA.1688.F32.TF32 R52, R48.reuse, R14, R128 ;  /* 0x0000000e3034723c */ /* 0x044ff00000081080 */
[C---:B------:R-:W-:Y:S01]  /*7d140*/  HMMA.1688.F32.TF32 R148, R48.reuse, R18, R132 ;  /* 0x000000123094723c */ /* 0x040fe20000081084 */
[----:B------:R-:W-:Y:S11]  /*7d150*/  STL.64 [R1+0x2d90], R66 ;  /* 0x002d904201007387 */ /* 0x000ff60000100a00 */
[----:B------:R-:W-:Y:S04]  /*7d160*/  @!UPT UIADD3 URZ, URZ, URZ, URZ ;  /* 0x0000003f3f3ff290 */ /* 0x000fe8000fffe03f */
        /* <DEDUP_REMOVED lines=15> */
[----:B------:R-:W1:Y:S04]  /*7d260*/  LDL.LU R132, [R1+0x230] ;  /* 0x0002300001847983 */ /* 0x000e680000300800 */
[----:B------:R-:W1:Y:S04]  /*7d270*/  LDL.LU R133, [R1+0x234] ;  /* 0x0002340001857983 */ /* 0x000e680000300800 */
[----:B------:R-:W1:Y:S04]  /*7d280*/  LDL.LU R134, [R1+0x238] ;  /* 0x0002380001867983 */ /* 0x000e680000300800 */
[----:B------:R-:W1:Y:S04]  /*7d290*/  LDL.LU R135, [R1+0x23c] ;  /* 0x00023c0001877983 */ /* 0x000e680000300800 */
[----:B------:R-:W4:Y:S04]  /*7d2a0*/  LDL.LU R136, [R1+0x270] ;  /* 0x0002700001887983 */ /* 0x000f280000300800 */
[----:B------:R-:W4:Y:S01]  /*7d2b0*/  LDL.LU R137, [R1+0x274] ;  /* 0x0002740001897983 */ /* 0x000f220000300800 */
[----:B------:R-:W-:-:S03]  /*7d2c0*/  IMAD.MOV.U32 R4, RZ, RZ, R54 ;  /* 0x000000ffff047224 */ /* 0x000fc600078e0036 */
[----:B------:R-:W4:Y:S01]  /*7d2d0*/  LDL.LU R138, [R1+0x278] ;  /* 0x00027800018a7983 */ /* 0x000f220000300800 */
[----:B------:R-:W-:-:S03]  /*7d2e0*/  IMAD.MOV.U32 R5, RZ, RZ, R55 ;  /* 0x000000ffff057224 */ /* 0x000fc600078e0037 */
[----:B------:R-:W4:Y:S04]  /*7d2f0*/  LDL.LU R139, [R1+0x27c] ;  /* 0x00027c00018b7983 */ /* 0x000f280000300800 */
[----:B--2---:R-:W1:Y:S04]  /*7d300*/  LDL.LU R52, [R1+0x390] ;  /* 0x0003900001347983 */ /* 0x004e680000300800 */
[----:B------:R-:W1:Y:S04]  /*7d310*/  LDL.LU R53, [R1+0x394] ;  /* 0x0003940001357983 */ /* 0x000e680000300800 */
[----:B------:R-:W1:Y:S04]  /*7d320*/  LDL.LU R54, [R1+0x398] ;  /* 0x0003980001367983 */ /* 0x000e680000300800 */
[----:B------:R-:W1:Y:S04]  /*7d330*/  LDL.LU R55, [R1+0x39c] ;  /* 0x00039c0001377983 */ /* 0x000e680000300800 */
        /* <DEDUP_REMOVED lines=29> */
[----:B------:R-:W-:-:S02]  /*7d510*/  IMAD.MOV.U32 R96, RZ, RZ, R60 ;  /* 0x000000ffff607224 */ /* 0x000fc400078e003c */
[----:B------:R-:W-:Y:S02]  /*7d520*/  IMAD.MOV.U32 R97, RZ, RZ, R61 ;  /* 0x000000ffff617224 */ /* 0x000fe400078e003d */
[C---:B---3--:R-:W-:Y:S08]  /*7d530*/  HMMA.1688.F32.TF32 R60, R48.reuse, R6, R72 ;  /* 0x00000006303c723c */ /* 0x048ff00000081048 */
[C---:B------:R-:W-:Y:S08]  /*7d540*/  HMMA.1688.F32.TF32 R68, R48.reuse, R106, R200 ;  /* 0x0000006a3044723c */ /* 0x040ff000000810c8 */
[----:B------:R-:W-:Y:S07]  /*7d550*/  HMMA.1688.F32.TF32 R64, R48, R102, R204 ;  /* 0x000000663040723c */ /* 0x000fee00000810cc */
[----:B------:R3:W-:Y:S01]  /*7d560*/  STL.64 [R1+0xd0], R60 ;  /* 0x0000d03c01007387 */ /* 0x0007e20000100a00 */
[----:B------:R-:W-:-:S02]  /*7d570*/  IMAD.MOV.U32 R88, RZ, RZ, R62 ;  /* 0x000000ffff587224 */ /* 0x000fc400078e003e */
[----:B------:R-:W-:Y:S02]  /*7d580*/  IMAD.MOV.U32 R89, RZ, RZ, R63 ;  /* 0x000000ffff597224 */ /* 0x000fe400078e003f */
[C---:B---3--:R-:W-:Y:S03]  /*7d590*/  HMMA.1688.F32.TF32 R60, R48.reuse, R98, R208 ;  /* 0x00000062303c723c */ /* 0x048fe600000810d0 */
[----:B------:R-:W-:Y:S04]  /*7d5a0*/  STL.64 [R1+0x6c0], R68 ;  /* 0x0006c04401007387 */ /* 0x000fe80000100a00 */
[----:B------:R3:W-:Y:S04]  /*7d5b0*/  STL.64 [R1+0x6c8], R70 ;  /* 0x0006c84601007387 */ /* 0x0007e80000100a00 */
[----:B------:R-:W-:Y:S04]  /*7d5c0*/  STL.64 [R1+0x6b0], R64 ;  /* 0x0006b04001007387 */ /* 0x000fe80000100a00 */
[----:B------:R3:W-:Y:S02]  /*7d5d0*/  STL.64 [R1+0x6b8], R66 ;  /* 0x0006b84201007387 */ /* 0x0007e40000100a00 */
[C---:B---3--:R-:W-:Y:S06]  /*7d5e0*/  HMMA.1688.F32.TF32 R68, R48.reuse, R94, R212 ;  /* 0x0000005e3044723c */ /* 0x048fec00000810d4 */
[----:B------:R-:W-:Y:S02]  /*7d5f0*/  STL.64 [R1+0x6a0], R60 ;  /* 0x0006a03c01007387 */ /* 0x000fe40000100a00 */
[C---:B------:R-:W-:Y:S02]  /*7d600*/  HMMA.1688.F32.TF32 R64, R48.reuse, R90, R216 ;  /* 0x0000005a3040723c */ /* 0x040fe400000810d8 */
[----:B------:R3:W-:Y:S06]  /*7d610*/  STL.64 [R1+0x6a8], R62 ;  /* 0x0006a83e01007387 */ /* 0x0007ec0000100a00 */
[----:B---3--:R-:W-:Y:S07]  /*7d620*/  HMMA.1688.F32.TF32 R60, R48, R86, R220 ;  /* 0x00000056303c723c */ /* 0x008fee00000810dc */
[----:B------:R-:W-:Y:S04]  /*7d630*/  STL.64 [R1+0x690], R68 ;  /* 0x0006904401007387 */ /* 0x000fe80000100a00 */
[----:B------:R-:W-:Y:S04]  /*7d640*/  STL.64 [R1+0x698], R70 ;  /* 0x0006984601007387 */ /* 0x000fe80000100a00 */
[----:B------:R-:W-:Y:S04]  /*7d650*/  STL.64 [R1+0x680], R64 ;  /* 0x0006804001007387 */ /* 0x000fe80000100a00 */
[----:B------:R-:W-:Y:S04]  /*7d660*/  STL.64 [R1+0x688], R66 ;  /* 0x0006884201007387 */ /* 0x000fe80000100a00 */
[----:B------:R3:W-:Y:S04]  /*7d670*/  STL.64 [R1+0x650], R60 ;  /* 0x0006503c01007387 */ /* 0x0007e80000100a00 */
[----:B------:R3:W-:Y:S01]  /*7d680*/  STL.64 [R1+0x658], R62 ;  /* 0x0006583e01007387 */ /* 0x0007e20000100a00 */
[----:B------:R-:W-:-:S02]  /*7d690*/  IMAD.MOV.U32 R76, RZ, RZ, R232 ;  /* 0x000000ffff4c7224 */ /* 0x000fc400078e00e8 */
[----:B------:R-:W-:Y:S02]  /*7d6a0*/  IMAD.MOV.U32 R77, RZ, RZ, R233 ;  /* 0x000000ffff4d7224 */ /* 0x000fe400078e00e9 */
[----:B------:R-:W-:Y:S02]  /*7d6b0*/  IMAD.MOV.U32 R78, RZ, RZ, R234 ;  /* 0x000000ffff4e7224 */ /* 0x000fe400078e00ea */
[----:B------:R-:W-:Y:S02]  /*7d6c0*/  IMAD.MOV.U32 R79, RZ, RZ, R228 ;  /* 0x000000ffff4f7224 */ /* 0x000fe400078e00e4 */
[----:B---3--:R-:W-:Y:S02]  /*7d6d0*/  IMAD.MOV.U32 R60, RZ, RZ, R229 ;  /* 0x000000ffff3c7224 */ /* 0x008fe400078e00e5 */
[----:B------:R-:W-:Y:S02]  /*7d6e0*/  IMAD.MOV.U32 R61, RZ, RZ, R230 ;  /* 0x000000ffff3d7224 */ /* 0x000fe400078e00e6 */
[----:B------:R-:W-:Y:S01]  /*7d6f0*/  IMAD.MOV.U32 R62, RZ, RZ, R231 ;  /* 0x000000ffff3e7224 */ /* 0x000fe200078e00e7 */
[C---:B-1----:R-:W-:Y:S08]  /*7d700*/  HMMA.1688.F32.TF32 R72, R44.reuse, R22, R52 ;  /* 0x000000162c48723c */ /* 0x042ff00000081034 */
[C---:B------:R-:W-:Y:S08]  /*7d710*/  HMMA.1688.F32.TF32 R52, R44.reuse, R10, R132 ;  /* 0x0000000a2c34723c */ /* 0x040ff00000081084 */
[C---:B--2---:R-:W-:Y:S01]  /*7d720*/  HMMA.1688.F32.TF32 R176, R44.reuse, R18, R56 ;  /* 0x000000122cb0723c */ /* 0x044fe20000081038 */
[----:B------:R-:W2:Y:S04]  /*7d730*/  LDL.LU R56, [R1+0x630] ;  /* 0x0006300001387983 */ /* 0x000ea80000300800 */
[----:B------:R-:W2:Y:S04]  /*7d740*/  LDL.LU R57, [R1+0x634] ;  /* 0x0006340001397983 */ /* 0x000ea80000300800 */
[----:B------:R-:W2:Y:S04]  /*7d750*/  LDL.LU R58, [R1+0x638] ;  /* 0x00063800013a7983 */ /* 0x000ea80000300800 */
[----:B------:R-:W2:Y:S01]  /*7d760*/  LDL.LU R59, [R1+0x63c] ;  /* 0x00063c00013b7983 */ /* 0x000ea20000300800 */
[C---:B----4-:R-:W-:Y:S08]  /*7d770*/  HMMA.1688.F32.TF32 R68, R44.reuse, R42, R168 ;  /* 0x0000002a2c44723c */ /* 0x050ff000000810a8 */
[----:B------:R-:W-:Y:S01]  /*7d780*/  HMMA.1688.F32.TF32 R192, R44, R38, R164 ;  /* 0x000000262cc0723c */ /* 0x000fe200000810a4 */
        /* <DEDUP_REMOVED lines=27> */
[----:B------:R-:W-:Y:S02]  /*7d940*/  IMAD.MOV.U32 R84, RZ, RZ, R54 ;  /* 0x000000ffff547224 */ /* 0x000fe400078e0036 */
[----:B------:R-:W-:Y:S01]  /*7d950*/  IMAD.MOV.U32 R101, RZ, RZ, R55 ;  /* 0x000000ffff657224 */ /* 0x000fe200078e0037 */
[----:B------:R-:W2:Y:S01]  /*7d960*/  LDL.LU R133, [R1+0x2c4] ;  /* 0x0002c40001857983 */ /* 0x000ea20000300800 */
[C---:B------:R-:W-:Y:S03]  /*7d970*/  HMMA.1688.F32.TF32 R52, R44.reuse, R6, R128 ;  /* 0x000000062c34723c */ /* 0x040fe60000081080 */
        /* <DEDUP_REMOVED lines=53> */
[----:B------:R-:W-:Y:S03]  /*7dcd0*/  HMMA.1688.F32.TF32 R120, R48, R22, R120 ;  /* 0x000000163078723c */ /* 0x000fe60000081078 */
[----:B------:R-:W-:Y:S04]  /*7dce0*/  LDS R48, [R0+0x8d180] ;  /* 0x08d1800000307984 */ /* 0x000fe80000000800 */
[----:B------:R-:W-:Y:S04]  /*7dcf0*/  LDS R50, [R0+0x8d980] ;  /* 0x08d9800000327984 */ /* 0x000fe80000000800 */
[----:B------:R-:W-:Y:S04]  /*7dd00*/  LDS R49, [R2+0x8d180] ;  /* 0x08d1800002317984 */ /* 0x000fe80000000800 */
[----:B------:R-:W1:Y:S01]  /*7dd10*/  LDS R51, [R2+0x8d980] ;  /* 0x08d9800002337984 */ /* 0x000e620000000800 */
        /* <DEDUP_REMOVED lines=8> */
[C---:B------:R-:W-:Y:S08]  /*7dda0*/  HMMA.1688.F32.TF32 R156, R44.reuse, R34, R156 ;  /* 0x000000222c9c723c */ /* 0x040ff0000008109c */
[----:B------:R-:W-:Y:S08]  /*7ddb0*/  HMMA.1688.F32.TF32 R124, R44, R14, R124 ;  /* 0x0000000e2c7c723c */ /* 0x000ff0000008107c */
[----:B-1----:R-:W-:Y:S08]  /*7ddc0*/  HMMA.1688.F32.TF32 R60, R48, R102, R60 ;  /* 0x00000066303c723c */ /* 0x002ff0000008103c */
        /* <DEDUP_REMOVED lines=14> */
[C---:B------:R-:W-:Y:S08]  /*7deb0*/  HMMA.1688.F32.TF32 R44, R48.reuse, R98, R76 ;  /* 0x00000062302c723c */ /* 0x040ff0000008104c */
[C---:B-1----:R-:W-:Y:S08]  /*7dec0*/  HMMA.1688.F32.TF32 R204, R48.reuse, R30, R64 ;  /* 0x0000001e30cc723c */ /* 0x042ff00000081040 */
[C---:B------:R-:W-:Y:S01]  /*7ded0*/  HMMA.1688.F32.TF32 R64, R48.reuse, R106, R180 ;  /* 0x0000006a3040723c */ /* 0x040fe200000810b4 */
[----:B------:R-:W-:Y:S01]  /*7dee0*/  IMAD.MOV.U32 R243, RZ, RZ, R148 ;  /* 0x000000fffff37224 */ /* 0x000fe200078e0094 */
[----:B------:R-:W-:Y:S04]  /*7def0*/  STL.64 [R1+0x5b0], R200 ;  /* 0x0005b0c801007387 */ /* 0x000fe80000100a00 */
[----:B------:R-:W-:Y:S04]  /*7df00*/  STL.64 [R1+0x5b8], R202 ;  /* 0x0005b8ca01007387 */ /* 0x000fe80000100a00 */
[----:B------:R-:W-:Y:S11]  /*7df10*/  STL [R1+0x2c38], R243 ;  /* 0x002c38f301007387 */ /* 0x000ff60000100800 */
[----:B------:R-:W-:Y:S02]  /*7df20*/  @!UPT UIADD3 URZ, URZ, URZ, URZ ;  /* 0x0000003f3f3ff290 */ /* 0x000fe4000fffe03f */
        /* <DEDUP_REMOVED lines=9> */
[----:B------:R-:W-:-:S06]  /*7dfc0*/  IMAD.MOV.U32 R244, RZ, RZ, R41 ;  /* 0x000000fffff47224 */ /* 0x000fcc00078e0029 */
[----:B------:R-:W-:Y:S04]  /*7dfd0*/  STL.64 [R1+0x510], R64 ;  /* 0x0005104001007387 */ /* 0x000fe80000100a00 */
[----:B------:R1:W-:Y:S04]  /*7dfe0*/  STL.64 [R1+0x518], R66 ;  /* 0x0005184201007387 */ /* 0x0003e80000100a00 */
[----:B------:R-:W-:Y:S01]  /*7dff0*/  STL.64 [R1+0x500], R60 ;  /* 0x0005003c01007387 */ /* 0x000fe20000100a00 */
[----:B------:R-:W-:-:S03]  /*7e000*/  IMAD.MOV.U32 R245, RZ, RZ, R40 ;  /* 0x000000fffff57224 */ /* 0x000fc600078e0028 */
[----:B------:R-:W-:Y:S01]  /*7e010*/  STL.64 [R1+0x508], R62 ;  /* 0x0005083e01007387 */ /* 0x000fe20000100a00 */
[----:B------:R-:W-:Y:S02]  /*7e020*/  IMAD.MOV.U32 R246, RZ, RZ, R37 ;  /* 0x000000fffff67224 */ /* 0x000fe400078e0025 */
[----:B------:R-:W-:Y:S01]  /*7e030*/  IMAD.MOV.U32 R247, RZ, RZ, R36 ;  /* 0x000000fffff77224 */ /* 0x000fe200078e0024 */
[----:B------:R-:W-:Y:S01]  /*7e040*/  HMMA.1688.F32.TF32 R200, R48, R34, R152 ;  /* 0x0000002230c8723c */ /* 0x000fe20000081098 */
[----:B------:R-:W-:Y:S04]  /*7e050*/  STL.64 [R1+0x360], R44 ;  /* 0x0003602c01007387 */ /* 0x000fe80000100a00 */
[----:B------:R-:W-:Y:S01]  /*7e060*/  STL.64 [R1+0x368], R46 ;  /* 0x0003682e01007387 */ /* 0x000fe20000100a00 */
[----:B------:R-:W-:-:S03]  /*7e070*/  IMAD.MOV.U32 R112, RZ, RZ, R29 ;  /* 0x000000ffff707224 */ /* 0x000fc600078e001d */
[----:B------:R-:W2:Y:S01]  /*7e080*/  LDL.LU R41, [R1+0x2e94] ;  /* 0x002e940001297983 */ /* 0x000ea20000300800 */
        /* <DEDUP_REMOVED lines=10> */
[----:B------:R-:W1:Y:S01]  /*7e130*/  LDL.LU R28, [R1+0x2e78] ;  /* 0x002e7800011c7983 */ /* 0x000e620000300800 */
[----:B------:R-:W-:Y:S01]  /*7e140*/  IMAD.MOV.U32 R251, RZ, RZ, R17 ;  /* 0x000000fffffb7224 */ /* 0x000fe200078e0011 */
[C---:B------:R-:W-:Y:S08]  /*7e150*/  HMMA.1688.F32.TF32 R216, R48.reuse, R38, R140 ;  /* 0x0000002630d8723c */ /* 0x040ff0000008108c */
[----:B------:R-:W-:Y:S01]  /*7e160*/  HMMA.1688.F32.TF32 R224, R48, R42, R144 ;  /* 0x0000002a30e0723c */ /* 0x000fe20000081090 */
[----:B------:R-:W-:Y:S01]  /*7e170*/  IMAD.MOV.U32 R242, RZ, RZ, R149 ;  /* 0x000000fffff27224 */ /* 0x000fe200078e0095 */
[----:B------:R-:W-:Y:S01]  /*7e180*/  LDS R44, [R3+0x8e000] ;  /* 0x08e00000032c7984 */ /* 0x000fe20000000800 */
[----:B------:R-:W-:-:S02]  /*7e190*/  IMAD.MOV.U32 R241, RZ, RZ, R150 ;  /* 0x000000fffff17224 */ /* 0x000fc400078e0096 */
[----:B------:R-:W-:Y:S01]  /*7e1a0*/  IMAD.MOV.U32 R240, RZ, RZ, R151 ;  /* 0x000000fffff07224 */ /* 0x000fe200078e0097 */
[----:B------:R-:W-:Y:S02]  /*7e1b0*/  LDS R46, [R3+0x8e800] ;  /* 0x08e80000032e7984 */ /* 0x000fe40000000800 */
[----:B------:R-:W-:Y:S08]  /*7e1c0*/  HMMA.1688.F32.TF32 R208, R48, R18, R188 ;  /* 0x0000001230d0723c */ /* 0x000ff000000810bc */
[C---:B----4-:R-:W-:Y:S08]  /*7e1d0*/  HMMA.1688.F32.TF32 R228, R196.reuse, R42, R168 ;  /* 0x0000002ac4e4723c */ /* 0x050ff000000810a8 */
[C---:B------:R-:W-:Y:S08]  /*7e1e0*/  HMMA.1688.F32.TF32 R236, R196.reuse, R38, R164 ;  /* 0x00000026c4ec723c */ /* 0x040ff000000810a4 */
[C---:B------:R-:W-:Y:S08]  /*7e1f0*/  HMMA.1688.F32.TF32 R212, R196.reuse, R34, R56 ;  /* 0x00000022c4d4723c */ /* 0x040ff00000081038 */
[----:B------:R-:W-:Y:S01]  /*7e200*/  HMMA.1688.F32.TF32 R220, R196, R30, R52 ;  /* 0x0000001ec4dc723c */ /* 0x000fe20000081034 */
[----:B------:R-:W-:Y:S01]  /*7e210*/  IMAD.MOV.U32 R116, RZ, RZ, R111 ;  /* 0x000000ffff747224 */ /* 0x000fe200078e006f */
[----:B------:R-:W-:Y:S01]  /*7e220*/  LDS R45, [R252+0x8e000] ;  /* 0x08e00000fc2d7984 */ /* 0x000fe20000000800 */
[----:B------:R-:W-:-:S02]  /*7e230*/  IMAD.MOV.U32 R117, RZ, RZ, R110 ;  /* 0x000000ffff757224 */ /* 0x000fc400078e006e */
[----:B------:R-:W-:Y:S01]  /*7e240*/  IMAD.MOV.U32 R118, RZ, RZ, R109 ;  /* 0x000000ffff767224 */ /* 0x000fe200078e006d */
[----:B------:R-:W-:Y:S01]  /*7e250*/  LDS R110, [R0+0x8e800] ;  /* 0x08e80000006e7984 */ /* 0x000fe20000000800 */
[----:B------:R-:W-:-:S03]  /*7e260*/  IMAD.MOV.U32 R119, RZ, RZ, R108 ;  /* 0x000000ffff777224 */ /* 0x000fc600078e006c */
        /* <DEDUP_REMOVED lines=16> */
[C---:B------:R-:W-:Y:S03]  /*7e370*/  HMMA.1688.F32.TF32 R184, R48.reuse, R22, R184 ;  /* 0x0000001630b8723c */ /* 0x040fe600000810b8 */
[----:B------:R-:W-:Y:S04]  /*7e380*/  LDS R38, [R0+0x8e980] ;  /* 0x08e9800000267984 */ /* 0x000fe80000000800 */
[----:B------:R-:W-:Y:S01]  /*7e390*/  LDS R39, [R2+0x8e980] ;  /* 0x08e9800002277984 */ /* 0x000fe20000000800 */
[----:B------:R-:W-:Y:S03]  /*7e3a0*/  HMMA.1688.F32.TF32 R160, R48, R14, R160 ;  /* 0x0000000e30a0723c */ /* 0x000fe600000810a0 */
[----:B------:R-:W-:Y:S04]  /*7e3b0*/  LDS R42, [R3+0x8e980] ;  /* 0x08e98000032a7984 */ /* 0x000fe80000000800 */
[----:B------:R-:W-:Y:S01]  /*7e3c0*/  LDS R43, [R252+0x8e980] ;  /* 0x08e98000fc2b7984 */ /* 0x000fe20000000800 */
[----:B--2---:R-:W-:-:S02]  /*7e3d0*/  IMAD.MOV.U32 R249, RZ, RZ, R41 ;  /* 0x000000fffff97224 */ /* 0x004fc400078e0029 */
[----:B---3--:R-:W-:Y:S02]  /*7e3e0*/  IMAD.MOV.U32 R248, RZ, RZ, R40 ;  /* 0x000000fffff87224 */ /* 0x008fe400078e0028 */
[----:B------:R-:W2:Y:S04]  /*7e3f0*/  LDL.LU R40, [R1+0x2e74] ;  /* 0x002e740001287983 */ /* 0x000ea80000300800 */
[----:B------:R-:W3:Y:S04]  /*7e400*/  LDL.LU R41, [R1+0x2e70] ;  /* 0x002e700001297983 */ /* 0x000ee80000300800 */
[----:B------:R-:W4:Y:S01]  /*7e410*/  LDL.LU R16, [R1+0x2e6c] ;  /* 0x002e6c0001107983 */ /* 0x000f220000300800 */
[----:B------:R-:W-:-:S03]  /*7e420*/  IMAD.MOV.U32 R77, RZ, RZ, R29 ;  /* 0x000000ffff4d7224 */ /* 0x000fc600078e001d */
[----:B------:R-:W4:Y:S01]  /*7e430*/  LDL.LU R17, [R1+0x2e68] ;  /* 0x002e680001117983 */ /* 0x000f220000300800 */
[----:B------:R-:W-:-:S03]  /*7e440*/  IMAD.MOV.U32 R76, RZ, RZ, R33 ;  /* 0x000000ffff4c7224 */ /* 0x000fc600078e0021 */
[----:B------:R-:W4:Y:S04]  /*7e450*/  LDL.LU R33, [R1+0x2e64] ;  /* 0x002e640001217983 */ /* 0x000f280000300800 */
[----:B------:R-:W4:Y:S01]  /*7e460*/  LDL.LU R29, [R1+0x2e60] ;  /* 0x002e6000011d7983 */ /* 0x000f220000300800 */
[----:B------:R-:W-:Y:S02]  /*7e470*/  IMAD.MOV.U32 R78, RZ, RZ, R36 ;  /* 0x000000ffff4e7224 */ /* 0x000fe400078e0024 */
[----:B------:R-:W-:Y:S01]  /*7e480*/  IMAD.MOV.U32 R79, RZ, RZ, R37 ;  /* 0x000000ffff4f7224 */ /* 0x000fe200078e0025 */
[----:B------:R-:W4:Y:S01]  /*7e490*/  LDL.LU R36, [R1+0x2e5c] ;  /* 0x002e5c0001247983 */ /* 0x000f220000300800 */
[----:B-1----:R-:W-:-:S03]  /*7e4a0*/  IMAD.MOV.U32 R66, RZ, RZ, R28 ;  /* 0x000000ffff427224 */ /* 0x002fc600078e001c */
[----:B------:R-:W4:Y:S01]  /*7e4b0*/  LDL.LU R37, [R1+0x2e58] ;  /* 0x002e580001257983 */ /* 0x000f220000300800 */
[----:B------:R-:W-:Y:S02]  /*7e4c0*/  IMAD.MOV.U32 R67, RZ, RZ, R32 ;  /* 0x000000ffff437224 */ /* 0x000fe400078e0020 */
[----:B--2---:R-:W-:Y:S02]  /*7e4d0*/  IMAD.MOV.U32 R65, RZ, RZ, R40 ;  /* 0x000000ffff417224 */ /* 0x004fe400078e0028 */
[----:B---3--:R-:W-:Y:S02]  /*7e4e0*/  IMAD.MOV.U32 R64, RZ, RZ, R41 ;  /* 0x000000ffff407224 */ /* 0x008fe400078e0029 */
[----:B------:R-:W2:Y:S04]  /*7e4f0*/  LDL.LU R41, [R1+0x2e54] ;  /* 0x002e540001297983 */ /* 0x000ea80000300800 */
[----:B------:R-:W3:Y:S04]  /*7e500*/  LDL.LU R40, [R1+0x2e50] ;  /* 0x002e500001287983 */ /* 0x000ee80000300800 */
[----:B------:R-:W3:Y:S01]  /*7e510*/  LDL.LU R28, [R1+0x2e4c] ;  /* 0x002e4c00011c7983 */ /* 0x000ee20000300800 */
[----:B----4-:R-:W-:-:S03]  /*7e520*/  IMAD.MOV.U32 R153, RZ, RZ, R33 ;  /* 0x000000ffff997224 */ /* 0x010fc600078e0021 */
[----:B------:R-:W4:Y:S01]  /*7e530*/  LDL.LU R32, [R1+0x2e48] ;  /* 0x002e480001207983 */ /* 0x000f220000300800 */
[----:B------:R-:W-:-:S03]  /*7e540*/  IMAD.MOV.U32 R152, RZ, RZ, R29 ;  /* 0x000000ffff987224 */ /* 0x000fc600078e001d */
[----:B------:R-:W4:Y:S04]  /*7e550*/  LDL.LU R29, [R1+0x2e44] ;  /* 0x002e4400011d7983 */ /* 0x000f280000300800 */
[----:B------:R-:W4:Y:S01]  /*7e560*/  LDL.LU R33, [R1+0x2e40] ;  /* 0x002e400001217983 */ /* 0x000f220000300800 */
[----:B------:R-:W-:Y:S02]  /*7e570*/  IMAD.MOV.U32 R154, RZ, RZ, R17 ;  /* 0x000000ffff9a7224 */ /* 0x000fe400078e0011 */
[----:B------:R-:W-:Y:S01]  /*7e580*/  IMAD.MOV.U32 R155, RZ, RZ, R16 ;  /* 0x000000ffff9b7224 */ /* 0x000fe200078e0010 */
[----:B------:R-:W4:Y:S01]  /*7e590*/  LDL.LU R17, [R1+0x2e3c] ;  /* 0x002e3c0001117983 */ /* 0x000f220000300800 */
[----:B------:R-:W-:-:S03]  /*7e5a0*/  IMAD.MOV.U32 R142, RZ, RZ, R37 ;  /* 0x000000ffff8e7224 */ /* 0x000fc600078e0025 */
        /* <DEDUP_REMOVED lines=38> */
[----:B------:R-:W2:Y:S01]  /*7e810*/  LDL.LU R28, [R1+0x2dec] ;  /* 0x002dec00011c7983 */ /* 0x000ea20000300800 */
[----:B----4-:R-:W-:-:S02]  /*7e820*/  IMAD.MOV.U32 R166, RZ, RZ, R17 ;  /* 0x000000ffffa67224 */ /* 0x010fc400078e0011 */
[----:B------:R-:W-:Y:S01]  /*7e830*/  IMAD.MOV.U32 R165, RZ, RZ, R29 ;  /* 0x000000ffffa57224 */ /* 0x000fe200078e001d */
[----:B------:R-:W4:Y:S01]  /*7e840*/  LDL.LU R32, [R1+0x2de8] ;  /* 0x002de80001207983 */ /* 0x000f220000300800 */
[----:B------:R-:W-:-:S03]  /*7e850*/  IMAD.MOV.U32 R164, RZ, RZ, R33 ;  /* 0x000000ffffa47224 */ /* 0x000fc600078e0021 */
[----:B------:R-:W3:Y:S01]  /*7e860*/  LDL.LU R33, [R1+0x2de4] ;  /* 0x002de40001217983 */ /* 0x000ee20000300800 */
[----:B------:R-:W-:-:S03]  /*7e870*/  IMAD.MOV.U32 R167, RZ, RZ, R16 ;  /* 0x000000ffffa77224 */ /* 0x000fc600078e0010 */
[----:B------:R-:W3:Y:S04]  /*7e880*/  LDL.LU R29, [R1+0x2de0] ;  /* 0x002de000011d7983 */ /* 0x000ee80000300800 */
[----:B------:R-:W3:Y:S04]  /*7e890*/  LDL.LU R17, [R1+0x2ddc] ;  /* 0x002ddc0001117983 */ /* 0x000ee80000300800 */
[----:B------:R-:W3:Y:S04]  /*7e8a0*/  LDL.LU R16, [R1+0x2dd8] ;  /* 0x002dd80001107983 */ /* 0x000ee80000300800 */
[----:B------:R-:W3:Y:S04]  /*7e8b0*/  LDL.LU R243, [R1+0x548] ;  /* 0x0005480001f37983 */ /* 0x000ee80000300800 */
[----:B------:R-:W-:Y:S01]  /*7e8c0*/  STL [R1+0x2bb0], R3 ;  /* 0x002bb00301007387 */ /* 0x000fe20000100800 */
[----:B--2---:R-:W-:-:S02]  /*7e8d0*/  IMAD.MOV.U32 R235, RZ, RZ, R28 ;  /* 0x000000ffffeb7224 */ /* 0x004fc400078e001c */
[----:B----4-:R-:W-:Y:S02]  /*7e8e0*/  IMAD.MOV.U32 R233, RZ, RZ, R32 ;  /* 0x000000ffffe97224 */ /* 0x010fe400078e0020 */
[----:B---3--:R-:W-:Y:S02]  /*7e8f0*/  IMAD.MOV.U32 R232, RZ, RZ, R33 ;  /* 0x000000ffffe87224 */ /* 0x008fe400078e0021 */
[----:B------:R-:W-:Y:S01]  /*7e900*/  IMAD.MOV.U32 R234, RZ, RZ, R29 ;  /* 0x000000ffffea7224 */ /* 0x000fe200078e001d */
[----:B------:R-:W1:Y:S04]  /*7e910*/  LDSM.16.M88.4 R32, [R243+0x180] ;  /* 0x00018000f320783b */ /* 0x000e680000000200 */
[----:B------:R-:W2:Y:S02]  /*7e920*/  LDSM.16.M88.4 R28, [R243+0x4180] ;  /* 0x00418000f31c783b */ /* 0x000ea40000000200 */
[C---:B------:R-:W-:Y:S02]  /*7e930*/  HMMA.1688.F32.TF32 R232, R196.reuse, R18, R232 ;  /* 0x00000012c4e8723c */ /* 0x040fe400000810e8 */
[----:B-1----:R-:W-:Y:S04]  /*7e940*/  STL [R1+0x2bb4], R34 ;  /* 0x002bb42201007387 */ /* 0x002fe80000100800 */
[----:B------:R-:W-:Y:S04]  /*7e950*/  STL [R1+0x2b8c], R35 ;  /* 0x002b8c2301007387 */ /* 0x000fe80000100800 */
[----:B------:R-:W-:Y:S04]  /*7e960*/  STL [R1+0x2bb8], R252 ;  /* 0x002bb8fc01007387 */ /* 0x000fe80000100800 */
[----:B--2---:R-:W-:Y:S04]  /*7e970*/  STL [R1+0x2b88], R30 ;  /* 0x002b881e01007387 */ /* 0x004fe80000100800 */
[----:B------:R-:W-:Y:S04]  /*7e980*/  STL [R1+0x2b84], R31 ;  /* 0x002b841f01007387 */ /* 0x000fe80000100800 */
[----:B------:R-:W2:Y:S04]  /*7e990*/  LDL.LU R18, [R1+0x588] ;  /* 0x0005880001127983 */ /* 0x000ea80000300800 */
[----:B------:R-:W2:Y:S01]  /*7e9a0*/  LDL.LU R19, [R1+0x58c] ;  /* 0x00058c0001137983 */ /* 0x000ea20000300800 */
[C---:B------:R-:W-:Y:S08]  /*7e9b0*/  HMMA.1688.F32.TF32 R148, R196.reuse, R106, R148 ;  /* 0x0000006ac494723c */ /* 0x040ff00000081094 */
[----:B------:R-:W-:Y:S01]  /*7e9c0*/  HMMA.1688.F32.TF32 R144, R196, R102, R144 ;  /* 0x00000066c490723c */ /* 0x000fe20000081090 */
[----:B------:R-:W-:-:S07]  /*7e9d0*/  IMAD.MOV.U32 R180, RZ, RZ, R41 ;  /* 0x000000ffffb47224 */ /* 0x000fce00078e0029 */
[C---:B------:R-:W-:Y:S01]  /*7e9e0*/  HMMA.1688.F32.TF32 R140, R196.reuse, R98, R140 ;  /* 0x00000062c48c723c */ /* 0x040fe2000008108c */
[----:B------:R-:W-:Y:S01]  /*7e9f0*/  IMAD.MOV.U32 R181, RZ, RZ, R40 ;  /* 0x000000ffffb57224 */ /* 0x000fe200078e0028 */
[----:B------:R-:W-:Y:S01]  /*7ea00*/  LDS R41, [R252+0x8e180] ;  /* 0x08e18000fc297984 */ /* 0x000fe20000000800 */
[----:B------:R-:W-:Y:S02]  /*7ea10*/  IMAD.MOV.U32 R182, RZ, RZ, R37 ;  /* 0x000000ffffb67224 */ /* 0x000fe400078e0025 */
[----:B------:R-:W-:Y:S01]  /*7ea20*/  IMAD.MOV.U32 R183, RZ, RZ, R36 ;  /* 0x000000ffffb77224 */ /* 0x000fe200078e0024 */
[----:B------:R-:W-:Y:S02]  /*7ea30*/  LDS R37, [R2+0x8e180] ;  /* 0x08e1800002257984 */ /* 0x000fe40000000800 */
[C---:B------:R-:W-:Y:S08]  /*7ea40*/  HMMA.1688.F32.TF32 R152, R196.reuse, R94, R152 ;  /* 0x0000005ec498723c */ /* 0x040ff00000081098 */
[C---:B------:R-:W-:Y:S01]  /*7ea50*/  HMMA.1688.F32.TF32 R64, R196.reuse, R90, R64 ;  /* 0x0000005ac440723c */ /* 0x040fe20000081040 */
[----:B------:R-:W-:Y:S04]  /*7ea60*/  STL.64 [R1+0x2e0], R148 ;  /* 0x0002e09401007387 */ /* 0x000fe80000100a00 */
[----:B------:R1:W-:Y:S03]  /*7ea70*/  STL.64 [R1+0x2e8], R150 ;  /* 0x0002e89601007387 */ /* 0x0003e60000100a00 */
[C---:B------:R-:W-:Y:S01]  /*7ea80*/  HMMA.1688.F32.TF32 R180, R196.reuse, R14, R180 ;  /* 0x0000000ec4b4723c */ /* 0x040fe200000810b4 */
[----:B------:R-:W-:Y:S04]  /*7ea90*/  LDS R36, [R0+0x8e180] ;  /* 0x08e1800000247984 */ /* 0x000fe80000000800 */
[----:B------:R-:W-:Y:S03]  /*7eaa0*/  LDS R40, [R3+0x8e180] ;  /* 0x08e1800003287984 */ /* 0x000fe60000000800 */
[C---:B------:R-:W-:Y:S01]  /*7eab0*/  HMMA.1688.F32.TF32 R164, R196.reuse, R26, R164 ;  /* 0x0000001ac4a4723c */ /* 0x040fe200000810a4 */
[----:B-1----:R-:W3:Y:S04]  /*7eac0*/  LDL.LU.64 R150, [R1+0x2dd0] ;  /* 0x002dd00001967983 */ /* 0x002ee80000300a00 */
[----:B------:R-:W3:Y:S03]  /*7ead0*/  LDL.LU.64 R148, [R1+0x2dc8] ;  /* 0x002dc80001947983 */ /* 0x000ee60000300a00 */
[C---:B------:R-:W-:Y:S01]  /*7eae0*/  HMMA.1688.F32.TF32 R168, R196.reuse, R10, R168 ;  /* 0x0000000ac4a8723c */ /* 0x040fe200000810a8 */
[----:B------:R-:W-:Y:S07]  /*7eaf0*/  STL.64 [R1+0x300], R144 ;  /* 0x0003009001007387 */ /* 0x000fee0000100a00 */
[----:B------:R-:W-:Y:S01]  /*7eb00*/  HMMA.1688.F32.TF32 R188, R196, R6, R188 ;  /* 0x00000006c4bc723c */ /* 0x000fe200000810bc */
[----:B------:R1:W-:Y:S07]  /*7eb10*/  STL.64 [R1+0x308], R146 ;  /* 0x0003089201007387 */ /* 0x0003ee0000100a00 */
[-C--:B------:R-:W-:Y:S01]  /*7eb20*/  HMMA.1688.F32.TF32 R248, R108, R32.reuse, R248 ;  /* 0x000000206cf8723c */ /* 0x080fe200000810f8 */
[----:B-1----:R-:W4:Y:S04]  /*7eb30*/  LDL.LU.64 R146, [R1+0x2dc0] ;  /* 0x002dc00001927983 */ /* 0x002f280000300a00 */
[----:B------:R-:W4:Y:S03]  /*7eb40*/  LDL.LU.64 R144, [R1+0x2db8] ;  /* 0x002db80001907983 */ /* 0x000f260000300a00 */
[-C--:B------:R-:W-:Y:S01]  /*7eb50*/  HMMA.1688.F32.TF32 R116, R44, R32.reuse, R116 ;  /* 0x000000202c74723c */ /* 0x080fe20000081074 */
[----:B------:R-:W-:Y:S04]  /*7eb60*/  STL.64 [R1+0x320], R140 ;  /* 0x0003208c01007387 */ /* 0x000fe80000100a00 */
[----:B------:R1:W-:Y:S03]  /*7eb70*/  STL.64 [R1+0x328], R142 ;  /* 0x0003288e01007387 */ /* 0x0003e60000100a00 */
[----:B------:R-:W-:Y:S01]  /*7eb80*/  HMMA.1688.F32.TF32 R112, R60, R32, R112 ;  /* 0x000000203c70723c */ /* 0x000fe20000081070 */
        /* <DEDUP_REMOVED lines=9> */
[----:B------:R-:W3:Y:S01]  /*7ec20*/  LDL.LU.64 R64, [R1+0x2d88] ;  /* 0x002d880001407983 */ /* 0x000ee20000300a00 */
[C---:B--2---:R-:W-:Y:S08]  /*7ec30*/  HMMA.1688.F32.TF32 R16, R196.reuse, R22, R16 ;  /* 0x00000016c410723c */ /* 0x044ff00000081010 */
[----:B------:R-:W-:Y:S01]  /*7ec40*/  HMMA.1688.F32.TF32 R196, R196, R86, R76 ;  /* 0x00000056c4c4723c */ /* 0x000fe2000008104c */
[----:B------:R-:W2:Y:S04]  /*7ec50*/  LDL.LU.64 R78, [R1+0x2d80] ;  /* 0x002d8000014e7983 */ /* 0x000ea80000300a00 */
[----:B------:R-:W2:Y:S11]  /*7ec60*/  LDL.LU.64 R76, [R1+0x2d78] ;  /* 0x002d7800014c7983 */ /* 0x000eb60000300a00 */
[----:B------:R-:W-:Y:S07]  /*7ec70*/  @!UPT UIADD3 URZ, URZ, URZ, URZ ;  /* 0x0000003f3f3ff290 */ /* 0x000fee000fffe03f */
        /* <DEDUP_REMOVED lines=20> */
[----:B------:R-:W-:Y:S01]  /*7edc0*/  HMMA.1688.F32.TF32 R132, R48, R6, R132 ;  /* 0x000000063084723c */ /* 0x000fe20000081084 */
[----:B------:R-:W-:Y:S04]  /*7edd0*/  LDS R48, [R3+0x8e100] ;  /* 0x08e1000003307984 */ /* 0x000fe80000000800 */
[----:B------:R-:W-:Y:S04]  /*7ede0*/  LDS R50, [R3+0x8e900] ;  /* 0x08e9000003327984 */ /* 0x000fe80000000800 */
[----:B------:R-:W-:Y:S04]  /*7edf0*/  LDS R49, [R252+0x8e100] ;  /* 0x08e10000fc317984 */ /* 0x000fe80000000800 */
[----:B------:R-:W1:Y:S01]  /*7ee00*/  LDS R51, [R252+0x8e900] ;  /* 0x08e90000fc337984 */ /* 0x000e620000000800 */
[-C--:B--2---:R-:W-:Y:S11]  /*7ee10*/  HMMA.1688.F32.TF32 R112, R56, R32.reuse, R112 ;  /* 0x000000203870723c */ /* 0x084ff60000081070 */
[----:B------:R-:W-:Y:S11]  /*7ee20*/  @!UPT UIADD3 URZ, URZ, URZ, URZ ;  /* 0x0000003f3f3ff290 */ /* 0x000ff6000fffe03f */
[----:B------:R-:W-:Y:S01]  /*7ee30*/  @!UPT UIADD3 URZ, URZ, URZ, URZ ;  /* 0x0000003f3f3ff290 */ /* 0x000fe2000fffe03f */
[----:B------:R2:W-:Y:S04]  /*7ee40*/  STL.64 [R1+0x480], R112 ;  /* 0x0004807001007387 */ /* 0x0005e80000100a00 */
[----:B------:R1:W-:Y:S04]  /*7ee50*/  STL.64 [R1+0x488], R114 ;  /* 0x0004887201007387 */ /* 0x0003e80000100a00 */
[----:B--2---:R-:W2:Y:S04]  /*7ee60*/  LDL.LU R112, [R1+0x310] ;  /* 0x0003100001707983 */ /* 0x004ea80000300800 */
[----:B------:R-:W2:Y:S04]  /*7ee70*/  LDL.LU R113, [R1+0x314] ;  /* 0x0003140001717983 */ /* 0x000ea80000300800 */
[----:B-1----:R-:W2:Y:S04]  /*7ee80*/  LDL.LU R114, [R1+0x318] ;  /* 0x0003180001727983 */ /* 0x002ea80000300800 */
[----:B------:R-:W2:Y:S01]  /*7ee90*/  LDL.LU R115, [R1+0x31c] ;  /* 0x00031c0001737983 */ /* 0x000ea20000300800 */
[-C--:B---3--:R-:W-:Y:S11]  /*7eea0*/  HMMA.1688.F32.TF32 R64, R52, R32.reuse, R64 ;  /* 0x000000203440723c */ /* 0x088ff60000081040 */
[----:B------:R-:W-:Y:S11]  /*7eeb0*/  @!UPT UIADD3 URZ, URZ, URZ, URZ ;  /* 0x0000003f3f3ff290 */ /* 0x000ff6000fffe03f */
[----:B------:R-:W-:Y:S01]  /*7eec0*/  @!UPT UIADD3 URZ, URZ, URZ, URZ ;  /* 0x0000003f3f3ff290 */ /* 0x000fe2000fffe03f */
[----:B------:R-:W-:Y:S04]  /*7eed0*/  STL.64 [R1+0x4c0], R64 ;  /* 0x0004c04001007387 */ /* 0x000fe80000100a00 */
[----:B------:R1:W-:Y:S02]  /*7eee0*/  STL.64 [R1+0x4c8], R66 ;  /* 0x0004c84201007387 */ /* 0x0003e40000100a00 */
[-C--:B-1----:R-:W-:Y:S08]  /*7eef0*/  HMMA.1688.F32.TF32 R64, R48, R32.reuse, R68 ;  /* 0x000000203040723c */ /* 0x082ff00000081044 */
[-C--:B------:R-:W-:Y:S11]  /*7ef00*/  HMMA.1688.F32.TF32 R68, R36, R32.reuse, R224 ;  /* 0x000000202444723c */ /* 0x080ff600000810e0 */
[----:B------:R-:W-:Y:S04]  /*7ef10*/  @!UPT UIADD3 URZ, URZ, URZ, URZ ;  /* 0x0000003f3f3ff290 */ /* 0x000fe8000fffe03f */
[----:B------:R-:W-:Y:S04]  /*7ef20*/  STL.64 [R1+0x580], R64 ;  /* 0x0005804001007387 */ /* 0x000fe80000100a00 */
[----:B------:R1:W-:Y:S02]  /*7ef30*/  STL.64 [R1+0x588], R66 ;  /* 0x0005884201007387 */ /* 0x0003e40000100a00 */
[----:B-1----:R-:W-:Y:S02]  /*7ef40*/  HMMA.1688.F32.TF32 R64, R40, R32, R228 ;  /* 0x000000202840723c */ /* 0x002fe400000810e4 */
[----:B------:R-:W-:Y:S04]  /*7ef50*/  STL.64 [R1+0x630], R68 ;  /* 0x0006304401007387 */ /* 0x000fe80000100a00 */
[----:B------:R1:W-:Y:S02]  /*7ef60*/  STL.64 [R1+0x638], R70 ;  /* 0x0006384601007387 */ /* 0x0003e40000100a00 */
[-C--:B-1----:R-:W-:Y:S11]  /*7ef70*/  HMMA.1688.F32.TF32 R68, R44, R28.reuse, R196 ;  /* 0x0000001c2c44723c */ /* 0x082ff600000810c4 */
[----:B------:R-:W-:Y:S04]  /*7ef80*/  @!UPT UIADD3 URZ, URZ, URZ, URZ ;  /* 0x0000003f3f3ff290 */ /* 0x000fe8000fffe03f */
[----:B------:R-:W-:Y:S04]  /*7ef90*/  STL.64 [R1+0x6e0], R64 ;  /* 0x0006e04001007387 */ /* 0x000fe80000100a00 */
[----:B------:R1:W-:Y:S02]  /*7efa0*/  STL.64 [R1+0x6e8], R66 ;  /* 0x0006e84201007387 */ /* 0x0003e40000100a00 */
[----:B-1----:R-:W-:Y:S01]  /*7efb0*/  HMMA.1688.F32.TF32 R64, R60, R28, R244 ;  /* 0x0000001c3c40723c */ /* 0x002fe200000810f4 */
[----:B------:R-:W-:Y:S02]  /*7efc0*/  IMAD.MOV.U32 R224, RZ, RZ, R20 ;  /* 0x000000ffffe07224 */ /* 0x000fe400078e0014 */
[----:B------:R-:W-:Y:S02]  /*7efd0*/  IMAD.MOV.U32 R225, RZ, RZ, R21 ;  /* 0x000000ffffe17224 */ /* 0x000fe400078e0015 */
[----:B------:R-:W-:-:S02]  /*7efe0*/  IMAD.MOV.U32 R226, RZ, RZ, R24 ;  /* 0x000000ffffe27224 */ /* 0x000fc400078e0018 */
[----:B------:R-:W-:Y:S01]  /*7eff0*/  IMAD.MOV.U32 R227, RZ, RZ, R25 ;  /* 0x000000ffffe37224 */ /* 0x000fe200078e0019 */
[-C--:B--2---:R-:W-:Y:S11]  /*7f000*/  HMMA.1688.F32.TF32 R32, R108, R28.reuse, R112 ;  /* 0x0000001c6c20723c */ /* 0x084ff60000081070 */
[----:B------:R-:W-:Y:S11]  /*7f010*/  @!UPT UIADD3 URZ, URZ, URZ, URZ ;  /* 0x0000003f3f3ff290 */ /* 0x000ff6000fffe03f */
[----:B------:R-:W-:Y:S01]  /*7f020*/  @!UPT UIADD3 URZ, URZ, URZ, URZ ;  /* 0x0000003f3f3ff290 */ /* 0x000fe2000fffe03f */
[----:B------:R-:W-:Y:S04]  /*7f030*/  STL.64 [R1+0x180], R32 ;  /* 0x0001802001007387 */ /* 0x000fe80000100a00 */
[----:B------:R1:W-:Y:S02]  /*7f040*/  STL.64 [R1+0x188], R34 ;  /* 0x0001882201007387 */ /* 0x0003e40000100a00 */
[-C--:B-1----:R-:W-:Y:S02]  /*7f050*/  HMMA.1688.F32.TF32 R32, R56, R28.reuse, R116 ;  /* 0x0000001c3820723c */ /* 0x082fe40000081074 */
[----:B------:R-:W-:Y:S04]  /*7f060*/  STL.64 [R1+0x2c0], R68 ;  /* 0x0002c04401007387 */ /* 0x000fe80000100a00 */
[----:B------:R-:W-:Y:S04]  /*7f070*/  STL.64 [R1+0x2c8], R70 ;  /* 0x0002c84601007387 */ /* 0x000fe80000100a00 */
[----:B------:R-:W-:Y:S04]  /*7f080*/  STL.64 [R1+0x390], R64 ;  /* 0x0003904001007387 */ /* 0x000fe80000100a00 */
[----:B------:R-:W-:Y:S04]  /*7f090*/  STL.64 [R1+0x398], R66 ;  /* 0x0003984201007387 */ /* 0x000fe80000100a00 */
[----:B------:R-:W2:Y:S04]  /*7f0a0*/  LDL.LU R20, [R1+0x2d40] ;  /* 0x002d400001147983 */ /* 0x000ea80000300800 */
[----:B------:R-:W1:Y:S04]  /*7f0b0*/  LDSM.16.M88.4 R68, [R243+0x8180] ;  /* 0x00818000f344783b */ /* 0x000e680000000200 */
[----:B------:R3:W-:Y:S04]  /*7f0c0*/  STL.64 [R1+0x410], R32 ;  /* 0x0004102001007387 */ /* 0x0007e80000100a00 */
[----:B------:R3:W-:Y:S04]  /*7f0d0*/  STL.64 [R1+0x418], R34 ;  /* 0x0004182201007387 */ /* 0x0007e80000100a00 */
[----:B------:R-:W4:Y:S04]  /*7f0e0*/  LDL.LU R21, [R1+0x2d3c] ;  /* 0x002d3c0001157983 */ /* 0x000f280000300800 */
[----:B------:R-:W4:Y:S04]  /*7f0f0*/  LDL.LU R24, [R1+0x2d38] ;  /* 0x002d380001187983 */ /* 0x000f280000300800 */
[----:B------:R-:W4:Y:S04]  /*7f100*/  LDL.LU R25, [R1+0x2d34] ;  /* 0x002d340001197983 */ /* 0x000f280000300800 */
        /* <DEDUP_REMOVED lines=21> */
[----:B-1----:R-:W-:Y:S01]  /*7f260*/  HMMA.1688.F32.TF32 R140, R52, R68, R140 ;  /* 0x00000044348c723c */ /* 0x002fe2000008108c */
[----:B--2---:R-:W-:-:S02]  /*7f270*/  IMAD.MOV.U32 R247, RZ, RZ, R20 ;  /* 0x000000fffff77224 */ /* 0x004fc400078e0014 */
[----:B----4-:R-:W-:-:S05]  /*7f280*/  IMAD.MOV.U32 R246, RZ, RZ, R21 ;  /* 0x000000fffff67224 */ /* 0x010fca00078e0015 */
[----:B------:R-:W-:Y:S01]  /*7f290*/  HMMA.1688.F32.TF32 R20, R52, R28, R152 ;  /* 0x0000001c3414723c */ /* 0x000fe20000081098 */
[----:B------:R-:W-:Y:S02]  /*7f2a0*/  IMAD.MOV.U32 R245, RZ, RZ, R24 ;  /* 0x000000fffff57224 */ /* 0x000fe400078e0018 */
[----:B------:R-:W-:-:S05]  /*7f2b0*/  IMAD.MOV.U32 R244, RZ, RZ, R25 ;  /* 0x000000fffff47224 */ /* 0x000fca00078e0019 */
[-C--:B------:R-:W-:Y:S11]  /*7f2c0*/  HMMA.1688.F32.TF32 R24, R36, R28.reuse, R216 ;  /* 0x0000001c2418723c */ /* 0x080ff600000810d8 */
[----:B------:R-:W-:Y:S04]  /*7f2d0*/  @!UPT UIADD3 URZ, URZ, URZ, URZ ;  /* 0x0000003f3f3ff290 */ /* 0x000fe8000fffe03f */
[----:B------:R-:W-:Y:S04]  /*7f2e0*/  STL.64 [R1+0x460], R20 ;  /* 0x0004601401007387 */ /* 0x000fe80000100a00 */
[----:B------:R1:W-:Y:S04]  /*7f2f0*/  STL.64 [R1+0x468], R22 ;  /* 0x0004681601007387 */ /* 0x0003e80000100a00 */
[----:B------:R-:W-:Y:S04]  /*7f300*/  STL.64 [R1+0x4f0], R64 ;  /* 0x0004f04001007387 */ /* 0x000fe80000100a00 */
[----:B------:R-:W-:Y:S04]  /*7f310*/  STL.64 [R1+0x4f8], R66 ;  /* 0x0004f84201007387 */ /* 0x000fe80000100a00 */
[----:B------:R-:W2:Y:S01]  /*7f320*/  LDSM.16.M88.4 R64, [R243+0xc180] ;  /* 0x00c18000f340783b */ /* 0x000ea20000000200 */
[----:B-1----:R-:W-:Y:S08]  /*7f330*/  HMMA.1688.F32.TF32 R20, R40, R28, R236 ;  /* 0x0000001c2814723c */ /* 0x002ff000000810ec */
[-C--:B---3--:R-:W-:Y:S01]  /*7f340*/  HMMA.1688.F32.TF32 R152, R108, R68.reuse, R32 ;  /* 0x000000446c98723c */ /* 0x088fe20000081020 */
[----:B------:R-:W-:Y:S04]  /*7f350*/  STL.64 [R1+0x5a0], R24 ;  /* 0x0005a01801007387 */ /* 0x000fe80000100a00 */
[----:B------:R-:W-:Y:S04]  /*7f360*/  STL.64 [R1+0x5a8], R26 ;  /* 0x0005a81a01007387 */ /* 0x000fe80000100a00 */
[----:B------:R-:W-:Y:S01]  /*7f370*/  STL [R1+0x2bbc], R70 ;  /* 0x002bbc4601007387 */ /* 0x000fe20000100800 */
[----:B------:R-:W-:Y:S03]  /*7f380*/  HMMA.1688.F32.TF32 R28, R60, R68, R228 ;  /* 0x000000443c1c723c */ /* 0x000fe600000810e4 */
[----:B------:R-:W1:Y:S04]  /*7f390*/  LDSM.16.M88.4 R24, [R243+0x10180] ;  /* 0x01018000f318783b */ /* 0x000e680000000200 */
[----:B------:R-:W-:Y:S04]  /*7f3a0*/  STL.64 [R1+0x640], R20 ;  /* 0x0006401401007387 */ /* 0x000fe80000100a00 */
[----:B------:R-:W-:Y:S04]  /*7f3b0*/  STL.64 [R1+0x648], R22 ;  /* 0x0006481601007387 */ /* 0x000fe80000100a00 */
[----:B------:R-:W-:Y:S01]  /*7f3c0*/  STL [R1+0x2b80], R71 ;  /* 0x002b804701007387 */ /* 0x000fe20000100800 */
[----:B------:R-:W-:-:S02]  /*7f3d0*/  IMAD.MOV.U32 R252, RZ, RZ, R153 ;  /* 0x000000fffffc7224 */ /* 0x000fc400078e0099 */
[----:B------:R-:W-:Y:S01]  /*7f3e0*/  IMAD.MOV.U32 R34, RZ, RZ, R154 ;  /* 0x000000ffff227224 */ /* 0x000fe200078e009a */
[----:B------:R-:W2:Y:S01]  /*7f3f0*/  LDSM.16.M88.4 R20, [R243+0x14180] ;  /* 0x01418000f314783b */ /* 0x000ea20000000200 */
[----:B------:R-:W-:-:S03]  /*7f400*/  IMAD.MOV.U32 R3, RZ, RZ, R155 ;  /* 0x000000ffff037224 */ /* 0x000fc600078e009b */
[----:B--2---:R-:W-:Y:S04]  /*7f410*/  STL [R1+0x2bc4], R66 ;  /* 0x002bc44201007387 */ /* 0x004fe80000100800 */
[----:B------:R-:W-:Y:S04]  /*7f420*/  STL [R1+0x2bc0], R67 ;  /* 0x002bc04301007387 */ /* 0x000fe80000100800 */
[----:B------:R2:W-:Y:S02]  /*7f430*/  STL [R1+0x170], R152 ;  /* 0x0001709801007387 */ /* 0x0005e40000100800 */
[-C--:B--2---:R-:W-:Y:S02]  /*7f440*/  HMMA.1688.F32.TF32 R152, R44, R68.reuse, R116 ;  /* 0x000000442c98723c */ /* 0x084fe40000081074 */
[----:B------:R-:W-:Y:S06]  /*7f450*/  STL [R1+0x2bc8], R252 ;  /* 0x002bc8fc01007387 */ /* 0x000fec0000100800 */
[-C--:B------:R-:W-:Y:S11]  /*7f460*/  HMMA.1688.F32.TF32 R116, R56, R68.reuse, R224 ;  /* 0x000000443874723c */ /* 0x080ff600000810e0 */
[----:B------:R-:W-:Y:S04]  /*7f470*/  @!UPT UIADD3 URZ, URZ, URZ, URZ ;  /* 0x0000003f3f3ff290 */ /* 0x000fe8000fffe03f */
[----:B------:R-:W-:Y:S04]  /*7f480*/  STL.64 [R1+0x250], R152 ;  /* 0x0002509801007387 */ /* 0x000fe80000100a00 */
[----:B------:R-:W-:Y:S04]  /*7f490*/  STL.64 [R1+0x258], R154 ;  /* 0x0002589a01007387 */ /* 0x000fe80000100a00 */
[----:B------:R-:W-:Y:S04]  /*7f4a0*/  STL.64 [R1+0x290], R28 ;  /* 0x0002901c01007387 */ /* 0x000fe80000100a00 */
[----:B------:R2:W-:Y:S02]  /*7f4b0*/  STL.64 [R1+0x298], R30 ;  /* 0x0002981e01007387 */ /* 0x0005e40000100a00 */
[-C--:B--2---:R-:W-:Y:S02]  /*7f4c0*/  HMMA.1688.F32.TF32 R28, R48, R68.reuse, R156 ;  /* 0x00000044301c723c */ /* 0x084fe4000008109c */
[----:B------:R-:W-:Y:S04]  /*7f4d0*/  STL.64 [R1+0x310], R116 ;  /* 0x0003107401007387 */ /* 0x000fe80000100a00 */
[----:B------:R2:W-:Y:S04]  /*7f4e0*/  STL.64 [R1+0x318], R118 ;  /* 0x0003187601007387 */ /* 0x0005e80000100a00 */
[----:B------:R-:W-:Y:S04]  /*7f4f0*/  STL.64 [R1+0x400], R140 ;  /* 0x0004008c01007387 */ /* 0x000fe80000100a00 */
[----:B------:R-:W-:Y:S01]  /*7f500*/  STL.64 [R1+0x408], R142 ;  /* 0x0004088e01007387 */ /* 0x000fe20000100a00 */
[-C--:B--2---:R-:W-:Y:S08]  /*7f510*/  HMMA.1688.F32.TF32 R116, R36, R68.reuse, R200 ;  /* 0x000000442474723c */ /* 0x084ff000000810c8 */
[----:B------:R-:W-:Y:S01]  /*7f520*/  STL.64 [R1+0x4a0], R28 ;  /* 0x0004a01c01007387 */ /* 0x000fe20000100a00 */
[----:B------:R-:W-:Y:S03]  /*7f530*/  HMMA.1688.F32.TF32 R68, R40, R68, R212 ;  /* 0x000000442844723c */ /* 0x000fe600000810d4 */
[----:B------:R2:W-:Y:S05]  /*7f540*/  STL.64 [R1+0x4a8], R30 ;  /* 0x0004a81e01007387 */ /* 0x0005ea0000100a00 */
[-C--:B--2---:R-:W-:Y:S06]  /*7f550*/  HMMA.1688.F32.TF32 R28, R108, R64.reuse, R112 ;  /* 0x000000406c1c723c */ /* 0x084fec0000081070 */
[----:B------:R-:W-:Y:S04]  /*7f560*/  STL.64 [R1+0x560], R116 ;  /* 0x0005607401007387 */ /* 0x000fe80000100a00 */
[----:B------:R2:W-:Y:S01]  /*7f570*/  STL.64 [R1+0x568], R118 ;  /* 0x0005687601007387 */ /* 0x0005e20000100a00 */
[-C--:B------:R-:W-:Y:S04]  /*7f580*/  HMMA.1688.F32.TF32 R112, R60, R64.reuse, R244 ;  /* 0x000000403c70723c */ /* 0x080fe800000810f4 */
[----:B------:R-:W-:Y:S04]  /*7f590*/  STL.64 [R1+0x5f0], R68 ;  /* 0x0005f04401007387 */ /* 0x000fe80000100a00 */
[----:B------:R4:W-:Y:S01]  /*7f5a0*/  STL.64 [R1+0x5f8], R70 ;  /* 0x0005f84601007387 */ /* 0x0009e20000100a00 */
[----:B--2---:R-:W-:Y:S04]  /*7f5b0*/  HMMA.1688.F32.TF32 R116, R44, R64, R196 ;  /* 0x000000402c74723c */ /* 0x004fe800000810c4 */
[----:B------:R-:W-:-:S02]  /*7f5c0*/  IMAD.MOV.U32 R252, RZ, RZ, R28 ;  /* 0x000000fffffc7224 */ /* 0x000fc400078e001c */
[----:B------:R-:W-:Y:S02]  /*7f5d0*/  IMAD.MOV.U32 R66, RZ, RZ, R29 ;  /* 0x000000ffff427224 */ /* 0x000fe400078e001d */
[----:B------:R-:W-:Y:S02]  /*7f5e0*/  IMAD.MOV.U32 R67, RZ, RZ, R30 ;  /* 0x000000ffff437224 */ /* 0x000fe400078e001e */
[----:B----4-:R-:W-:Y:S02]  /*7f5f0*/  IMAD.MOV.U32 R70, RZ, RZ, R31 ;  /* 0x000000ffff467224 */ /* 0x010fe400078e001f */
[-C--:B------:R-:W-:Y:S11]  /*7f600*/  HMMA.1688.F32.TF32 R28, R56, R64.reuse, R248 ;  /* 0x00000040381c723c */ /* 0x080ff600000810f8 */
[----:B------:R-:W-:Y:S04]  /*7f610*/  STL.64 [R1+0x100], R116 ;  /* 0x0001007401007387 */ /* 0x000fe80000100a00 */
[----:B------:R2:W-:Y:S04]  /*7f620*/  STL.64 [R1+0x108], R118 ;  /* 0x0001087601007387 */ /* 0x0005e80000100a00 */
[----:B------:R-:W-:Y:S04]  /*7f630*/  STL.64 [R1+0x240], R112 ;  /* 0x0002407001007387 */ /* 0x000fe80000100a00 */
[----:B------:R4:W-:Y:S01]  /*7f640*/  STL.64 [R1+0x248], R114 ;  /* 0x0002487201007387 */ /* 0x0009e20000100a00 */
[-C--:B--2---:R-:W-:Y:S03]  /*7f650*/  HMMA.1688.F32.TF32 R116, R52, R64.reuse, R144 ;  /* 0x000000403474723c */ /* 0x084fe60000081090 */
[----:B------:R-:W-:Y:S04]  /*7f660*/  STL.64 [R1+0x270], R28 ;  /* 0x0002701c01007387 */ /* 0x000fe80000100a00 */
[----:B------:R2:W-:Y:S01]  /*7f670*/  STL.64 [R1+0x278], R30 ;  /* 0x0002781e01007387 */ /* 0x0005e20000100a00 */
[-C--:B----4-:R-:W-:Y:S08]  /*7f680*/  HMMA.1688.F32.TF32 R112, R48, R64.reuse, R172 ;  /* 0x000000403070723c */ /* 0x090ff000000810ac */
[-C--:B--2---:R-:W-:Y:S01]  /*7f690*/  HMMA.1688.F32.TF32 R28, R36, R64.reuse, R204 ;  /* 0x00000040241c723c */ /* 0x084fe200000810cc */
[----:B------:R-:W-:Y:S01]  /*7f6a0*/  IMAD.MOV.U32 R216, RZ, RZ, R8 ;  /* 0x000000ffffd87224 */ /* 0x000fe200078e0008 */
[----:B------:R-:W-:Y:S05]  /*7f6b0*/  LDSM.16.M88.4 R204, [R243+0x2c180] ;  /* 0x02c18000f3cc783b */ /* 0x000fea0000000200 */
[----:B------:R2:W-:Y:S04]  /*7f6c0*/  STL.64 [R1+0x330], R116 ;  /* 0x0003307401007387 */ /* 0x0005e80000100a00 */
[----:B------:R4:W-:Y:S04]  /*7f6d0*/  STL.64 [R1+0x338], R118 ;  /* 0x0003387601007387 */ /* 0x0009e80000100a00 */
[----:B------:R-:W3:Y:S04]  /*7f6e0*/  LDL.LU R228, [R1+0x110] ;  /* 0x0001100001e47983 */ /* 0x000ee80000300800 */
[----:B------:R1:W-:Y:S04]  /*7f6f0*/  STL.64 [R1+0x450], R112 ;  /* 0x0004507001007387 */ /* 0x0003e80000100a00 */
        /* <DEDUP_REMOVED lines=10> */
[----:B--2---:R-:W2:Y:S04]  /*7f7a0*/  LDL.LU R116, [R1+0x280] ;  /* 0x0002800001747983 */ /* 0x004ea80000300800 */
[----:B------:R-:W2:Y:S04]  /*7f7b0*/  LDL.LU R117, [R1+0x284] ;  /* 0x0002840001757983 */ /* 0x000ea80000300800 */
[----:B----4-:R-:W2:Y:S04]  /*7f7c0*/  LDL.LU R118, [R1+0x288] ;  /* 0x0002880001767983 */ /* 0x010ea80000300800 */
[----:B------:R-:W2:Y:S04]  /*7f7d0*/  LDL.LU R119, [R1+0x28c] ;  /* 0x00028c0001777983 */ /* 0x000ea80000300800 */
[----:B------:R-:W4:Y:S04]  /*7f7e0*/  LDL.LU R224, [R1+0x670] ;  /* 0x0006700001e07983 */ /* 0x000f280000300800 */
[----:B------:R-:W4:Y:S04]  /*7f7f0*/  LDL.LU R225, [R1+0x674] ;  /* 0x0006740001e17983 */ /* 0x000f280000300800 */
[----:B------:R-:W4:Y:S04]  /*7f800*/  LDL.LU R226, [R1+0x678] ;  /* 0x0006780001e27983 */ /* 0x000f280000300800 */
[----:B------:R-:W4:Y:S04]  /*7f810*/  LDL.LU R227, [R1+0x67c] ;  /* 0x00067c0001e37983 */ /* 0x000f280000300800 */
[----:B------:R-:W2:Y:S04]  /*7f820*/  LDL.LU R196, [R1+0x140] ;  /* 0x0001400001c47983 */ /* 0x000ea80000300800 */
[----:B------:R-:W2:Y:S04]  /*7f830*/  LDL.LU R197, [R1+0x144] ;  /* 0x0001440001c57983 */ /* 0x000ea80000300800 */
        /* <DEDUP_REMOVED lines=12> */
[----:B------:R-:W-:Y:S02]  /*7f900*/  @!UPT UIADD3 URZ, URZ, URZ, URZ ;  /* 0x0000003f3f3ff290 */ /* 0x000fe4000fffe03f */
[----:B------:R-:W-:Y:S02]  /*7f910*/  IMAD.MOV.U32 R64, RZ, RZ, R31 ;  /* 0x000000ffff407224 */ /* 0x000fe400078e001f */
[----:B------:R-:W-:Y:S02]  /*7f920*/  IMAD.MOV.U32 R65, RZ, RZ, R30 ;  /* 0x000000ffff417224 */ /* 0x000fe400078e001e */
[----:B------:R-:W-:Y:S01]  /*7f930*/  IMAD.MOV.U32 R68, RZ, RZ, R29 ;  /* 0x000000ffff447224 */ /* 0x000fe200078e001d */
[----:B------:R-:W-:Y:S01]  /*7f940*/  STL [R1+0x2acc], R64 ;  /* 0x002acc4001007387 */ /* 0x000fe20000100800 */
[----:B------:R-:W-:-:S03]  /*7f950*/  IMAD.MOV.U32 R69, RZ, RZ, R28 ;  /* 0x000000ffff457224 */ /* 0x000fc600078e001c */
[----:B------:R-:W-:Y:S04]  /*7f960*/  STL [R1+0x2ac8], R65 ;  /* 0x002ac84101007387 */ /* 0x000fe80000100800 */
[----:B------:R1:W-:Y:S04]  /*7f970*/  STL.64 [R1+0x2bd0], R66 ;  /* 0x002bd04201007387 */ /* 0x0003e80000100a00 */
[----:B------:R-:W-:Y:S04]  /*7f980*/  STL [R1+0x2ac4], R68 ;  /* 0x002ac44401007387 */ /* 0x000fe80000100800 */
[----:B------:R-:W-:Y:S01]  /*7f990*/  STL [R1+0x2ac0], R69 ;  /* 0x002ac04501007387 */ /* 0x000fe20000100800 */
[-C--:B-1----:R-:W-:Y:S08]  /*7f9a0*/  HMMA.1688.F32.TF32 R64, R56, R24.reuse, R76 ;  /* 0x000000183840723c */ /* 0x082ff0000008104c */
[----:B------:R-:W-:Y:S08]  /*7f9b0*/  HMMA.1688.F32.TF32 R76, R48, R24, R176 ;  /* 0x00000018304c723c */ /* 0x000ff000000810b0 */
[----:B------:R-:W-:Y:S08]  /*7f9c0*/  HMMA.1688.F32.TF32 R16, R40, R20, R16 ;  /* 0x000000142810723c */ /* 0x000ff00000081010 */
[----:B---3--:R-:W-:Y:S11]  /*7f9d0*/  HMMA.1688.F32.TF32 R140, R108, R24, R152 ;  /* 0x000000186c8c723c */ /* 0x008ff60000081098 */
[----:B------:R-:W-:Y:S11]  /*7f9e0*/  @!UPT UIADD3 URZ, URZ, URZ, URZ ;  /* 0x0000003f3f3ff290 */ /* 0x000ff6000fffe03f */
[----:B------:R-:W-:Y:S02]  /*7f9f0*/  @!UPT UIADD3 URZ, URZ, URZ, URZ ;  /* 0x0000003f3f3ff290 */ /* 0x000fe4000fffe03f */
[----:B------:R-:W-:-:S05]  /*7fa00*/  IMAD.MOV.U32 R71, RZ, RZ, R143 ;  /* 0x000000ffff477224 */ /* 0x000fca00078e008f */
[----:B------:R2:W-:Y:S02]  /*7fa10*/  STL.64 [R1+0x2bd8], R70 ;  /* 0x002bd84601007387 */ /* 0x0005e40000100a00 */
[-C--:B--2---:R-:W-:Y:S08]  /*7fa20*/  HMMA.1688.F32.TF32 R68, R44, R24.reuse, R116 ;  /* 0x000000182c44723c */ /* 0x084ff00000081074 */
[-C--:B------:R-:W-:Y:S11]  /*7fa30*/  HMMA.1688.F32.TF32 R116, R60, R24.reuse, R228 ;  /* 0x000000183c74723c */ /* 0x080ff600000810e4 */
[----:B------:R-:W-:Y:S04]  /*7fa40*/  @!UPT UIADD3 URZ, URZ, URZ, URZ ;  /* 0x0000003f3f3ff290 */ /* 0x000fe8000fffe03f */
[----:B------:R-:W-:Y:S04]  /*7fa50*/  STL.64 [R1+0x70], R68 ;  /* 0x0000704401007387 */ /* 0x000fe80000100a00 */
[----:B------:R1:W-:Y:S04]  /*7fa60*/  STL.64 [R1+0x78], R70 ;  /* 0x0000784601007387 */ /* 0x0003e80000100a00 */
[----:B------:R-:W-:Y:S04]  /*7fa70*/  STL.64 [R1+0x150], R116 ;  /* 0x0001507401007387 */ /* 0x000fe80000100a00 */
[----:B------:R-:W-:Y:S01]  /*7fa80*/  STL.64 [R1+0x158], R118 ;  /* 0x0001587601007387 */ /* 0x000fe20000100a00 */
[-C--:B-1----:R-:W-:Y:S03]  /*7fa90*/  HMMA.1688.F32.TF32 R68, R52, R24.reuse, R148 ;  /* 0x000000183444723c */ /* 0x082fe60000081094 */
[----:B------:R-:W-:Y:S04]  /*7faa0*/  STL.64 [R1+0x1b0], R64 ;  /* 0x0001b04001007387 */ /* 0x000fe80000100a00 */
[----:B------:R1:W-:Y:S02]  /*7fab0*/  STL.64 [R1+0x1b8], R66 ;  /* 0x0001b84201007387 */ /* 0x0003e40000100a00 */
[----:B-1----:R-:W-:Y:S08]  /*7fac0*/  HMMA.1688.F32.TF32 R64, R36, R24, R208 ;  /* 0x000000182440723c */ /* 0x002ff000000810d0 */
[----:B----4-:R-:W-:Y:S06]  /*7fad0*/  HMMA.1688.F32.TF32 R112, R44, R20, R112 ;  /* 0x000000142c70723c */ /* 0x010fec0000081070 */
[----:B------:R-:W-:Y:S04]  /*7fae0*/  STL.64 [R1+0x280], R68 ;  /* 0x0002804401007387 */ /* 0x000fe80000100a00 */
[----:B------:R1:W-:Y:S04]  /*7faf0*/  STL.64 [R1+0x288], R70 ;  /* 0x0002884601007387 */ /* 0x0003e80000100a00 */
[----:B------:R-:W-:Y:S04]  /*7fb00*/  STL.64 [R1+0x3e0], R76 ;  /* 0x0003e04c01007387 */ /* 0x000fe80000100a00 */
[----:B------:R-:W-:Y:S04]  /*7fb10*/  STL.64 [R1+0x3e8], R78 ;  /* 0x0003e84e01007387 */ /* 0x000fe80000100a00 */
[----:B------:R-:W-:Y:S04]  /*7fb20*/  STL.64 [R1+0x2ba0], R26 ;  /* 0x002ba01a01007387 */ /* 0x000fe80000100a00 */
[----:B------:R-:W-:Y:S04]  /*7fb30*/  STL.64 [R1+0x490], R64 ;  /* 0x0004904001007387 */ /* 0x000fe80000100a00 */
[----:B------:R2:W-:Y:S01]  /*7fb40*/  STL.64 [R1+0x498], R66 ;  /* 0x0004984201007387 */ /* 0x0005e20000100a00 */
[----:B-1----:R-:W-:Y:S08]  /*7fb50*/  HMMA.1688.F32.TF32 R68, R40, R24, R232 ;  /* 0x000000182844723c */ /* 0x002ff000000810e8 */
[-C--:B------:R-:W-:Y:S01]  /*7fb60*/  HMMA.1688.F32.TF32 R152, R60, R20.reuse, R196 ;  /* 0x000000143c98723c */ /* 0x080fe200000810c4 */
[----:B------:R-:W-:Y:S01]  /*7fb70*/  IMAD.MOV.U32 R217, RZ, RZ, R9 ;  /* 0x000000ffffd97224 */ /* 0x000fe200078e0009 */
[----:B------:R-:W-:Y:S06]  /*7fb80*/  LDSM.16.M88.4 R208, [R243+0x28180] ;  /* 0x02818000f3d0783b */ /* 0x000fec0000000200 */
[-C--:B--2---:R-:W-:Y:S07]  /*7fb90*/  HMMA.1688.F32.TF32 R64, R108, R20.reuse, R224 ;  /* 0x000000146c40723c */ /* 0x084fee00000810e0 */
[----:B------:R-:W-:Y:S04]  /*7fba0*/  STL.64 [R1+0x4e0], R68 ;  /* 0x0004e04401007387 */ /* 0x000fe80000100a00 */
[----:B------:R-:W-:Y:S11]  /*7fbb0*/  STL.64 [R1+0x4e8], R70 ;  /* 0x0004e84601007387 */ /* 0x000ff60000100a00 */
[----:B------:R-:W-:Y:S02]  /*7fbc0*/  @!UPT UIADD3 URZ, URZ, URZ, URZ ;  /* 0x0000003f3f3ff290 */ /* 0x000fe4000fffe03f */
[----:B------:R-:W-:Y:S02]  /*7fbd0*/  IMAD.MOV.U32 R27, RZ, RZ, R64 ;  /* 0x000000ffff1b7224 */ /* 0x000fe400078e0040 */
[----:B------:R-:W-:Y:S02]  /*7fbe0*/  IMAD.MOV.U32 R26, RZ, RZ, R65 ;  /* 0x000000ffff1a7224 */ /* 0x000fe400078e0041 */
[----:B------:R-:W-:Y:S02]  /*7fbf0*/  IMAD.MOV.U32 R25, RZ, RZ, R66 ;  /* 0x000000ffff197224 */ /* 0x000fe400078e0042 */
[----:B------:R-:W-:Y:S01]  /*7fc00*/  IMAD.MOV.U32 R24, RZ, RZ, R67 ;  /* 0x000000ffff187224 */ /* 0x000fe200078e0043 */
[----:B------:R-:W-:Y:S04]  /*7fc10*/  STL.64 [R1+0x2be8], R26 ;  /* 0x002be81a01007387 */ /* 0x000fe80000100a00 */
[----:B------:R1:W-:Y:S02]  /*7fc20*/  STL.64 [R1+0x2be0], R24 ;  /* 0x002be01801007387 */ /* 0x0003e40000100a00 */
[-C--:B-1----:R-:W-:Y:S02]  /*7fc30*/  HMMA.1688.F32.TF32 R24, R56, R20.reuse, R244 ;  /* 0x000000143818723c */ /* 0x082fe400000810f4 */
[----:B------:R-:W-:Y:S04]  /*7fc40*/  STL.64 [R1+0x2b48], R114 ;  /* 0x002b487201007387 */ /* 0x000fe80000100a00 */
[----:B------:R-:W-:Y:S02]  /*7fc50*/  STL.64 [R1+0x2b40], R112 ;  /* 0x002b407001007387 */ /* 0x000fe40000100a00 */
[-C--:B------:R-:W-:Y:S02]  /*7fc60*/  HMMA.1688.F32.TF32 R68, R52, R20.reuse, R120 ;  /* 0x000000143444723c */ /* 0x080fe40000081078 */
[----:B------:R-:W-:Y:S04]  /*7fc70*/  STL.64 [R1+0x2b58], R154 ;  /* 0x002b589a01007387 */ /* 0x000fe80000100a00 */
[----:B------:R-:W-:Y:S02]  /*7fc80*/  STL.64 [R1+0x2b50], R152 ;  /* 0x002b509801007387 */ /* 0x000fe40000100a00 */
[-C--:B------:R-:W-:Y:S07]  /*7fc90*/  HMMA.1688.F32.TF32 R64, R48, R20.reuse, R72 ;  /* 0x000000143040723c */ /* 0x080fee0000081048 */
[----:B------:R-:W-:Y:S04]  /*7fca0*/  STL.64 [R1+0x140], R24 ;  /* 0x0001401801007387 */ /* 0x000fe80000100a00 */
[----:B------:R1:W-:Y:S02]  /*7fcb0*/  STL.64 [R1+0x148], R26 ;  /* 0x0001481a01007387 */ /* 0x0003e40000100a00 */
[----:B-1----:R-:W-:Y:S02]  /*7fcc0*/  HMMA.1688.F32.TF32 R24, R36, R20, R184 ;  /* 0x000000142418723c */ /* 0x002fe400000810b8 */
[----:B------:R-:W-:Y:S04]  /*7fcd0*/  STL.64 [R1+0x230], R68 ;  /* 0x0002304401007387 */ /* 0x000fe80000100a00 */
[----:B------:R-:W-:Y:S04]  /*7fce0*/  STL.64 [R1+0x238], R70 ;  /* 0x0002384601007387 */ /* 0x000fe80000100a00 */
[----:B------:R-:W-:Y:S04]  /*7fcf0*/  STL.64 [R1+0x380], R64 ;  /* 0x0003804001007387 */ /* 0x000fe80000100a00 */
[----:B------:R-:W-:Y:S04]  /*7fd00*/  STL.64 [R1+0x388], R66 ;  /* 0x0003884201007387 */ /* 0x000fe80000100a00 */
[----:B------:R-:W2:Y:S01]  /*7fd10*/  LDL.LU R244, [R1+0x30] ;  /* 0x0000300001f47983 */ /* 0x000ea20000300800 */
[----:B------:R-:W-:-:S04]  /*7fd20*/  IMAD.MOV.U32 R246, RZ, RZ, R4 ;  /* 0x000000fffff67224 */ /* 0x000fc800078e0004 */
[----:B------:R-:W-:Y:S04]  /*7fd30*/  STL.64 [R1+0x440], R24 ;  /* 0x0004401801007387 */ /* 0x000fe80000100a00 */
[----:B------:R-:W-:Y:S01]  /*7fd40*/  STL.64 [R1+0x448], R26 ;  /* 0x0004481a01007387 */ /* 0x000fe20000100a00 */
[----:B------:R-:W-:-:S03]  /*7fd50*/  IMAD.MOV.U32 R247, RZ, RZ, R5 ;  /* 0x000000fffff77224 */ /* 0x000fc600078e0005 */
[----:B------:R-:W-:Y:S04]  /*7fd60*/  STL.64 [R1+0x4b0], R16 ;  /* 0x0004b01001007387 */ /* 0x000fe80000100a00 */
[----:B------:R-:W-:Y:S04]  /*7fd70*/  STL.64 [R1+0x4b8], R18 ;  /* 0x0004b81201007387 */ /* 0x000fe80000100a00 */
[----:B------:R-:W2:Y:S01]  /*7fd80*/  LDL.LU R245, [R1+0x34] ;  /* 0x0000340001f57983 */ /* 0x000ea20000300800 */
[----:B------:R-:W-:-:S03]  /*7fd90*/  IMAD.MOV.U32 R218, RZ, RZ, R13 ;  /* 0x000000ffffda7224 */ /* 0x000fc600078e000d */
[----:B------:R-:W3:Y:S01]  /*7fda0*/  LDL.LU R4, [R1+0x2d30] ;  /* 0x002d300001047983 */ /* 0x000ee20000300800 */
[----:B------:R-:W-:-:S03]  /*7fdb0*/  IMAD.MOV.U32 R219, RZ, RZ, R12 ;  /* 0x000000ffffdb7224 */ /* 0x000fc600078e000c */
[----:B------:R-:W4:Y:S04]  /*7fdc0*/  LDL.LU R5, [R1+0x2d2c] ;  /* 0x002d2c0001057983 */ /* 0x000f280000300800 */
[----:B------:R-:W2:Y:S04]  /*7fdd0*/  LDL.LU R8, [R1+0x2d28] ;  /* 0x002d280001087983 */ /* 0x000ea80000300800 */
[----:B------:R-:W2:Y:S04]  /*7fde0*/  LDL.LU R9, [R1+0x2d24] ;  /* 0x002d240001097983 */ /* 0x000ea80000300800 */
[----:B------:R-:W2:Y:S04]  /*7fdf0*/  LDL.LU R13, [R1+0x2d20] ;  /* 0x002d2000010d7983 */ /* 0x000ea80000300800 */
[----:B------:R-:W3:Y:S04]  /*7fe00*/  LDL.LU R12, [R1+0x2d1c] ;  /* 0x002d1c00010c7983 */ /* 0x000ee80000300800 */
        /* <DEDUP_REMOVED lines=17> */
[----:B------:R-:W4:Y:S01]  /*7ff20*/  LDSM.16.M88.4 R16, [R243+0x18180] ;  /* 0x01818000f310783b */ /* 0x000f220000000200 */
[----:B--2---:R-:W-:-:S02]  /*7ff30*/  IMAD.MOV.U32 R239, RZ, RZ, R13 ;  /* 0x000000ffffef7224 */ /* 0x004fc400078e000d */
[----:B---3--:R-:W-:Y:S02]  /*7ff40*/  IMAD.MOV.U32 R238, RZ, RZ, R12 ;  /* 0x000000ffffee7224 */ /* 0x008fe400078e000c */
        /* <DEDUP_REMOVED lines=12> */
[-C--:B----4-:R-:W-:Y:S03]  /*80010*/  HMMA.1688.F32.TF32 R72, R108, R16.reuse, R156 ;  /* 0x000000106c48723c */ /* 0x090fe6000008109c */
[----:B------:R1:W-:Y:S05]  /*80020*/  STL.64 [R1+0x2ba8], R22 ;  /* 0x002ba81601007387 */ /* 0x0003ea0000100a00 */
[-C--:B------:R-:W-:Y:S08]  /*80030*/  HMMA.1688.F32.TF32 R116, R44, R16.reuse, R116 ;  /* 0x000000102c74723c */ /* 0x080ff00000081074 */
[-C--:B------:R-:W-:Y:S08]  /*80040*/  HMMA.1688.F32.TF32 R156, R60, R16.reuse, R140 ;  /* 0x000000103c9c723c */ /* 0x080ff0000008108c */
[-C--:B------:R-:W-:Y:S08]  /*80050*/  HMMA.1688.F32.TF32 R172, R56, R16.reuse, R236 ;  /* 0x0000001038ac723c */ /* 0x080ff000000810ec */
[-C--:B-1----:R-:W-:Y:S01]  /*80060*/  HMMA.1688.F32.TF32 R20, R52, R16.reuse, R216 ;  /* 0x000000103414723c */ /* 0x082fe200000810d8 */
        /* <DEDUP_REMOVED lines=8> */
[----:B------:R-:W-:Y:S04]  /*800f0*/  STL.64 [R1+0x2bf8], R174 ;  /* 0x002bf8ae01007387 */ /* 0x000fe80000100a00 */
[----:B------:R-:W-:Y:S04]  /*80100*/  STL.64 [R1+0x2bf0], R172 ;  /* 0x002bf0ac01007387 */ /* 0x000fe80000100a00 */
[----:B------:R-:W-:Y:S04]  /*80110*/  STL.64 [R1+0x190], R20 ;  /* 0x0001901401007387 */ /* 0x000fe80000100a00 */
[----:B------:R1:W-:Y:S02]  /*80120*/  STL.64 [R1+0x198], R22 ;  /* 0x0001981601007387 */ /* 0x0003e40000100a00 */
[----:B-1----:R-:W-:Y:S02]  /*80130*/  HMMA.1688.F32.TF32 R20, R40, R16, R180 ;  /* 0x000000102814723c */ /* 0x002fe400000810b4 */
[----:B------:R-:W-:Y:S04]  /*80140*/  STL.64 [R1+0x2b0], R64 ;  /* 0x0002b04001007387 */ /* 0x000fe80000100a00 */
[----:B------:R-:W-:Y:S04]  /*80150*/  STL.64 [R1+0x2b8], R66 ;  /* 0x0002b84201007387 */ /* 0x000fe80000100a00 */
[----:B------:R-:W-:Y:S04]  /*80160*/  STL.64 [R1+0x2c00], R18 ;  /* 0x002c001201007387 */ /* 0x000fe80000100a00 */
[----:B------:R-:W-:Y:S04]  /*80170*/  STL.64 [R1+0x3b0], R24 ;  /* 0x0003b01801007387 */ /* 0x000fe80000100a00 */
[----:B------:R-:W-:Y:S05]  /*80180*/  STL.64 [R1+0x3b8], R26 ;  /* 0x0003b81a01007387 */ /* 0x000fea0000100a00 */
[----:B------:R-:W-:Y:S04]  /*80190*/  STL.64 [R1+0x470], R20 ;  /* 0x0004701401007387 */ /* 0x000fe80000100a00 */
[----:B------:R-:W-:Y:S01]  /*801a0*/  STL.64 [R1+0x478], R22 ;  /* 0x0004781601007387 */ /* 0x000fe20000100a00 */
[----:B------:R-:W-:-:S02]  /*801b0*/  IMAD.MOV.U32 R196, RZ, RZ, R9 ;  /* 0x000000ffffc47224 */ /* 0x000fc400078e0009 */
[----:B------:R-:W-:Y:S02]  /*801c0*/  IMAD.MOV.U32 R197, RZ, RZ, R8 ;  /* 0x000000ffffc57224 */ /* 0x000fe400078e0008 */
[----:B------:R-:W-:Y:S01]  /*801d0*/  IMAD.MOV.U32 R198, RZ, RZ, R5 ;  /* 0x000000ffffc67224 */ /* 0x000fe200078e0005 */
[----:B------:R-:W-:Y:S01]  /*801e0*/  LDSM.16.M88.4 R8, [R243+0x20180] ;  /* 0x02018000f308783b */ /* 0x000fe20000000200 */
[----:B------:R-:W-:Y:S02]  /*801f0*/  IMAD.MOV.U32 R199, RZ, RZ, R4 ;  /* 0x000000ffffc77224 */ /* 0x000fe400078e0004 */
[----:B------:R-:W-:Y:S01]  /*80200*/  IMAD.MOV.U32 R236, RZ, RZ, R96 ;  /* 0x000000ffffec7224 */ /* 0x000fe200078e0060 */
[----:B------:R-:W-:Y:S01]  /*80210*/  LDSM.16.M88.4 R4, [R243+0x24180] ;  /* 0x02418000f304783b */ /* 0x000fe20000000200 */
[----:B------:R-:W-:Y:S02]  /*80220*/  IMAD.MOV.U32 R237, RZ, RZ, R97 ;  /* 0x000000ffffed7224 */ /* 0x000fe400078e0061 */
[----:B--2---:R-:W-:-:S02]  /*80230*/  IMAD.MOV.U32 R227, RZ, RZ, R12 ;  /* 0x000000ffffe37224 */ /* 0x004fc400078e000c */
[----:B---3--:R-:W-:Y:S02]  /*80240*/  IMAD.MOV.U32 R226, RZ, RZ, R13 ;  /* 0x000000ffffe27224 */ /* 0x008fe400078e000d */
[----:B------:R-:W1:Y:S02]  /*80250*/  LDSM.16.M88.4 R12, [R243+0x1c180] ;  /* 0x01c18000f30c783b */ /* 0x000e640000000200 */
[-C--:B-1----:R-:W-:Y:S08]  /*80260*/  HMMA.1688.F32.TF32 R76, R108, R12.reuse, R192 ;  /* 0x0000000c6c4c723c */ /* 0x082ff000000810c0 */
[-C--:B------:R-:W-:Y:S08]  /*80270*/  HMMA.1688.F32.TF32 R120, R44, R12.reuse, R228 ;  /* 0x0000000c2c78723c */ /* 0x080ff000000810e4 */
[-C--:B------:R-:W-:Y:S08]  /*80280*/  HMMA.1688.F32.TF32 R160, R60, R12.reuse, R224 ;  /* 0x0000000c3ca0723c */ /* 0x080ff000000810e0 */
[-C--:B------:R-:W-:Y:S08]  /*80290*/  HMMA.1688.F32.TF32 R24, R52, R12.reuse, R244 ;  /* 0x0000000c3418723c */ /* 0x080ff000000810f4 */
[-C--:B------:R-:W-:Y:S08]  /*802a0*/  HMMA.1688.F32.TF32 R20, R48, R12.reuse, R80 ;  /* 0x0000000c3014723c */ /* 0x080ff00000081050 */
[-C--:B------:R-:W-:Y:S01]  /*802b0*/  HMMA.1688.F32.TF32 R16, R36, R12.reuse, R136 ;  /* 0x0000000c2410723c */ /* 0x080fe20000081088 */
        /* <DEDUP_REMOVED lines=9> */
[----:B------:R-:W2:Y:S04]  /*80350*/  LDL.LU R196, [R1+0xd0] ;  /* 0x0000d00001c47983 */ /* 0x000ea80000300800 */
[----:B------:R-:W-:Y:S01]  /*80360*/  STL.64 [R1+0x260], R20 ;  /* 0x0002601401007387 */ /* 0x000fe20000100a00 */
[----:B------:R-:W-:-:S03]  /*80370*/  IMAD.MOV.U32 R198, RZ, RZ, R88 ;  /* 0x000000ffffc67224 */ /* 0x000fc600078e0058 */
[----:B------:R-:W-:Y:S01]  /*80380*/  STL.64 [R1+0x268], R22 ;  /* 0x0002681601007387 */ /* 0x000fe20000100a00 */
[----:B------:R-:W-:-:S03]  /*80390*/  IMAD.MOV.U32 R199, RZ, RZ, R89 ;  /* 0x000000ffffc77224 */ /* 0x000fc600078e0059 */
[----:B------:R-:W-:Y:S04]  /*803a0*/  STL.64 [R1+0x370], R16 ;  /* 0x0003701001007387 */ /* 0x000fe80000100a00 */
[----:B------:R1:W-:Y:S04]  /*803b0*/  STL.64 [R1+0x378], R18 ;  /* 0x0003781201007387 */ /* 0x0003e80000100a00 */
[----:B------:R-:W2:Y:S04]  /*803c0*/  LDL.LU R197, [R1+0xd4] ;  /* 0x0000d40001c57983 */ /* 0x000ea80000300800 */
[----:B------:R-:W3:Y:S04]  /*803d0*/  LDL.LU R88, [R1+0x2d10] ;  /* 0x002d100001587983 */ /* 0x000ee80000300800 */
        /* <DEDUP_REMOVED lines=9> */
[----:B-1----:R-:W-:Y:S01]  /*80470*/  HMMA.1688.F32.TF32 R16, R40, R12, R164 ;  /* 0x0000000c2810723c */ /* 0x002fe200000810a4 */
[----:B------:R-:W-:-:S02]  /*80480*/  IMAD.MOV.U32 R216, RZ, RZ, R100 ;  /* 0x000000ffffd87224 */ /* 0x000fc400078e0064 */
        /* <DEDUP_REMOVED lines=8> */
[----:B---3--:R-:W-:Y:S02]  /*80510*/  IMAD.MOV.U32 R141, RZ, RZ, R88 ;  /* 0x000000ffff8d7224 */ /* 0x008fe400078e0058 */
[----:B----4-:R-:W-:-:S02]  /*80520*/  IMAD.MOV.U32 R140, RZ, RZ, R89 ;  /* 0x000000ffff8c7224 */ /* 0x010fc400078e0059 */
[----:B------:R-:W3:Y:S04]  /*80530*/  LDL.LU R89, [R1+0x2d00] ;  /* 0x002d000001597983 */ /* 0x000ee80000300800 */
[----:B------:R-:W4:Y:S01]  /*80540*/  LDL.LU R88, [R1+0x2cfc] ;  /* 0x002cfc0001587983 */ /* 0x000f220000300800 */
[----:B--2---:R-:W-:-:S03]  /*80550*/  IMAD.MOV.U32 R142, RZ, RZ, R96 ;  /* 0x000000ffff8e7224 */ /* 0x004fc600078e0060 */
        /* <DEDUP_REMOVED lines=32> */
[----:B------:R-:W-:Y:S03]  /*80760*/  HMMA.1688.F32.TF32 R24, R52, R8, R236 ;  /* 0x000000083418723c */ /* 0x000fe600000810ec */
[----:B------:R-:W4:Y:S01]  /*80770*/  LDL.LU R195, [R1+0x77c] ;  /* 0x00077c0001c37983 */ /* 0x000f220000300800 */
[----:B------:R-:W-:-:S03]  /*80780*/  IMAD.MOV.U32 R247, RZ, RZ, R93 ;  /* 0x000000fffff77224 */ /* 0x000fc600078e005d */
[----:B------:R-:W4:Y:S01]  /*80790*/  LDL.LU R105, [R1+0x2ce0] ;  /* 0x002ce00001697983 */ /* 0x000f220000300800 */
[----:B------:R-:W-:Y:S03]  /*807a0*/  HMMA.1688.F32.TF32 R20, R48, R8, R216 ;  /* 0x000000083014723c */ /* 0x000fe600000810d8 */
[----:B------:R-:W4:Y:S04]  /*807b0*/  LDL.LU R104, [R1+0x2cdc] ;  /* 0x002cdc0001687983 */ /* 0x000f280000300800 */
[----:B------:R-:W4:Y:S04]  /*807c0*/  LDL.LU R92, [R1+0x2cd8] ;  /* 0x002cd800015c7983 */ /* 0x000f280000300800 */
[----:B------:R-:W4:Y:S04]  /*807d0*/  LDL.LU R93, [R1+0x2cd4] ;  /* 0x002cd400015d7983 */ /* 0x000f280000300800 */
[----:B------:R1:W-:Y:S04]  /*807e0*/  STL [R1+0x2adc], R28 ;  /* 0x002adc1c01007387 */ /* 0x0003e80000100800 */
[----:B------:R1:W-:Y:S04]  /*807f0*/  STL [R1+0x2ad8], R29 ;  /* 0x002ad81d01007387 */ /* 0x0003e80000100800 */
[----:B------:R1:W-:Y:S02]  /*80800*/  STL [R1+0x2ad4], R32 ;  /* 0x002ad42001007387 */ /* 0x0003e40000100800 */
[----:B-1----:R-:W-:-:S02]  /*80810*/  IMAD.MOV.U32 R28, RZ, RZ, R16 ;  /* 0x000000ffff1c7224 */ /* 0x002fc400078e0010 */
[----:B------:R1:W-:Y:S01]  /*80820*/  STL [R1+0x2ad0], R33 ;  /* 0x002ad02101007387 */ /* 0x0003e20000100800 */
[----:B------:R-:W-:Y:S02]  /*80830*/  IMAD.MOV.U32 R29, RZ, RZ, R17 ;  /* 0x000000ffff1d7224 */ /* 0x000fe400078e0011 */
[----:B------:R-:W-:Y:S02]  /*80840*/  IMAD.MOV.U32 R32, RZ, RZ, R18 ;  /* 0x000000ffff207224 */ /* 0x000fe400078e0012 */
[----:B-1----:R-:W-:Y:S02]  /*80850*/  IMAD.MOV.U32 R33, RZ, RZ, R19 ;  /* 0x000000ffff217224 */ /* 0x002fe400078e0013 */
[----:B------:R-:W-:Y:S01]  /*80860*/  HMMA.1688.F32.TF32 R16, R40, R8, R168 ;  /* 0x000000082810723c */ /* 0x000fe200000810a8 */
[----:B------:R-:W-:Y:S04]  /*80870*/  STL.64 [R1+0xc0], R24 ;  /* 0x0000c01801007387 */ /* 0x000fe80000100a00 */
[----:B------:R-:W-:Y:S04]  /*80880*/  STL.64 [R1+0xc8], R26 ;  /* 0x0000c81a01007387 */ /* 0x000fe80000100a00 */
[----:B------:R-:W-:Y:S04]  /*80890*/  STL.64 [R1+0x220], R20 ;  /* 0x0002201401007387 */ /* 0x000fe80000100a00 */
[----:B------:R1:W-:Y:S04]  /*808a0*/  STL.64 [R1+0x228], R22 ;  /* 0x0002281601007387 */ /* 0x0003e80000100a00 */
[----:B------:R-:W-:Y:S04]  /*808b0*/  STL [R1+0x2aec], R33 ;  /* 0x002aec2101007387 */ /* 0x000fe80000100800 */
[----:B------:R-:W-:Y:S04]  /*808c0*/  STL [R1+0x2ae8], R32 ;  /* 0x002ae82001007387 */ /* 0x000fe80000100800 */
[----:B------:R-:W-:Y:S01]  /*808d0*/  STL [R1+0x2ae4], R29 ;  /* 0x002ae41d01007387 */ /* 0x000fe20000100800 */
[-C--:B-1----:R-:W-:Y:S03]  /*808e0*/  HMMA.1688.F32.TF32 R20, R52, R4.reuse, R196 ;  /* 0x000000043414723c */ /* 0x082fe600000810c4 */
[----:B------:R-:W-:Y:S04]  /*808f0*/  STL [R1+0x2ae0], R28 ;  /* 0x002ae01c01007387 */ /* 0x000fe80000100800 */
[----:B------:R-:W-:Y:S04]  /*80900*/  STL.64 [R1+0x3d0], R16 ;  /* 0x0003d01001007387 */ /* 0x000fe80000100a00 */
[----:B------:R1:W-:Y:S01]  /*80910*/  STL.64 [R1+0x3d8], R18 ;  /* 0x0003d81201007387 */ /* 0x0003e20000100a00 */
[-C--:B------:R-:W-:Y:S03]  /*80920*/  HMMA.1688.F32.TF32 R184, R56, R4.reuse, R224 ;  /* 0x0000000438b8723c */ /* 0x080fe600000810e0 */
[----:B------:R-:W-:Y:S05]  /*80930*/  LDSM.16.M88.4 R196, [R243+0x34180] ;  /* 0x03418000f3c4783b */ /* 0x000fea0000000200 */
[----:B-1----:R-:W-:Y:S03]  /*80940*/  HMMA.1688.F32.TF32 R16, R48, R4, R244 ;  /* 0x000000043010723c */ /* 0x002fe600000810f4 */
[----:B------:R-:W-:Y:S04]  /*80950*/  STL.64 [R1+0xb0], R20 ;  /* 0x0000b01401007387 */ /* 0x000fe80000100a00 */
[----:B------:R-:W-:Y:S01]  /*80960*/  STL.64 [R1+0xb8], R22 ;  /* 0x0000b81601007387 */ /* 0x000fe20000100a00 */
[----:B--2---:R-:W-:-:S02]  /*80970*/  IMAD.MOV.U32 R245, RZ, RZ, R96 ;  /* 0x000000fffff57224 */ /* 0x004fc400078e0060 */
[----:B---3--:R-:W-:Y:S02]  /*80980*/  IMAD.MOV.U32 R244, RZ, RZ, R97 ;  /* 0x000000fffff47224 */ /* 0x008fe400078e0061 */
[----:B------:R-:W2:Y:S11]  /*80990*/  LDL.LU R97, [R1+0x2cd0] ;  /* 0x002cd00001617983 */ /* 0x000eb60000300800 */
[----:B------:R-:W-:Y:S04]  /*809a0*/  STL.64 [R1+0x1a0], R16 ;  /* 0x0001a01001007387 */ /* 0x000fe80000100a00 */
[----:B------:R1:W-:Y:S04]  /*809b0*/  STL.64 [R1+0x1a8], R18 ;  /* 0x0001a81201007387 */ /* 0x0003e80000100a00 */
[----:B------:R-:W3:Y:S01]  /*809c0*/  LDL.LU R96, [R1+0x2ccc] ;  /* 0x002ccc0001607983 */ /* 0x000ee20000300800 */
[----:B----4-:R-:W-:-:S02]  /*809d0*/  IMAD.MOV.U32 R246, RZ, RZ, R88 ;  /* 0x000000fffff67224 */ /* 0x010fc400078e0058 */
[----:B------:R-:W-:Y:S01]  /*809e0*/  IMAD.MOV.U32 R247, RZ, RZ, R89 ;  /* 0x000000fffff77224 */ /* 0x000fe200078e0059 */
[----:B------:R-:W4:Y:S04]  /*809f0*/  LDL.LU R88, [R1+0x2cc8] ;  /* 0x002cc80001587983 */ /* 0x000f280000300800 */
[----:B------:R-:W4:Y:S01]  /*80a00*/  LDL.LU R89, [R1+0x2cc4] ;  /* 0x002cc40001597983 */ /* 0x000f220000300800 */
[----:B------:R-:W-:Y:S02]  /*80a10*/  IMAD.MOV.U32 R227, RZ, RZ, R100 ;  /* 0x000000ffffe37224 */ /* 0x000fe400078e0064 */
[----:B------:R-:W-:Y:S02]  /*80a20*/  IMAD.MOV.U32 R226, RZ, RZ, R101 ;  /* 0x000000ffffe27224 */ /* 0x000fe400078e0065 */
[----:B------:R-:W-:-:S02]  /*80a30*/  IMAD.MOV.U32 R225, RZ, RZ, R105 ;  /* 0x000000ffffe17224 */ /* 0x000fc400078e0069 */
[----:B------:R-:W-:Y:S02]  /*80a40*/  IMAD.MOV.U32 R224, RZ, RZ, R104 ;  /* 0x000000ffffe07224 */ /* 0x000fe400078e0068 */
        /* <DEDUP_REMOVED lines=8> */
[----:B------:R-:W-:Y:S02]  /*80ad0*/  IMAD.MOV.U32 R218, RZ, RZ, R93 ;  /* 0x000000ffffda7224 */ /* 0x000fe400078e005d */
[----:B------:R-:W-:Y:S01]  /*80ae0*/  IMAD.MOV.U32 R219, RZ, RZ, R92 ;  /* 0x000000ffffdb7224 */ /* 0x000fe200078e005c */
[----:B------:R-:W3:Y:S01]  /*80af0*/  LDL.LU R93, [R1+0x2ca8] ;  /* 0x002ca800015d7983 */ /* 0x000ee20000300800 */
[----:B----4-:R-:W-:-:S03]  /*80b00*/  IMAD.MOV.U32 R238, RZ, RZ, R89 ;  /* 0x000000ffffee7224 */ /* 0x010fc600078e0059 */
[----:B------:R-:W4:Y:S01]  /*80b10*/  LDL.LU R92, [R1+0x2ca4] ;  /* 0x002ca400015c7983 */ /* 0x000f220000300800 */
[----:B------:R-:W-:Y:S01]  /*80b20*/  HMMA.1688.F32.TF32 R124, R44, R8, R212 ;  /* 0x000000082c7c723c */ /* 0x000fe200000810d4 */
[----:B------:R-:W-:Y:S02]  /*80b30*/  IMAD.MOV.U32 R239, RZ, RZ, R88 ;  /* 0x000000ffffef7224 */ /* 0x000fe400078e0058 */
[----:B------:R-:W-:Y:S02]  /*80b40*/  IMAD.MOV.U32 R237, RZ, RZ, R104 ;  /* 0x000000ffffed7224 */ /* 0x000fe400078e0068 */
        /* <DEDUP_REMOVED lines=22> */
[----:B------:R-:W-:-:S02]  /*80cb0*/  IMAD.MOV.U32 R142, RZ, RZ, R88 ;  /* 0x000000ffff8e7224 */ /* 0x000fc400078e0058 */
[----:B------:R-:W-:Y:S02]  /*80cc0*/  IMAD.MOV.U32 R143, RZ, RZ, R89 ;  /* 0x000000ffff8f7224 */ /* 0x000fe400078e0059 */
[----:B--2---:R-:W-:Y:S02]  /*80cd0*/  IMAD.MOV.U32 R141, RZ, RZ, R97 ;  /* 0x000000ffff8d7224 */ /* 0x004fe400078e0061 */
[----:B---3--:R-:W-:Y:S02]  /*80ce0*/  IMAD.MOV.U32 R140, RZ, RZ, R96 ;  /* 0x000000ffff8c7224 */ /* 0x008fe400078e0060 */
[----:B------:R-:W2:Y:S04]  /*80cf0*/  LDL.LU R96, [R1+0x2c70] ;  /* 0x002c700001607983 */ /* 0x000ea80000300800 */
[----:B------:R-:W3:Y:S04]  /*80d00*/  LDL.LU R97, [R1+0x2c6c] ;  /* 0x002c6c0001617983 */ /* 0x000ee80000300800 */
[----:B------:R-:W3:Y:S04]  /*80d10*/  LDL.LU R88, [R1+0x2c68] ;  /* 0x002c680001587983 */ /* 0x000ee80000300800 */
[----:B------:R-:W3:Y:S01]  /*80d20*/  LDL.LU R89, [R1+0x2c64] ;  /* 0x002c640001597983 */ /* 0x000ee20000300800 */
[----:B-1----:R-:W-:Y:S01]  /*80d30*/  HMMA.1688.F32.TF32 R16, R36, R4, R132 ;  /* 0x000000042410723c */ /* 0x002fe20000081084 */
[----:B----4-:R-:W-:-:S02]  /*80d40*/  IMAD.MOV.U32 R222, RZ, RZ, R101 ;  /* 0x000000ffffde7224 */ /* 0x010fc400078e0065 */
[----:B------:R-:W-:-:S05]  /*80d50*/  IMAD.MOV.U32 R223, RZ, RZ, R100 ;  /* 0x000000ffffdf7224 */ /* 0x000fca00078e0064 */
[----:B------:R-:W-:Y:S11]  /*80d60*/  HMMA.1688.F32.TF32 R80, R108, R8, R248 ;  /* 0x000000086c50723c */ /* 0x000ff600000810f8 */
[----:B------:R-:W-:Y:S05]  /*80d70*/  @!UPT UIADD3 URZ, URZ, URZ, URZ ;  /* 0x0000003f3f3ff290 */ /* 0x000fea000fffe03f */
[----:B------:R-:W-:Y:S02]  /*80d80*/  IMAD.MOV.U32 R33, RZ, RZ, R16 ;  /* 0x000000ffff217224 */ /* 0x000fe400078e0010 */
[----:B------:R-:W-:Y:S02]  /*80d90*/  IMAD.MOV.U32 R32, RZ, RZ, R17 ;  /* 0x000000ffff207224 */ /* 0x000fe400078e0011 */
[----:B------:R-:W-:Y:S02]  /*80da0*/  IMAD.MOV.U32 R29, RZ, RZ, R18 ;  /* 0x000000ffff1d7224 */ /* 0x000fe400078e0012 */
[----:B------:R-:W-:Y:S02]  /*80db0*/  IMAD.MOV.U32 R28, RZ, RZ, R19 ;  /* 0x000000ffff1c7224 */ /* 0x000fe400078e0013 */
[-C--:B------:R-:W-:Y:S01]  /*80dc0*/  HMMA.1688.F32.TF32 R16, R40, R4.reuse, R188 ;  /* 0x000000042810723c */ /* 0x080fe200000810bc */
[----:B------:R-:W-:Y:S07]  /*80dd0*/  LDSM.16.M88.4 R188, [R243+0x3c180] ;  /* 0x03c18000f3bc783b */ /* 0x000fee0000000200 */
[C---:B------:R-:W-:Y:S08]  /*80de0*/  HMMA.1688.F32.TF32 R168, R60.reuse, R4, R228 ;  /* 0x000000043ca8723c */ /* 0x040ff000000810e4 */
[----:B------:R-:W-:Y:S01]  /*80df0*/  HMMA.1688.F32.TF32 R164, R60, R8, R200 ;  /* 0x000000083ca4723c */ /* 0x000fe200000810c8 */
[----:B------:R-:W1:Y:S01]  /*80e00*/  LDSM.16.M88.4 R200, [R243+0x30180] ;  /* 0x03018000f3c8783b */ /* 0x000e620000000200 */
[----:B------:R-:W-:-:S02]  /*80e10*/  IMAD.MOV.U32 R221, RZ, RZ, R104 ;  /* 0x000000ffffdd7224 */ /* 0x000fc400078e0068 */
[----:B------:R-:W-:Y:S02]  /*80e20*/  IMAD.MOV.U32 R220, RZ, RZ, R105 ;  /* 0x000000ffffdc7224 */ /* 0x000fe400078e0069 */
[----:B------:R-:W4:Y:S04]  /*80e30*/  LDL.LU R105, [R1+0x2c60] ;  /* 0x002c600001697983 */ /* 0x000f280000300800 */
[----:B------:R-:W4:Y:S04]  /*80e40*/  LDL.LU R104, [R1+0x2c5c] ;  /* 0x002c5c0001687983 */ /* 0x000f280000300800 */
[----:B------:R-:W4:Y:S01]  /*80e50*/  LDL.LU R101, [R1+0x2c58] ;  /* 0x002c580001657983 */ /* 0x000f220000300800 */
[----:B------:R-:W-:-:S03]  /*80e60*/  IMAD.MOV.U32 R70, RZ, RZ, R93 ;  /* 0x000000ffff467224 */ /* 0x000fc600078e005d */
[----:B------:R-:W4:Y:S01]  /*80e70*/  LDL.LU R100, [R1+0x2c54] ;  /* 0x002c540001647983 */ /* 0x000f220000300800 */
[----:B------:R-:W-:Y:S01]  /*80e80*/  IMAD.MOV.U32 R71, RZ, RZ, R92 ;  /* 0x000000ffff477224 */ /* 0x000fe200078e005c */
[----:B------:R-:W-:Y:S02]  /*80e90*/  HMMA.1688.F32.TF32 R128, R44, R4, R192 ;  /* 0x000000042c80723c */ /* 0x000fe400000810c0 */
[----:B------:R1:W1:Y:S01]  /*80ea0*/  LDSM.16.M88.4 R192, [R243+0x38180] ;  /* 0x03818000f3c0783b */ /* 0x0002620000000200 */
[----:B--2---:R-:W-:Y:S02]  /*80eb0*/  IMAD.MOV.U32 R69, RZ, RZ, R96 ;  /* 0x000000ffff457224 */ /* 0x004fe400078e0060 */
[----:B---3--:R-:W-:Y:S02]  /*80ec0*/  IMAD.MOV.U32 R68, RZ, RZ, R97 ;  /* 0x000000ffff447224 */ /* 0x008fe400078e0061 */
[----:B------:R-:W2:Y:S04]  /*80ed0*/  LDL.LU R97, [R1+0x2c50] ;  /* 0x002c500001617983 */ /* 0x000ea80000300800 */
[----:B------:R-:W2:Y:S01]  /*80ee0*/  LDL.LU R96, [R1+0x2c4c] ;  /* 0x002c4c0001607983 */ /* 0x000ea20000300800 */
[----:B------:R-:W-:-:S02]  /*80ef0*/  IMAD.MOV.U32 R107, RZ, RZ, R88 ;  /* 0x000000ffff6b7224 */ /* 0x000fc400078e0058 */
[----:B------:R-:W-:Y:S01]  /*80f00*/  IMAD.MOV.U32 R106, RZ, RZ, R89 ;  /* 0x000000ffff6a7224 */ /* 0x000fe200078e0059 */
[----:B------:R-:W3:Y:S04]  /*80f10*/  LDL.LU R93, [R1+0x2c48] ;  /* 0x002c4800015d7983 */ /* 0x000ee80000300800 */
[----:B------:R-:W3:Y:S04]  /*80f20*/  LDL.LU R92, [R1+0x2c44] ;  /* 0x002c4400015c7983 */ /* 0x000ee80000300800 */
[----:B------:R-:W2:Y:S04]  /*80f30*/  LDL.LU R89, [R1+0x2c40] ;  /* 0x002c400001597983 */ /* 0x000ea80000300800 */
[----:B------:R-:W2:Y:S04]  /*80f40*/  LDL.LU R88, [R1+0x2c3c] ;  /* 0x002c3c0001587983 */ /* 0x000ea80000300800 */
[----:B------:R-:W4:Y:S04]  /*80f50*/  LDL.LU R102, [R1+0x898] ;  /* 0x0008980001667983 */ /* 0x000f280000300800 */
[----:B------:R-:W4:Y:S04]  /*80f60*/  LDL.LU R103, [R1+0x89c] ;  /* 0x00089c0001677983 */ /* 0x000f280000300800 */
        /* <DEDUP_REMOVED lines=18> */
[----:B------:R-:W-:Y:S04]  /*81090*/  STL [R1+0x2afc], R33 ;  /* 0x002afc2101007387 */ /* 0x000fe80000100800 */
[----:B------:R-:W-:Y:S04]  /*810a0*/  STL [R1+0x2af8], R32 ;  /* 0x002af82001007387 */ /* 0x000fe80000100800 */
[----:B------:R-:W-:Y:S04]  /*810b0*/  STL [R1+0x2af4], R29 ;  /* 0x002af41d01007387 */ /* 0x000fe80000100800 */
[----:B------:R-:W-:Y:S04]  /*810c0*/  STL [R1+0x2af0], R28 ;  /* 0x002af01c01007387 */ /* 0x000fe80000100800 */
[----:B------:R1:W-:Y:S04]  /*810d0*/  STL.64 [R1+0x3a0], R16 ;  /* 0x0003a01001007387 */ /* 0x0003e80000100a00 */
[----:B------:R1:W-:Y:S04]  /*810e0*/  STL.64 [R1+0x3a8], R18 ;  /* 0x0003a81201007387 */ /* 0x0003e80000100a00 */
        /* <DEDUP_REMOVED lines=24> */
[----:B------:R-:W-:Y:S01]  /*81270*/  IMAD.MOV.U32 R113, RZ, RZ, R242 ;  /* 0x000000ffff717224 */ /* 0x000fe200078e00f2 */
[C---:B------:R-:W-:Y:S08]  /*81280*/  HMMA.1688.F32.TF32 R140, R44.reuse, R200, R140 ;  /* 0x000000c82c8c723c */ /* 0x040ff0000008108c */
[C---:B------:R-:W-:Y:S08]  /*81290*/  HMMA.1688.F32.TF32 R144, R44.reuse, R196, R144 ;  /* 0x000000c42c90723c */ /* 0x040ff00000081090 */
[C---:B--2---:R-:W-:Y:S08]  /*812a0*/  HMMA.1688.F32.TF32 R132, R44.reuse, R208, R64 ;  /* 0x000000d02c84723c */ /* 0x044ff00000081040 */
[----:B---3--:R-:W-:Y:S08]  /*812b0*/  HMMA.1688.F32.TF32 R148, R44, R192, R248 ;  /* 0x000000c02c94723c */ /* 0x008ff000000810f8 */
[C---:B----4-:R-:W-:Y:S08]  /*812c0*/  HMMA.1688.F32.TF32 R220, R60.reuse, R200, R228 ;  /* 0x000000c83cdc723c */ /* 0x050ff000000810e4 */
[----:B------:R-:W-:Y:S01]  /*812d0*/  HMMA.1688.F32.TF32 R228, R60, R192, R244 ;  /* 0x000000c03ce4723c */ /* 0x000fe200000810f4 */
[----:B------:R-:W2:Y:S04]  /*812e0*/  LDL.LU R244, [R1+0x730] ;  /* 0x0007300001f47983 */ /* 0x000ea80000300800 */
[----:B------:R-:W2:Y:S04]  /*812f0*/  LDL.LU R245, [R1+0x734] ;  /* 0x0007340001f57983 */ /* 0x000ea80000300800 */
[----:B------:R-:W2:Y:S04]  /*81300*/  LDL.LU R246, [R1+0x738] ;  /* 0x0007380001f67983 */ /* 0x000ea80000300800 */
[----:B------:R-:W2:Y:S04]  /*81310*/  LDL.LU R247, [R1+0x73c] ;  /* 0x00073c0001f77983 */ /* 0x000ea80000300800 */
[----:B------:R-:W3:Y:S01]  /*81320*/  LDL.LU R240, [R1+0x740] ;  /* 0x0007400001f07983 */ /* 0x000ee20000300800 */
[----:B------:R-:W-:-:S03]  /*81330*/  IMAD.MOV.U32 R112, RZ, RZ, R243 ;  /* 0x000000ffff707224 */ /* 0x000fc600078e00f3 */
[----:B------:R-:W3:Y:S04]  /*81340*/  LDL.LU R241, [R1+0x744] ;  /* 0x0007440001f17983 */ /* 0x000ee80000300800 */
[----:B------:R-:W3:Y:S04]  /*81350*/  LDL.LU R242, [R1+0x748] ;  /* 0x0007480001f27983 */ /* 0x000ee80000300800 */
[----:B------:R-:W3:Y:S04]  /*81360*/  LDL.LU R243, [R1+0x74c] ;  /* 0x00074c0001f37983 */ /* 0x000ee80000300800 */
[----:B------:R-:W4:Y:S04]  /*81370*/  LDL.LU R232, [R1+0x760] ;  /* 0x0007600001e87983 */ /* 0x000f280000300800 */
[----:B------:R-:W4:Y:S04]  /*81380*/  LDL.LU R233, [R1+0x764] ;  /* 0x0007640001e97983 */ /* 0x000f280000300800 */
[----:B------:R-:W4:Y:S01]  /*81390*/  LDL.LU R234, [R1+0x768] ;  /* 0x0007680001ea7983 */ /* 0x000f220000300800 */
[----:B------:R-:W-:Y:S03]  /*813a0*/  HMMA.1688.F32.TF32 R44, R44, R188, R212 ;  /* 0x000000bc2c2c723c */ /* 0x000fe600000810d4 */
        /* <DEDUP_REMOVED lines=36> */
[----:B------:R-:W-:Y:S01]  /*815f0*/  HMMA.1688.F32.TF32 R108, R108, R188, R68 ;  /* 0x000000bc6c6c723c */ /* 0x000fe20000081044 */
[----:B------:R-:W4:Y:S04]  /*81600*/  LDL.LU R68, [R1+0x5e0] ;  /* 0x0005e00001447983 */ /* 0x000f280000300800 */
[----:B------:R-:W4:Y:S03]  /*81610*/  LDL.LU R69, [R1+0x5e4] ;  /* 0x0005e40001457983 */ /* 0x000f260000300800 */
[C---:B------:R-:W-:Y:S01]  /*81620*/  HMMA.1688.F32.TF32 R76, R52.reuse, R204, R76 ;  /* 0x000000cc344c723c */ /* 0x040fe2000008104c */
[----:B------:R-:W4:Y:S04]  /*81630*/  LDL.LU R70, [R1+0x5e8] ;  /* 0x0005e80001467983 */ /* 0x000f280000300800 */
[----:B------:R-:W4:Y:S03]  /*81640*/  LDL.LU R71, [R1+0x5ec] ;  /* 0x0005ec0001477983 */ /* 0x000f260000300800 */
[----:B------:R-:W-:Y:S01]  /*81650*/  HMMA.1688.F32.TF32 R16, R52, R200, R16 ;  /* 0x000000c83410723c */ /* 0x000fe20000081010 */
[----:B------:R-:W4:Y:S04]  /*81660*/  LDL.LU R64, [R1+0x5d0] ;  /* 0x0005d00001407983 */ /* 0x000f280000300800 */
[----:B------:R-:W4:Y:S04]  /*81670*/  LDL.LU R65, [R1+0x5d4] ;  /* 0x0005d40001417983 */ /* 0x000f280000300800 */
[----:B------:R-:W4:Y:S01]  /*81680*/  LDL.LU R66, [R1+0x5d8] ;  /* 0x0005d80001427983 */ /* 0x000f220000300800 */
[C---:B------:R-:W-:Y:S03]  /*81690*/  HMMA.1688.F32.TF32 R216, R60.reuse, R204, R216 ;  /* 0x000000cc3cd8723c */ /* 0x040fe600000810d8 */
[----:B------:R-:W4:Y:S04]  /*816a0*/  LDL.LU R67, [R1+0x5dc] ;  /* 0x0005dc0001437983 */ /* 0x000f280000300800 */
[----:B------:R-:W4:Y:S01]  /*816b0*/  LDL.LU R72, [R1+0x550] ;  /* 0x0005500001487983 */ /* 0x000f220000300800 */
[-C--:B------:R-:W-:Y:S03]  /*816c0*/  HMMA.1688.F32.TF32 R224, R60, R196.reuse, R224 ;  /* 0x000000c43ce0723c */ /* 0x080fe600000810e0 */
[----:B------:R-:W4:Y:S04]  /*816d0*/  LDL.LU R73, [R1+0x554] ;  /* 0x0005540001497983 */ /* 0x000f280000300800 */
[----:B------:R-:W4:Y:S04]  /*816e0*/  LDL.LU R74, [R1+0x558] ;  /* 0x00055800014a7983 */ /* 0x000f280000300800 */
[----:B------:R-:W4:Y:S01]  /*816f0*/  LDL.LU R75, [R1+0x55c] ;  /* 0x00055c00014b7983 */ /* 0x000f220000300800 */
[C---:B--2---:R-:W-:Y:S08]  /*81700*/  HMMA.1688.F32.TF32 R244, R56.reuse, R196, R244 ;  /* 0x000000c438f4723c */ /* 0x044ff000000810f4 */
[C---:B---3--:R-:W-:Y:S08]  /*81710*/  HMMA.1688.F32.TF32 R240, R56.reuse, R200, R240 ;  /* 0x000000c838f0723c */ /* 0x048ff000000810f0 */
[----:B----4-:R-:W-:Y:S08]  /*81720*/  HMMA.1688.F32.TF32 R232, R56, R208, R232 ;  /* 0x000000d038e8723c */ /* 0x010ff000000810e8 */
[----:B------:R-:W-:Y:S01]  /*81730*/  HMMA.1688.F32.TF32 R60, R60, R188, R20 ;  /* 0x000000bc3c3c723c */ /* 0x000fe20000081014 */
[----:B------:R-:W2:Y:S04]  /*81740*/  LDL.LU R20, [R1+0x530] ;  /* 0x0005300001147983 */ /* 0x000ea80000300800 */
[----:B------:R-:W2:Y:S04]  /*81750*/  LDL.LU R21, [R1+0x534] ;  /* 0x0005340001157983 */ /* 0x000ea80000300800 */
[----:B------:R-:W2:Y:S04]  /*81760*/  LDL.LU R22, [R1+0x538] ;  /* 0x0005380001167983 */ /* 0x000ea80000300800 */
[----:B------:R-:W2:Y:S01]  /*81770*/  LDL.LU R23, [R1+0x53c] ;  /* 0x00053c0001177983 */ /* 0x000ea20000300800 */
[----:B------:R-:W-:Y:S08]  /*81780*/  HMMA.1688.F32.TF32 R236, R56, R204, R236 ;  /* 0x000000cc38ec723c */ /* 0x000ff000000810ec */
[----:B------:R-:W-:Y:S08]  /*81790*/  HMMA.1688.F32.TF32 R120, R52, R208, R120 ;  /* 0x000000d03478723c */ /* 0x000ff00000081078 */
[C---:B------:R-:W-:Y:S08]  /*817a0*/  HMMA.1688.F32.TF32 R248, R56.reuse, R192, R248 ;  /* 0x000000c038f8723c */ /* 0x040ff000000810f8 */
[----:B------:R-:W-:Y:S01]  /*817b0*/  HMMA.1688.F32.TF32 R56, R56, R188, R160 ;  /* 0x000000bc3838723c */ /* 0x000fe200000810a0 */
[----:B------:R-:W3:Y:S04]  /*817c0*/  LDL.LU.64 R162, [R1+0x2c30] ;  /* 0x002c300001a27983 */ /* 0x000ee80000300a00 */
[----:B------:R-:W3:Y:S03]  /*817d0*/  LDL.LU.64 R160, [R1+0x2c28] ;  /* 0x002c280001a07983 */ /* 0x000ee60000300a00 */
[C---:B------:R-:W-:Y:S01]  /*817e0*/  HMMA.1688.F32.TF32 R152, R52.reuse, R196, R152 ;  /* 0x000000c43498723c */ /* 0x040fe20000081098 */
[----:B------:R-:W-:Y:S04]  /*817f0*/  STL.64 [R1+0x60], R120 ;  /* 0x0000607801007387 */ /* 0x000fe80000100a00 */
[----:B------:R1:W-:Y:S03]  /*81800*/  STL.64 [R1+0x68], R122 ;  /* 0x0000687a01007387 */ /* 0x0003e60000100a00 */
[C---:B------:R-:W-:Y:S01]  /*81810*/  HMMA.1688.F32.TF32 R172, R52.reuse, R192, R172 ;  /* 0x000000c034ac723c */ /* 0x040fe200000810ac */
[----:B-1----:R-:W4:Y:S04]  /*81820*/  LDL.LU.64 R122, [R1+0x2c20] ;  /* 0x002c2000017a7983 */ /* 0x002f280000300a00 */
[----:B------:R-:W4:Y:S03]  /*81830*/  LDL.LU.64 R120, [R1+0x2c18] ;  /* 0x002c180001787983 */ /* 0x000f260000300a00 */
[----:B------:R-:W-:Y:S01]  /*81840*/  HMMA.1688.F32.TF32 R52, R52, R188, R24 ;  /* 0x000000bc3434723c */ /* 0x000fe20000081018 */
[----:B------:R-:W-:Y:S04]  /*81850*/  STL.64 [R1+0x50], R76 ;  /* 0x0000504c01007387 */ /* 0x000fe80000100a00 */
[----:B------:R1:W-:Y:S04]  /*81860*/  STL.64 [R1+0x58], R78 ;  /* 0x0000584e01007387 */ /* 0x0003e80000100a00 */
[----:B-1----:R-:W2:Y:S04]  /*81870*/  LDL.LU.64 R78, [R1+0x2c10] ;  /* 0x002c1000014e7983 */ /* 0x002ea80000300a00 */
[----:B------:R-:W2:Y:S04]  /*81880*/  LDL.LU.64 R76, [R1+0x2c08] ;  /* 0x002c0800014c7983 */ /* 0x000ea80000300a00 */
[----:B------:R-:W-:Y:S04]  /*81890*/  STL.64 [R1+0x40], R16 ;  /* 0x0000401001007387 */ /* 0x000fe80000100a00 */
[----:B------:R1:W-:Y:S04]  /*818a0*/  STL.64 [R1+0x48], R18 ;  /* 0x0000481201007387 */ /* 0x0003e80000100a00 */
[----:B-1----:R-:W2:Y:S04]  /*818b0*/  LDL.LU.64 R18, [R1+0x2c00] ;  /* 0x002c000001127983 */ /* 0x002ea80000300a00 */
        /* <DEDUP_REMOVED lines=17> */
[----:B------:R-:W2:Y:S01]  /*819d0*/  LDL.LU R55, [R1+0x5cc] ;  /* 0x0005cc0001377983 */ /* 0x000ea20000300800 */
[C---:B------:R-:W-:Y:S08]  /*819e0*/  HMMA.1688.F32.TF32 R68, R48.reuse, R208, R68 ;  /* 0x000000d03044723c */ /* 0x040ff00000081044 */
[C---:B------:R-:W-:Y:S08]  /*819f0*/  HMMA.1688.F32.TF32 R64, R48.reuse, R204, R64 ;  /* 0x000000cc3040723c */ /* 0x040ff00000081040 */
[C---:B------:R-:W-:Y:S07]  /*81a00*/  HMMA.1688.F32.TF32 R156, R48.reuse, R196, R156 ;  /* 0x000000c4309c723c */ /* 0x040fee000008109c */
[----:B------:R-:W-:Y:S04]  /*81a10*/  STL.64 [R1+0x130], R68 ;  /* 0x0001304401007387 */ /* 0x000fe80000100a00 */
[----:B------:R1:W-:Y:S04]  /*81a20*/  STL.64 [R1+0x138], R70 ;  /* 0x0001384601007387 */ /* 0x0003e80000100a00 */
[----:B-1----:R-:W3:Y:S04]  /*81a30*/  LDL.LU.64 R70, [R1+0x2bd8] ;  /* 0x002bd80001467983 */ /* 0x002ee80000300a00 */
[----:B------:R-:W-:Y:S04]  /*81a40*/  STL.64 [R1+0x120], R64 ;  /* 0x0001204001007387 */ /* 0x000fe80000100a00 */
[----:B------:R1:W-:Y:S04]  /*81a50*/  STL.64 [R1+0x128], R66 ;  /* 0x0001284201007387 */ /* 0x0003e80000100a00 */
[----:B-1----:R-:W3:Y:S01]  /*81a60*/  LDL.LU.64 R66, [R1+0x2bd0] ;  /* 0x002bd00001427983 */ /* 0x002ee20000300a00 */
[C---:B--2---:R-:W-:Y:S11]  /*81a70*/  HMMA.1688.F32.TF32 R52, R48.reuse, R200, R52 ;  /* 0x000000c83034723c */ /* 0x044ff60000081034 */
[----:B------:R-:W-:Y:S11]  /*81a80*/  @!UPT UIADD3 URZ, URZ, URZ, URZ ;  /* 0x0000003f3f3ff290 */ /* 0x000ff6000fffe03f */
[----:B------:R-:W-:Y:S01]  /*81a90*/  @!UPT UIADD3 URZ, URZ, URZ, URZ ;  /* 0x0000003f3f3ff290 */ /* 0x000fe2000fffe03f */
[----:B------:R-:W-:Y:S04]  /*81aa0*/  STL.64 [R1+0x110], R52 ;  /* 0x0001103401007387 */ /* 0x000fe80000100a00 */
[----:B------:R1:W-:Y:S02]  /*81ab0*/  STL.64 [R1+0x118], R54 ;  /* 0x0001183601007387 */ /* 0x0003e40000100a00 */
[C---:B-1----:R-:W-:Y:S08]  /*81ac0*/  HMMA.1688.F32.TF32 R52, R48.reuse, R192, R116 ;  /* 0x000000c03034723c */ /* 0x042ff00000081074 */
[----:B------:R-:W-:Y:S01]  /*81ad0*/  HMMA.1688.F32.TF32 R48, R48, R188, R112 ;  /* 0x000000bc3030723c */ /* 0x000fe20000081070 */
[----:B------:R-:W-:Y:S04]  /*81ae0*/  STL.64 [R1+0xf0], R156 ;  /* 0x0000f09c01007387 */ /* 0x000fe80000100a00 */
[----:B------:R-:W-:Y:S04]  /*81af0*/  STL.64 [R1+0xf8], R158 ;  /* 0x0000f89e01007387 */ /* 0x000fe80000100a00 */
[----:B------:R-:W2:Y:S06]  /*81b00*/  LDL.LU R112, [R1+0x510] ;  /* 0x0005100001707983 */ /* 0x000eac0000300800 */
[----:B------:R-:W-:Y:S04]  /*81b10*/  STL.64 [R1+0xe0], R52 ;  /* 0x0000e03401007387 */ /* 0x000fe80000100a00 */
[----:B------:R1:W-:Y:S04]  /*81b20*/  STL.64 [R1+0xe8], R54 ;  /* 0x0000e83601007387 */ /* 0x0003e80000100a00 */
[----:B------:R-:W-:Y:S04]  /*81b30*/  STL.64 [R1+0xd0], R48 ;  /* 0x0000d03001007387 */ /* 0x000fe80000100a00 */
[----:B------:R-:W-:Y:S04]  /*81b40*/  STL.64 [R1+0xd8], R50 ;  /* 0x0000d83201007387 */ /* 0x000fe80000100a00 */
[----:B------:R-:W2:Y:S04]  /*81b50*/  LDL.LU R113, [R1+0x514] ;  /* 0x0005140001717983 */ /* 0x000ea80000300800 */
[----:B------:R-:W2:Y:S04]  /*81b60*/  LDL.LU R114, [R1+0x518] ;  /* 0x0005180001727983 */ /* 0x000ea80000300800 */
[----:B------:R-:W2:Y:S01]  /*81b70*/  LDL.LU R115, [R1+0x51c] ;  /* 0x00051c0001737983 */ /* 0x000ea20000300800 */
[C---:B-1----:R-:W-:Y:S03]  /*81b80*/  HMMA.1688.F32.TF32 R52, R36.reuse, R208, R72 ;  /* 0x000000d02434723c */ /* 0x042fe60000081048 */
[----:B------:R-:W-:Y:S04]  /*81b90*/  LDS R48, [R0+0x8f000] ;  /* 0x08f0000000307984 */ /* 0x000fe80000000800 */
[----:B------:R-:W-:Y:S01]  /*81ba0*/  LDS R50, [R0+0x8f800] ;  /* 0x08f8000000327984 */ /* 0x000fe20000000800 */
[----:B------:R-:W-:Y:S03]  /*81bb0*/  HMMA.1688.F32.TF32 R20, R36, R204, R20 ;  /* 0x000000cc2414723c */ /* 0x000fe60000081014 */
[----:B------:R-:W-:Y:S04]  /*81bc0*/  LDS R49, [R2+0x8f000] ;  /* 0x08f0000002317984 */ /* 0x000fe80000000800 */
[----:B------:R-:W1:Y:S09]  /*81bd0*/  LDS R51, [R2+0x8f800] ;  /* 0x08f8000002337984 */ /* 0x000e720000000800 */
[----:B------:R-:W-:-:S02]  /*81be0*/  IMAD.MOV.U32 R29, RZ, RZ, R52 ;  /* 0x000000ffff1d7224 */ /* 0x000fc400078e0034 */
[----:B------:R-:W-:Y:S01]  /*81bf0*/  IMAD.MOV.U32 R28, RZ, RZ, R53 ;  /* 0x000000ffff1c7224 */ /* 0x000fe200078e0035 */
[----:B------:R-:W-:Y:S04]  /*81c00*/  STL.64 [R1+0x218], R54 ;  /* 0x0002183601007387 */ /* 0x000fe80000100a00 */
[----:B------:R-:W-:Y:S01]  /*81c10*/  STL [R1+0x2b04], R29 ;  /* 0x002b041d01007387 */ /* 0x000fe20000100800 */
[----:B------:R-:W-:Y:S02]  /*81c20*/  IMAD.MOV.U32 R33, RZ, RZ, R22 ;  /* 0x000000ffff217224 */ /* 0x000fe400078e0016 */
[----:B------:R-:W-:Y:S01]  /*81c30*/  IMAD.MOV.U32 R32, RZ, RZ, R23 ;  /* 0x000000ffff207224 */ /* 0x000fe200078e0017 */
[----:B------:R-:W-:Y:S04]  /*81c40*/  STL [R1+0x2b00], R28 ;  /* 0x002b001c01007387 */ /* 0x000fe80000100800 */
[----:B------:R3:W-:Y:S04]  /*81c50*/  STL.64 [R1+0x200], R20 ;  /* 0x0002001401007387 */ /* 0x0007e80000100a00 */
[----:B------:R-:W4:Y:S04]  /*81c60*/  LDL.LU R72, [R1+0x500] ;  /* 0x0005000001487983 */ /* 0x000f280000300800 */
[----:B------:R-:W4:Y:S01]  /*81c70*/  LDL.LU R73, [R1+0x504] ;  /* 0x0005040001497983 */ /* 0x000f220000300800 */
[----:B---3--:R-:W-:Y:S03]  /*81c80*/  HMMA.1688.F32.TF32 R20, R36, R200, R152 ;  /* 0x000000c82414723c */ /* 0x008fe60000081098 */
[----:B------:R-:W4:Y:S04]  /*81c90*/  LDL.LU R74, [R1+0x508] ;  /* 0x00050800014a7983 */ /* 0x000f280000300800 */
[----:B------:R-:W4:Y:S04]  /*81ca0*/  LDL.LU R75, [R1+0x50c] ;  /* 0x00050c00014b7983 */ /* 0x000f280000300800 */
[----:B------:R3:W-:Y:S04]  /*81cb0*/  STL [R1+0x2b0c], R33 ;  /* 0x002b0c2101007387 */ /* 0x0007e80000100800 */
[----:B------:R1:W-:Y:S09]  /*81cc0*/  STL [R1+0x2b08], R32 ;  /* 0x002b082001007387 */ /* 0x0003f20000100800 */
        /* <DEDUP_REMOVED lines=15> */
[----:B------:R1:W-:Y:S01]  /*81dc0*/  STL [R1+0x2b10], R64 ;  /* 0x002b104001007387 */ /* 0x0003e20000100800 */
[----:B--2---:R-:W-:Y:S03]  /*81dd0*/  HMMA.1688.F32.TF32 R52, R36, R196, R112 ;  /* 0x000000c42434723c */ /* 0x004fe60000081070 */
[----:B------:R-:W2:Y:S04]  /*81de0*/  LDL.LU R112, [R1+0x300] ;  /* 0x0003000001707983 */ /* 0x000ea80000300800 */
[----:B------:R-:W2:Y:S04]  /*81df0*/  LDL.LU R113, [R1+0x304] ;  /* 0x0003040001717983 */ /* 0x000ea80000300800 */
[----:B------:R-:W2:Y:S04]  /*81e00*/  LDL.LU R114, [R1+0x308] ;  /* 0x0003080001727983 */ /* 0x000ea80000300800 */
[----:B------:R-:W2:Y:S09]  /*81e10*/  LDL.LU R115, [R1+0x30c] ;  /* 0x00030c0001737983 */ /* 0x000eb20000300800 */
[----:B------:R-:W-:-:S02]  /*81e20*/  IMAD.MOV.U32 R28, RZ, RZ, R55 ;  /* 0x000000ffff1c7224 */ /* 0x000fc400078e0037 */
[----:B---3--:R-:W-:Y:S02]  /*81e30*/  IMAD.MOV.U32 R33, RZ, RZ, R52 ;  /* 0x000000ffff217224 */ /* 0x008fe400078e0034 */
[----:B-1----:R-:W-:Y:S02]  /*81e40*/  IMAD.MOV.U32 R32, RZ, RZ, R53 ;  /* 0x000000ffff207224 */ /* 0x002fe400078e0035 */
[----:B------:R-:W-:Y:S01]  /*81e50*/  IMAD.MOV.U32 R29, RZ, RZ, R54 ;  /* 0x000000ffff1d7224 */ /* 0x000fe200078e0036 */
[----:B------:R1:W-:Y:S04]  /*81e60*/  STL [R1+0x2b2c], R28 ;  /* 0x002b2c1c01007387 */ /* 0x0003e80000100800 */
[----:B------:R3:W-:Y:S04]  /*81e70*/  STL [R1+0x2b28], R29 ;  /* 0x002b281d01007387 */ /* 0x0007e80000100800 */
[----:B------:R1:W-:Y:S04]  /*81e80*/  STL [R1+0x2b24], R33 ;  /* 0x002b242101007387 */ /* 0x0003e80000100800 */
[----:B------:R1:W-:Y:S01]  /*81e90*/  STL [R1+0x2b20], R32 ;  /* 0x002b202001007387 */ /* 0x0003e20000100800 */
[C---:B----4-:R-:W-:Y:S08]  /*81ea0*/  HMMA.1688.F32.TF32 R52, R36.reuse, R192, R72 ;  /* 0x000000c02434723c */ /* 0x050ff00000081048 */
[----:B------:R-:W-:Y:S11]  /*81eb0*/  HMMA.1688.F32.TF32 R20, R36, R188, R20 ;  /* 0x000000bc2414723c */ /* 0x000ff60000081014 */
[----:B------:R-:W-:Y:S05]  /*81ec0*/  @!UPT UIADD3 URZ, URZ, URZ, URZ ;  /* 0x0000003f3f3ff290 */ /* 0x000fea000fffe03f */
[----:B------:R-:W-:Y:S02]  /*81ed0*/  IMAD.MOV.U32 R64, RZ, RZ, R55 ;  /* 0x000000ffff407224 */ /* 0x000fe400078e0037 */
[----:B------:R-:W-:Y:S02]  /*81ee0*/  IMAD.MOV.U32 R65, RZ, RZ, R54 ;  /* 0x000000ffff417224 */ /* 0x000fe400078e0036 */
[----:B------:R-:W-:-:S04]  /*81ef0*/  IMAD.MOV.U32 R68, RZ, RZ, R53 ;  /* 0x000000ffff447224 */ /* 0x000fc800078e0035 */
[----:B-1----:R-:W-:Y:S02]  /*81f00*/  IMAD.MOV.U32 R28, RZ, RZ, R20 ;  /* 0x000000ffff1c7224 */ /* 0x002fe400078e0014 */
[----:B---3--:R-:W-:Y:S02]  /*81f10*/  IMAD.MOV.U32 R29, RZ, RZ, R21 ;  /* 0x000000ffff1d7224 */ /* 0x008fe400078e0015 */
[----:B------:R-:W-:Y:S02]  /*81f20*/  IMAD.MOV.U32 R33, RZ, RZ, R22 ;  /* 0x000000ffff217224 */ /* 0x000fe400078e0016 */
[----:B------:R-:W-:Y:S02]  /*81f30*/  IMAD.MOV.U32 R32, RZ, RZ, R23 ;  /* 0x000000ffff207224 */ /* 0x000fe400078e0017 */
[----:B------:R-:W-:Y:S01]  /*81f40*/  HMMA.1688.F32.TF32 R20, R40, R208, R152 ;  /* 0x000000d02814723c */ /* 0x000fe20000081098 */
[----:B------:R-:W-:Y:S01]  /*81f50*/  IMAD.MOV.U32 R69, RZ, RZ, R52 ;  /* 0x000000ffff457224 */ /* 0x000fe200078e0034 */
[----:B------:R1:W-:Y:S04]  /*81f60*/  STL [R1+0x2b3c], R64 ;  /* 0x002b3c4001007387 */ /* 0x0003e80000100800 */
[----:B------:R3:W-:Y:S04]  /*81f70*/  STL [R1+0x2b38], R65 ;  /* 0x002b384101007387 */ /* 0x0007e80000100800 */
[----:B------:R4:W-:Y:S04]  /*81f80*/  STL [R1+0x2b34], R68 ;  /* 0x002b344401007387 */ /* 0x0009e80000100800 */
[----:B------:R1:W-:Y:S01]  /*81f90*/  STL [R1+0x2b30], R69 ;  /* 0x002b304501007387 */ /* 0x0003e20000100800 */
[----:B------:R-:W-:-:S02]  /*81fa0*/  IMAD.MOV.U32 R55, RZ, RZ, R24 ;  /* 0x000000ffff377224 */ /* 0x000fc400078e0018 */
[----:B------:R-:W-:-:S07]  /*81fb0*/  IMAD.MOV.U32 R54, RZ, RZ, R25 ;  /* 0x000000ffff367224 */ /* 0x000fce00078e0019 */
[----:B-1----:R-:W-:Y:S02]  /*81fc0*/  IMAD.MOV.U32 R64, RZ, RZ, R20 ;  /* 0x000000ffff407224 */ /* 0x002fe400078e0014 */
[----:B---3--:R-:W-:Y:S01]  /*81fd0*/  IMAD.MOV.U32 R65, RZ, RZ, R21 ;  /* 0x000000ffff417224 */ /* 0x008fe200078e0015 */
[----:B------:R-:W3:Y:S01]  /*81fe0*/  LDL.LU R20, [R1+0x320] ;  /* 0x0003200001147983 */ /* 0x000ee20000300800 */
[----:B----4-:R-:W-:Y:S02]  /*81ff0*/  IMAD.MOV.U32 R68, RZ, RZ, R22 ;  /* 0x000000ffff447224 */ /* 0x010fe400078e0016 */
[----:B------:R-:W-:Y:S01]  /*82000*/  IMAD.MOV.U32 R69, RZ, RZ, R23 ;  /* 0x000000ffff457224 */ /* 0x000fe200078e0017 */
[----:B------:R-:W3:Y:S01]  /*82010*/  LDL.LU R21, [R1+0x324] ;  /* 0x0003240001157983 */ /* 0x000ee20000300800 */
[----:B------:R-:W-:-:S03]  /*82020*/  IMAD.MOV.U32 R53, RZ, RZ, R26 ;  /* 0x000000ffff357224 */ /* 0x000fc600078e001a */
[----:B------:R-:W3:Y:S01]  /*82030*/  LDL.LU R22, [R1+0x328] ;  /* 0x0003280001167983 */ /* 0x000ee20000300800 */
        /* <DEDUP_REMOVED lines=10> */
[----:B--2---:R-:W-:Y:S07]  /*820e0*/  HMMA.1688.F32.TF32 R36, R40, R204, R112 ;  /* 0x000000cc2824723c */ /* 0x004fee0000081070 */
[----:B------:R-:W-:Y:S11]  /*820f0*/  IMAD.MOV.U32 R112, RZ, RZ, R252 ;  /* 0x000000ffff707224 */ /* 0x000ff600078e00fc */
[----:B------:R-:W-:Y:S06]  /*82100*/  @!UPT UIADD3 URZ, URZ, URZ, URZ ;  /* 0x0000003f3f3ff290 */ /* 0x000fec000fffe03f */
        /* <DEDUP_REMOVED lines=8> */
[----:B------:R-:W2:Y:S01]  /*82190*/  LDL.LU R252, [R1+0x2bc8] ;  /* 0x002bc80001fc7983 */ /* 0x000ea20000300800 */
[----:B------:R-:W-:-:S02]  /*821a0*/  IMAD.MOV.U32 R113, RZ, RZ, R66 ;  /* 0x000000ffff717224 */ /* 0x000fc400078e0042 */
[----:B------:R-:W-:Y:S01]  /*821b0*/  IMAD.MOV.U32 R114, RZ, RZ, R67 ;  /* 0x000000ffff727224 */ /* 0x000fe200078e0043 */
        /* <DEDUP_REMOVED lines=13> */
[----:B------:R-:W2:Y:S04]  /*82290*/  LDL.LU R119, [R1+0x3cc] ;  /* 0x0003cc0001777983 */ /* 0x000ea80000300800 */
[----:B------:R-:W2:Y:S01]  /*822a0*/  LDL.LU R152, [R1+0x170] ;  /* 0x0001700001987983 */ /* 0x000ea20000300800 */
[C---:B---3--:R-:W-:Y:S08]  /*822b0*/  HMMA.1688.F32.TF32 R20, R40.reuse, R200, R20 ;  /* 0x000000c82814723c */ /* 0x048ff00000081014 */
[C---:B----4-:R-:W-:Y:S08]  /*822c0*/  HMMA.1688.F32.TF32 R24, R40.reuse, R196, R24 ;  /* 0x000000c42818723c */ /* 0x050ff00000081018 */
[----:B------:R-:W-:Y:S08]  /*822d0*/  HMMA.1688.F32.TF32 R156, R40, R192, R156 ;  /* 0x000000c0289c723c */ /* 0x000ff0000008109c */
        /* <DEDUP_REMOVED lines=12> */
[----:B--2---:R-:W-:-:S02]  /*823a0*/  IMAD.MOV.U32 R153, RZ, RZ, R252 ;  /* 0x000000ffff997224 */ /* 0x004fc400078e00fc */
[----:B------:R-:W2:Y:S04]  /*823b0*/  LDL.LU R252, [R1+0x2bb8] ;  /* 0x002bb80001fc7983 */ /* 0x000ea80000300800 */
[----:B------:R-:W3:Y:S01]  /*823c0*/  LDL.LU R34, [R1+0x2bb4] ;  /* 0x002bb40001227983 */ /* 0x000ee20000300800 */
[----:B------:R-:W-:Y:S03]  /*823d0*/  HMMA.1688.F32.TF32 R36, R40, R188, R36 ;  /* 0x000000bc2824723c */ /* 0x000fe60000081024 */
[----:B------:R-:W4:Y:S04]  /*823e0*/  LDL.LU R3, [R1+0x2bb0] ;  /* 0x002bb00001037983 */ /* 0x000f280000300800 */
[----:B------:R-:W2:Y:S01]  /*823f0*/  LDL.LU.64 R22, [R1+0x2ba8] ;  /* 0x002ba80001167983 */ /* 0x000ea20000300a00 */
[----:B------:R-:W-:-:S03]  /*82400*/  IMAD.MOV.U32 R40, RZ, RZ, R35 ;  /* 0x000000ffff287224 */ /* 0x000fc600078e0023 */
[----:B------:R-:W2:Y:S04]  /*82410*/  LDL.LU.64 R26, [R1+0x2ba0] ;  /* 0x002ba000011a7983 */ /* 0x000ea80000300a00 */
[----:B------:R-:W2:Y:S01]  /*82420*/  LDL.LU.64 R158, [R1+0x2b98] ;  /* 0x002b9800019e7983 */ /* 0x000ea20000300a00 */
[----:B------:R-:W-:-:S03]  /*82430*/  IMAD.MOV.U32 R41, RZ, RZ, R30 ;  /* 0x000000ffff297224 */ /* 0x000fc600078e001e */
[----:B------:R-:W2:Y:S01]  /*82440*/  LDL.LU.64 R156, [R1+0x2b90] ;  /* 0x002b9000019c7983 */ /* 0x000ea20000300a00 */
[----:B------:R-:W-:-:S03]  /*82450*/  IMAD.MOV.U32 R42, RZ, RZ, R31 ;  /* 0x000000ffff2a7224 */ /* 0x000fc600078e001f */
[----:B------:R-:W3:Y:S04]  /*82460*/  LDL.LU R35, [R1+0x2b8c] ;  /* 0x002b8c0001237983 */ /* 0x000ee80000300800 */
[----:B------:R-:W2:Y:S04]  /*82470*/  LDL.LU R30, [R1+0x2b88] ;  /* 0x002b8800011e7983 */ /* 0x000ea80000300800 */
[----:B------:R-:W2:Y:S01]  /*82480*/  LDL.LU R31, [R1+0x2b84] ;  /* 0x002b8400011f7983 */ /* 0x000ea20000300800 */
[----:B------:R-:W-:-:S03]  /*82490*/  IMAD.MOV.U32 R43, RZ, RZ, R71 ;  /* 0x000000ffff2b7224 */ /* 0x000fc600078e0047 */
[----:B------:R-:W4:Y:S01]  /*824a0*/  LDL.LU R71, [R1+0x2b80] ;  /* 0x002b800001477983 */ /* 0x000f220000300800 */
[C---:B------:R-:W-:Y:S08]  /*824b0*/  HMMA.1688.F32.TF32 R112, R48.reuse, R66, R112 ;  /* 0x000000423070723c */ /* 0x040ff00000081070 */
[C---:B---3--:R-:W-:Y:S08]  /*824c0*/  HMMA.1688.F32.TF32 R116, R48.reuse, R34, R116 ;  /* 0x000000223074723c */ /* 0x048ff00000081074 */
[C---:B--2---:R-:W-:Y:S11]  /*824d0*/  HMMA.1688.F32.TF32 R72, R48.reuse, R30, R72 ;  /* 0x0000001e3048723c */ /* 0x044ff60000081048 */
[----:B------:R-:W-:Y:S04]  /*824e0*/  @!UPT UIADD3 URZ, URZ, URZ, URZ ;  /* 0x0000003f3f3ff290 */ /* 0x000fe8000fffe03f */
[----:B------:R-:W-:Y:S04]  /*824f0*/  STL.64 [R1+0x2d0], R116 ;  /* 0x0002d07401007387 */ /* 0x000fe80000100a00 */
[----:B------:R1:W-:Y:S04]  /*82500*/  STL.64 [R1+0x2d8], R118 ;  /* 0x0002d87601007387 */ /* 0x0003e80000100a00 */
[----:B-1----:R-:W2:Y:S04]  /*82510*/  LDL.LU.64 R118, [R1+0x2b78] ;  /* 0x002b780001767983 */ /* 0x002ea80000300a00 */
[----:B------:R-:W2:Y:S04]  /*82520*/  LDL.LU.64 R116, [R1+0x2b70] ;  /* 0x002b700001747983 */ /* 0x000ea80000300a00 */
[----:B------:R-:W-:Y:S04]  /*82530*/  STL.64 [R1+0x3c0], R72 ;  /* 0x0003c04801007387 */ /* 0x000fe80000100a00 */
[----:B------:R1:W-:Y:S04]  /*82540*/  STL.64 [R1+0x3c8], R74 ;  /* 0x0003c84a01007387 */ /* 0x0003e80000100a00 */
[----:B-1----:R-:W3:Y:S04]  /*82550*/  LDL.LU.64 R74, [R1+0x2b68] ;  /* 0x002b6800014a7983 */ /* 0x002ee80000300a00 */
[----:B------:R-:W3:Y:S01]  /*82560*/  LDL.LU.64 R72, [R1+0x2b60] ;  /* 0x002b600001487983 */ /* 0x000ee20000300a00 */
[C---:B----4-:R-:W-:Y:S08]  /*82570*/  HMMA.1688.F32.TF32 R152, R48.reuse, R70, R152 ;  /* 0x000000463098723c */ /* 0x050ff00000081098 */
[C---:B------:R-:W-:Y:S11]  /*82580*/  HMMA.1688.F32.TF32 R40, R48.reuse, R26, R40 ;  /* 0x0000001a3028723c */ /* 0x040ff60000081028 */
[----:B------:R-:W-:Y:S04]  /*82590*/  @!UPT UIADD3 URZ, URZ, URZ, URZ ;  /* 0x0000003f3f3ff290 */ /* 0x000fe8000fffe03f */
[----:B------:R-:W-:Y:S04]  /*825a0*/  STL.64 [R1+0x510], R152 ;  /* 0x0005109801007387 */ /* 0x000fe80000100a00 */
[----:B------:R1:W-:Y:S04]  /*825b0*/  STL.64 [R1+0x518], R154 ;  /* 0x0005189a01007387 */ /* 0x0003e80000100a00 */
[----:B-1----:R-:W4:Y:S04]  /*825c0*/  LDL.LU.64 R154, [R1+0x2b58] ;  /* 0x002b5800019a7983 */ /* 0x002f280000300a00 */
[----:B------:R-:W4:Y:S04]  /*825d0*/  LDL.LU.64 R152, [R1+0x2b50] ;  /* 0x002b500001987983 */ /* 0x000f280000300a00 */
[----:B------:R-:W-:Y:S04]  /*825e0*/  STL.64 [R1+0x590], R112 ;  /* 0x0005907001007387 */ /* 0x000fe80000100a00 */
[----:B------:R1:W-:Y:S04]  /*825f0*/  STL.64 [R1+0x598], R114 ;  /* 0x0005987201007387 */ /* 0x0003e80000100a00 */
[----:B-1----:R-:W2:Y:S04]  /*82600*/  LDL.LU.64 R114, [R1+0x2b48] ;  /* 0x002b480001727983 */ /* 0x002ea80000300a00 */
[----:B------:R-:W2:Y:S04]  /*82610*/  LDL.LU.64 R112, [R1+0x2b40] ;  /* 0x002b400001707983 */ /* 0x000ea80000300a00 */
[----:B------:R-:W-:Y:S04]  /*82620*/  STL.64 [R1+0x5b0], R40 ;  /* 0x0005b02801007387 */ /* 0x000fe80000100a00 */
[----:B------:R1:W-:Y:S02]  /*82630*/  STL.64 [R1+0x5b8], R42 ;  /* 0x0005b82a01007387 */ /* 0x0003e40000100a00 */
[C---:B-1----:R-:W-:Y:S02]  /*82640*/  HMMA.1688.F32.TF32 R40, R48.reuse, R22, R52 ;  /* 0x000000163028723c */ /* 0x042fe40000081034 */
[----:B------:R-:W2:Y:S11]  /*82650*/  LDL.LU R52, [R1+0x3f0] ;  /* 0x0003f00001347983 */ /* 0x000eb60000300800 */
[----:B------:R-:W-:Y:S10]  /*82660*/  @!UPT UIADD3 URZ, URZ, URZ, URZ ;  /* 0x0000003f3f3ff290 */ /* 0x000ff4000fffe03f */
[----:B------:R-:W-:Y:S04]  /*82670*/  STL.64 [R1+0x670], R40 ;  /* 0x0006702801007387 */ /* 0x000fe80000100a00 */
[----:B------:R3:W-:Y:S04]  /*82680*/  STL.64 [R1+0x678], R42 ;  /* 0x0006782a01007387 */ /* 0x0007e80000100a00 */
[----:B------:R-:W2:Y:S04]  /*82690*/  LDL.LU R53, [R1+0x3f4] ;  /* 0x0003f40001357983 */ /* 0x000ea80000300800 */
[----:B------:R-:W2:Y:S04]  /*826a0*/  LDL.LU R54, [R1+0x3f8] ;  /* 0x0003f80001367983 */ /* 0x000ea80000300800 */
[----:B------:R-:W2:Y:S01]  /*826b0*/  LDL.LU R55, [R1+0x3fc] ;  /* 0x0003fc0001377983 */ /* 0x000ea20000300800 */
        /* <DEDUP_REMOVED lines=8> */
[----:B------:R-:W2:Y:S01]  /*82740*/  LDS R39, [R252+0x8f800] ;  /* 0x08f80000fc277984 */ /* 0x000ea20000000800 */
[C---:B---3--:R-:W-:Y:S08]  /*82750*/  HMMA.1688.F32.TF32 R40, R48.reuse, R18, R72 ;  /* 0x000000123028723c */ /* 0x048ff00000081048 */
[C---:B------:R-:W-:Y:S11]  /*82760*/  HMMA.1688.F32.TF32 R72, R48.reuse, R10, R80 ;  /* 0x0000000a3048723c */ /* 0x040ff60000081050 */
[----:B------:R-:W-:Y:S04]  /*82770*/  @!UPT UIADD3 URZ, URZ, URZ, URZ ;  /* 0x0000003f3f3ff290 */ /* 0x000fe8000fffe03f */
[----:B------:R-:W-:Y:S04]  /*82780*/  STL.64 [R1+0x710], R40 ;  /* 0x0007102801007387 */ /* 0x000fe80000100a00 */
[----:B------:R1:W-:Y:S02]  /*82790*/  STL.64 [R1+0x718], R42 ;  /* 0x0007182a01007387 */ /* 0x0003e40000100a00 */
[C---:B-1----:R-:W-:Y:S02]  /*827a0*/  HMMA.1688.F32.TF32 R40, R48.reuse, R6, R84 ;  /* 0x000000063028723c */ /* 0x042fe40000081054 */
[----:B------:R-:W-:Y:S04]  /*827b0*/  STL.64 [R1+0x780], R76 ;  /* 0x0007804c01007387 */ /* 0x000fe80000100a00 */
[----:B------:R-:W-:Y:S04]  /*827c0*/  STL.64 [R1+0x788], R78 ;  /* 0x0007884e01007387 */ /* 0x000fe80000100a00 */
[----:B------:R-:W3:Y:S04]  /*827d0*/  LDL.LU R80, [R1+0x100] ;  /* 0x0001000001507983 */ /* 0x000ee80000300800 */
[----:B------:R-:W-:Y:S04]  /*827e0*/  STL.64 [R1+0x7f0], R72 ;  /* 0x0007f04801007387 */ /* 0x000fe80000100a00 */
[----:B------:R1:W-:Y:S05]  /*827f0*/  STL.64 [R1+0x7f8], R74 ;  /* 0x0007f84a01007387 */ /* 0x0003ea0000100a00 */
[----:B------:R-:W-:Y:S04]  /*82800*/  STL.64 [R1+0x800], R40 ;  /* 0x0008002801007387 */ /* 0x000fe80000100a00 */
[----:B------:R4:W-:Y:S01]  /*82810*/  STL.64 [R1+0x808], R42 ;  /* 0x0008082a01007387 */ /* 0x0009e20000100a00 */
[C---:B-1----:R-:W-:Y:S03]  /*82820*/  HMMA.1688.F32.TF32 R72, R48.reuse, R210, R88 ;  /* 0x000000d23048723c */ /* 0x042fe60000081058 */
[----:B------:R-:W3:Y:S04]  /*82830*/  LDL.LU R81, [R1+0x104] ;  /* 0x0001040001517983 */ /* 0x000ee80000300800 */
[----:B------:R-:W3:Y:S01]  /*82840*/  LDL.LU R82, [R1+0x108] ;  /* 0x0001080001527983 */ /* 0x000ee20000300800 */
[C---:B----4-:R-:W-:Y:S03]  /*82850*/  HMMA.1688.F32.TF32 R40, R48.reuse, R206, R92 ;  /* 0x000000ce3028723c */ /* 0x050fe6000008105c */
[----:B------:R-:W3:Y:S04]  /*82860*/  LDL.LU R83, [R1+0x10c] ;  /* 0x00010c0001537983 */ /* 0x000ee80000300800 */
[----:B------:R-:W4:Y:S04]  /*82870*/  LDL.LU R76, [R1+0x70] ;  /* 0x00007000014c7983 */ /* 0x000f280000300800 */
[----:B------:R-:W4:Y:S04]  /*82880*/  LDL.LU R77, [R1+0x74] ;  /* 0x00007400014d7983 */ /* 0x000f280000300800 */
[----:B------:R-:W4:Y:S04]  /*82890*/  LDL.LU R78, [R1+0x78] ;  /* 0x00007800014e7983 */ /* 0x000f280000300800 */
[----:B------:R-:W4:Y:S04]  /*828a0*/  LDL.LU R79, [R1+0x7c] ;  /* 0x00007c00014f7983 */ /* 0x000f280000300800 */
[----:B------:R-:W4:Y:S04]  /*828b0*/  LDL.LU R92, [R1+0x250] ;  /* 0x00025000015c7983 */ /* 0x000f280000300800 */
[----:B------:R-:W-:Y:S04]  /*828c0*/  STL.64 [R1+0x8c0], R72 ;  /* 0x0008c04801007387 */ /* 0x000fe80000100a00 */
[----:B------:R-:W-:Y:S04]  /*828d0*/  STL.64 [R1+0x8c8], R74 ;  /* 0x0008c84a01007387 */ /* 0x000fe80000100a00 */
[----:B------:R-:W-:Y:S04]  /*828e0*/  STL.64 [R1+0x8b0], R40 ;  /* 0x0008b02801007387 */ /* 0x000fe80000100a00 */
[----:B------:R1:W-:Y:S04]  /*828f0*/  STL.64 [R1+0x8b8], R42 ;  /* 0x0008b82a01007387 */ /* 0x0003e80000100a00 */
[----:B------:R-:W4:Y:S04]  /*82900*/  LDL.LU R93, [R1+0x254] ;  /* 0x00025400015d7983 */ /* 0x000f280000300800 */
[----:B------:R-:W4:Y:S01]  /*82910*/  LDL.LU R94, [R1+0x258] ;  /* 0x00025800015e7983 */ /* 0x000f220000300800 */
[C---:B-1----:R-:W-:Y:S03]  /*82920*/  HMMA.1688.F32.TF32 R40, R48.reuse, R202, R96 ;  /* 0x000000ca3028723c */ /* 0x042fe60000081060 */
[----:B------:R-:W4:Y:S04]  /*82930*/  LDL.LU R95, [R1+0x25c] ;  /* 0x00025c00015f7983 */ /* 0x000f280000300800 */
[----:B------:R-:W4:Y:S11]  /*82940*/  LDL.LU R96, [R1+0x2c0] ;  /* 0x0002c00001607983 */ /* 0x000f360000300800 */
[----:B------:R-:W-:Y:S05]  /*82950*/  @!UPT UIADD3 URZ, URZ, URZ, URZ ;  /* 0x0000003f3f3ff290 */ /* 0x000fea000fffe03f */
[----:B------:R-:W-:Y:S04]  /*82960*/  STL.64 [R1+0x8a0], R40 ;  /* 0x0008a02801007387 */ /* 0x000fe80000100a00 */
[----:B------:R1:W-:Y:S04]  /*82970*/  STL.64 [R1+0x8a8], R42 ;  /* 0x0008a82a01007387 */ /* 0x0003e80000100a00 */
        /* <DEDUP_REMOVED lines=11> */
[----:B------:R2:W-:Y:S04]  /*82a30*/  STL.64 [R1+0x878], R50 ;  /* 0x0008783201007387 */ /* 0x0005e80000100a00 */
[----:B------:R-:W4:Y:S04]  /*82a40*/  LDL.LU R84, [R1+0x290] ;  /* 0x0002900001547983 */ /* 0x000f280000300800 */
[----:B------:R-:W-:Y:S01]  /*82a50*/  LDS R40, [R0+0x8f080] ;  /* 0x08f0800000287984 */ /* 0x000fe20000000800 */
[C---:B--2---:R-:W-:Y:S03]  /*82a60*/  HMMA.1688.F32.TF32 R48, R36.reuse, R34, R52 ;  /* 0x000000222430723c */ /* 0x044fe60000081034 */
[----:B------:R-:W-:Y:S04]  /*82a70*/  LDS R42, [R0+0x8f880] ;  /* 0x08f88000002a7984 */ /* 0x000fe80000000800 */
[----:B------:R-:W-:Y:S04]  /*82a80*/  LDS R41, [R2+0x8f080] ;  /* 0x08f0800002297984 */ /* 0x000fe80000000800 */
[----:B------:R-:W1:Y:S11]  /*82a90*/  LDS R43, [R2+0x8f880] ;  /* 0x08f88000022b7984 */ /* 0x000e760000000800 */
[----:B------:R-:W-:Y:S01]  /*82aa0*/  @!UPT UIADD3 URZ, URZ, URZ, URZ ;  /* 0x0000003f3f3ff290 */ /* 0x000fe2000fffe03f */
[----:B------:R-:W-:Y:S04]  /*82ab0*/  STL.64 [R1+0x180], R48 ;  /* 0x0001803001007387 */ /* 0x000fe80000100a00 */
[----:B------:R3:W-:Y:S04]  /*82ac0*/  STL.64 [R1+0x188], R50 ;  /* 0x0001883201007387 */ /* 0x0007e80000100a00 */
[----:B------:R-:W1:Y:S04]  /*82ad0*/  LDL.LU R85, [R1+0x294] ;  /* 0x0002940001557983 */ /* 0x000e680000300800 */
[----:B------:R-:W1:Y:S04]  /*82ae0*/  LDL.LU R86, [R1+0x298] ;  /* 0x0002980001567983 */ /* 0x000e680000300800 */
[----:B------:R-:W1:Y:S04]  /*82af0*/  LDL.LU R87, [R1+0x29c] ;  /* 0x00029c0001577983 */ /* 0x000e680000300800 */
        /* <DEDUP_REMOVED lines=13> */
[C---:B----4-:R-:W-:Y:S08]  /*82bd0*/  HMMA.1688.F32.TF32 R80, R36.reuse, R26, R76 ;  /* 0x0000001a2450723c */ /* 0x050ff0000008104c */
[C---:B------:R-:W-:Y:S08]  /*82be0*/  HMMA.1688.F32.TF32 R76, R36.reuse, R22, R112 ;  /* 0x00000016244c723c */ /* 0x040ff00000081070 */
[C---:B------:R-:W-:Y:S08]  /*82bf0*/  HMMA.1688.F32.TF32 R92, R36.reuse, R70, R92 ;  /* 0x00000046245c723c */ /* 0x040ff0000008105c */
[C---:B------:R-:W-:Y:S11]  /*82c00*/  HMMA.1688.F32.TF32 R96, R36.reuse, R30, R96 ;  /* 0x0000001e2460723c */ /* 0x040ff60000081060 */
[----:B------:R-:W-:Y:S11]  /*82c10*/  @!UPT UIADD3 URZ, URZ, URZ, URZ ;  /* 0x0000003f3f3ff290 */ /* 0x000ff6000fffe03f */
[----:B------:R-:W-:Y:S01]  /*82c20*/  @!UPT UIADD3 URZ, URZ, URZ, URZ ;  /* 0x0000003f3f3ff290 */ /* 0x000fe2000fffe03f */
[----:B------:R-:W-:Y:S04]  /*82c30*/  STL.64 [R1+0x170], R96 ;  /* 0x0001706001007387 */ /* 0x000fe80000100a00 */
[----:B------:R-:W-:Y:S04]  /*82c40*/  STL.64 [R1+0x178], R98 ;  /* 0x0001786201007387 */ /* 0x000fe80000100a00 */
[----:B------:R-:W-:Y:S04]  /*82c50*/  STL.64 [R1+0x2c0], R92 ;  /* 0x0002c05c01007387 */ /* 0x000fe80000100a00 */
[----:B------:R-:W-:Y:S04]  /*82c60*/  STL.64 [R1+0x2c8], R94 ;  /* 0x0002c85e01007387 */ /* 0x000fe80000100a00 */
[----:B------:R-:W-:Y:S04]  /*82c70*/  STL.64 [R1+0x3f0], R48 ;  /* 0x0003f03001007387 */ /* 0x000fe80000100a00 */
[----:B------:R3:W-:Y:S02]  /*82c80*/  STL.64 [R1+0x3f8], R50 ;  /* 0x0003f83201007387 */ /* 0x0007e40000100a00 */
[C---:B---3--:R-:W-:Y:S02]  /*82c90*/  HMMA.1688.F32.TF32 R48, R36.reuse, R18, R116 ;  /* 0x000000122430723c */ /* 0x048fe40000081074 */
[----:B------:R-:W-:Y:S04]  /*82ca0*/  STL.64 [R1+0x500], R80 ;  /* 0x0005005001007387 */ /* 0x000fe80000100a00 */
[----:B------:R3:W-:Y:S04]  /*82cb0*/  STL.64 [R1+0x508], R82 ;  /* 0x0005085201007387 */ /* 0x0007e80000100a00 */
[----:B------:R-:W-:Y:S04]  /*82cc0*/  STL.64 [R1+0x550], R76 ;  /* 0x0005504c01007387 */ /* 0x000fe80000100a00 */
[----:B------:R4:W-:Y:S01]  /*82cd0*/  STL.64 [R1+0x558], R78 ;  /* 0x0005584e01007387 */ /* 0x0009e20000100a00 */
[C---:B---3--:R-:W-:Y:S08]  /*82ce0*/  HMMA.1688.F32.TF32 R80, R36.reuse, R14, R120 ;  /* 0x0000000e2450723c */ /* 0x048ff00000081078 */
[----:B------:R-:W-:Y:S01]  /*82cf0*/  STL.64 [R1+0x600], R48 ;  /* 0x0006003001007387 */ /* 0x000fe20000100a00 */
[C---:B----4-:R-:W-:Y:S03]  /*82d00*/  HMMA.1688.F32.TF32 R76, R36.reuse, R10, R124 ;  /* 0x0000000a244c723c */ /* 0x050fe6000008107c */
[----:B------:R3:W-:Y:S05]  /*82d10*/  STL.64 [R1+0x608], R50 ;  /* 0x0006083201007387 */ /* 0x0007ea0000100a00 */
[C---:B---3--:R-:W-:Y:S06]  /*82d20*/  HMMA.1688.F32.TF32 R48, R36.reuse, R6, R128 ;  /* 0x000000062430723c */ /* 0x048fec0000081080 */
[----:B------:R3:W-:Y:S04]  /*82d30*/  STL.64 [R1+0x6d0], R80 ;  /* 0x0006d05001007387 */ /* 0x0007e80000100a00 */
[----:B------:R4:W-:Y:S04]  /*82d40*/  STL.64 [R1+0x6d8], R82 ;  /* 0x0006d85201007387 */ /* 0x0009e80000100a00 */
[----:B---3--:R-:W3:Y:S04]  /*82d50*/  LDL.LU R80, [R1+0x150] ;  /* 0x0001500001507983 */ /* 0x008ee80000300800 */
[----:B------:R-:W-:Y:S04]  /*82d60*/  STL.64 [R1+0x6f0], R76 ;  /* 0x0006f04c01007387 */ /* 0x000fe80000100a00 */
[----:B------:R1:W-:Y:S04]  /*82d70*/  STL.64 [R1+0x6f8], R78 ;  /* 0x0006f84e01007387 */ /* 0x0003e80000100a00 */
[----:B------:R-:W-:Y:S04]  /*82d80*/  STL.64 [R1+0x770], R48 ;  /* 0x0007703001007387 */ /* 0x000fe80000100a00 */
[----:B------:R1:W-:Y:S04]  /*82d90*/  STL.64 [R1+0x778], R50 ;  /* 0x0007783201007387 */ /* 0x0003e80000100a00 */
[----:B------:R-:W3:Y:S04]  /*82da0*/  LDL.LU R81, [R1+0x154] ;  /* 0x0001540001517983 */ /* 0x000ee80000300800 */
[----:B----4-:R-:W3:Y:S04]  /*82db0*/  LDL.LU R82, [R1+0x158] ;  /* 0x0001580001527983 */ /* 0x010ee80000300800 */
[----:B------:R-:W3:Y:S01]  /*82dc0*/  LDL.LU R83, [R1+0x15c] ;  /* 0x00015c0001537983 */ /* 0x000ee20000300800 */
[C---:B-1----:R-:W-:Y:S08]  /*82dd0*/  HMMA.1688.F32.TF32 R76, R36.reuse, R210, R132 ;  /* 0x000000d2244c723c */ /* 0x042ff00000081084 */
[C---:B------:R-:W-:Y:S08]  /*82de0*/  HMMA.1688.F32.TF32 R48, R36.reuse, R206, R136 ;  /* 0x000000ce2430723c */ /* 0x040ff00000081088 */
[C---:B------:R-:W-:Y:S07]  /*82df0*/  HMMA.1688.F32.TF32 R92, R36.reuse, R202, R140 ;  /* 0x000000ca245c723c */ /* 0x040fee000008108c */
[----:B------:R-:W-:Y:S04]  /*82e00*/  STL.64 [R1+0x860], R76 ;  /* 0x0008604c01007387 */ /* 0x000fe80000100a00 */
[----:B------:R1:W-:Y:S04]  /*82e10*/  STL.64 [R1+0x868], R78 ;  /* 0x0008684e01007387 */ /* 0x0003e80000100a00 */
[----:B------:R-:W-:Y:S04]  /*82e20*/  STL.64 [R1+0x850], R48 ;  /* 0x0008503001007387 */ /* 0x000fe80000100a00 */
[----:B------:R4:W-:Y:S01]  /*82e30*/  STL.64 [R1+0x858], R50 ;  /* 0x0008583201007387 */ /* 0x0009e20000100a00 */
[C---:B-1----:R-:W-:Y:S08]  /*82e40*/  HMMA.1688.F32.TF32 R76, R36.reuse, R198, R144 ;  /* 0x000000c6244c723c */ /* 0x042ff00000081090 */
[C---:B----4-:R-:W-:Y:S08]  /*82e50*/  HMMA.1688.F32.TF32 R48, R36.reuse, R194, R148 ;  /* 0x000000c22430723c */ /* 0x050ff00000081094 */
        /* <DEDUP_REMOVED lines=11> */
[----:B------:R-:W-:Y:S01]  /*82f10*/  LDS R78, [R3+0x8f880] ;  /* 0x08f88000034e7984 */ /* 0x000fe20000000800 */
[C---:B--2---:R-:W-:Y:S03]  /*82f20*/  HMMA.1688.F32.TF32 R36, R40.reuse, R34, R72 ;  /* 0x000000222824723c */ /* 0x044fe60000081048 */
[----:B------:R-:W-:Y:S04]  /*82f30*/  LDS R77, [R252+0x8f080] ;  /* 0x08f08000fc4d7984 */ /* 0x000fe80000000800 */
[----:B------:R-:W1:Y:S01]  /*82f40*/  LDS R79, [R252+0x8f880] ;  /* 0x08f88000fc4f7984 */ /* 0x000e620000000800 */
[C---:B------:R-:W-:Y:S03]  /*82f50*/  HMMA.1688.F32.TF32 R48, R40.reuse, R30, R88 ;  /* 0x0000001e2830723c */ /* 0x040fe60000081058 */
[----:B------:R-:W-:Y:S04]  /*82f60*/  LDS R72, [R0+0x8f100] ;  /* 0x08f1000000487984 */ /* 0x000fe80000000800 */
[----:B------:R-:W-:Y:S04]  /*82f70*/  LDS R74, [R0+0x8f900] ;  /* 0x08f90000004a7984 */ /* 0x000fe80000000800 */
[----:B------:R-:W-:Y:S04]  /*82f80*/  LDS R73, [R2+0x8f100] ;  /* 0x08f1000002497984 */ /* 0x000fe80000000800 */
[----:B------:R-:W2:Y:S04]  /*82f90*/  LDS R75, [R2+0x8f900] ;  /* 0x08f90000024b7984 */ /* 0x000ea80000000800 */
[----:B------:R-:W-:Y:S04]  /*82fa0*/  STL.64 [R1+0x70], R36 ;  /* 0x0000702401007387 */ /* 0x000fe80000100a00 */
[----:B------:R4:W-:Y:S02]  /*82fb0*/  STL.64 [R1+0x78], R38 ;  /* 0x0000782601007387 */ /* 0x0009e40000100a00 */
[C---:B----4-:R-:W-:Y:S02]  /*82fc0*/  HMMA.1688.F32.TF32 R36, R40.reuse, R66, R52 ;  /* 0x000000422824723c */ /* 0x050fe40000081034 */
[----:B------:R-:W-:Y:S04]  /*82fd0*/  STL.64 [R1], R48 ;  /* 0x0000003001007387 */ /* 0x000fe80000100a00 */
[----:B------:R-:W-:Y:S04]  /*82fe0*/  STL.64 [R1+0x8], R50 ;  /* 0x0000083201007387 */ /* 0x000fe80000100a00 */
[----:B------:R-:W1:Y:S04]  /*82ff0*/  LDL.LU R88, [R1+0x480] ;  /* 0x0004800001587983 */ /* 0x000e680000300800 */
[----:B------:R-:W-:Y:S04]  /*83000*/  STL.64 [R1+0xa0], R44 ;  /* 0x0000a02c01007387 */ /* 0x000fe80000100a00 */
[----:B------:R-:W-:Y:S05]  /*83010*/  STL.64 [R1+0xa8], R46 ;  /* 0x0000a82e01007387 */ /* 0x000fea0000100a00 */
        /* <DEDUP_REMOVED lines=13> */
[C---:B----4-:R-:W-:Y:S08]  /*830f0*/  HMMA.1688.F32.TF32 R36, R40.reuse, R22, R152 ;  /* 0x000000162824723c */ /* 0x050ff00000081098 */
[C---:B------:R-:W-:Y:S08]  /*83100*/  HMMA.1688.F32.TF32 R48, R40.reuse, R18, R156 ;  /* 0x000000122830723c */ /* 0x040ff0000008109c */
[C---:B---3--:R-:W-:Y:S11]  /*83110*/  HMMA.1688.F32.TF32 R44, R40.reuse, R26, R80 ;  /* 0x0000001a282c723c */ /* 0x048ff60000081050 */
[----:B------:R-:W-:Y:S11]  /*83120*/  @!UPT UIADD3 URZ, URZ, URZ, URZ ;  /* 0x0000003f3f3ff290 */ /* 0x000ff6000fffe03f */
[----:B------:R-:W-:Y:S01]  /*83130*/  @!UPT UIADD3 URZ, URZ, URZ, URZ ;  /* 0x0000003f3f3ff290 */ /* 0x000fe2000fffe03f */
[----:B------:R-:W-:Y:S04]  /*83140*/  STL.64 [R1+0x80], R44 ;  /* 0x0000802c01007387 */ /* 0x000fe80000100a00 */
[----:B------:R3:W-:Y:S04]  /*83150*/  STL.64 [R1+0x88], R46 ;  /* 0x0000882e01007387 */ /* 0x0007e80000100a00 */
[----:B------:R-:W-:Y:S04]  /*83160*/  STL.64 [R1+0x100], R36 ;  /* 0x0001002401007387 */ /* 0x000fe80000100a00 */
[----:B------:R4:W-:Y:S01]  /*83170*/  STL.64 [R1+0x108], R38 ;  /* 0x0001082601007387 */ /* 0x0009e20000100a00 */
[C---:B---3--:R-:W-:Y:S08]  /*83180*/  HMMA.1688.F32.TF32 R44, R40.reuse, R14, R160 ;  /* 0x0000000e282c723c */ /* 0x048ff000000810a0 */
[C---:B----4-:R-:W-:Y:S01]  /*83190*/  HMMA.1688.F32.TF32 R36, R40.reuse, R10, R164 ;  /* 0x0000000a2824723c */ /* 0x050fe200000810a4 */
[----:B------:R-:W-:Y:S04]  /*831a0*/  STL.64 [R1+0x420], R48 ;  /* 0x0004203001007387 */ /* 0x000fe80000100a00 */
[----:B------:R-:W-:Y:S04]  /*831b0*/  STL.64 [R1+0x428], R50 ;  /* 0x0004283201007387 */ /* 0x000fe80000100a00 */
[----:B------:R-:W3:Y:S06]  /*831c0*/  LDL.LU R96, [R1+0x270] ;  /* 0x0002700001607983 */ /* 0x000eec0000300800 */
[----:B------:R-:W-:Y:S04]  /*831d0*/  STL.64 [R1+0x5d0], R44 ;  /* 0x0005d02c01007387 */ /* 0x000fe80000100a00 */
[----:B------:R-:W-:Y:S04]  /*831e0*/  STL.64 [R1+0x5d8], R46 ;  /* 0x0005d82e01007387 */ /* 0x000fe80000100a00 */
[----:B------:R-:W-:Y:S04]  /*831f0*/  STL.64 [R1+0x5e0], R36 ;  /* 0x0005e02401007387 */ /* 0x000fe80000100a00 */
[----:B------:R4:W-:Y:S04]  /*83200*/  STL.64 [R1+0x5e8], R38 ;  /* 0x0005e82601007387 */ /* 0x0009e80000100a00 */
[----:B------:R-:W3:Y:S04]  /*83210*/  LDL.LU R97, [R1+0x274] ;  /* 0x0002740001617983 */ /* 0x000ee80000300800 */
[----:B------:R-:W3:Y:S04]  /*83220*/  LDL.LU R98, [R1+0x278] ;  /* 0x0002780001627983 */ /* 0x000ee80000300800 */
[----:B------:R-:W3:Y:S04]  /*83230*/  LDL.LU R99, [R1+0x27c] ;  /* 0x00027c0001637983 */ /* 0x000ee80000300800 */
[----:B------:R-:W3:Y:S01]  /*83240*/  LDL.LU R92, [R1+0x1b0] ;  /* 0x0001b000015c7983 */ /* 0x000ee20000300800 */
[C---:B----4-:R-:W-:Y:S03]  /*83250*/  HMMA.1688.F32.TF32 R36, R40.reuse, R6, R168 ;  /* 0x000000062824723c */ /* 0x050fe600000810a8 */
        /* <DEDUP_REMOVED lines=8> */
[----:B------:R-:W-:Y:S04]  /*832e0*/  STL.64 [R1+0x660], R36 ;  /* 0x0006602401007387 */ /* 0x000fe80000100a00 */
[----:B------:R1:W-:Y:S01]  /*832f0*/  STL.64 [R1+0x668], R38 ;  /* 0x0006682601007387 */ /* 0x0003e20000100a00 */
[C---:B------:R-:W-:Y:S08]  /*83300*/  HMMA.1688.F32.TF32 R44, R40.reuse, R206, R216 ;  /* 0x000000ce282c723c */ /* 0x040ff000000810d8 */
[C---:B-1----:R-:W-:Y:S07]  /*83310*/  HMMA.1688.F32.TF32 R36, R40.reuse, R202, R220 ;  /* 0x000000ca2824723c */ /* 0x042fee00000810dc */
[----:B------:R-:W-:Y:S04]  /*83320*/  STL.64 [R1+0x7e0], R48 ;  /* 0x0007e03001007387 */ /* 0x000fe80000100a00 */
[----:B------:R1:W-:Y:S04]  /*83330*/  STL.64 [R1+0x7e8], R50 ;  /* 0x0007e83201007387 */ /* 0x0003e80000100a00 */
[----:B------:R-:W-:Y:S04]  /*83340*/  STL.64 [R1+0x7d0], R44 ;  /* 0x0007d02c01007387 */ /* 0x000fe80000100a00 */
[----:B------:R1:W-:Y:S02]  /*83350*/  STL.64 [R1+0x7d8], R46 ;  /* 0x0007d82e01007387 */ /* 0x0003e40000100a00 */
[C---:B-1----:R-:W-:Y:S02]  /*83360*/  HMMA.1688.F32.TF32 R48, R40.reuse, R198, R224 ;  /* 0x000000c62830723c */ /* 0x042fe400000810e0 */
[----:B------:R-:W-:Y:S04]  /*83370*/  STL.64 [R1+0x7c0], R36 ;  /* 0x0007c02401007387 */ /* 0x000fe80000100a00 */
[----:B------:R1:W-:Y:S02]  /*83380*/  STL.64 [R1+0x7c8], R38 ;  /* 0x0007c82601007387 */ /* 0x0003e40000100a00 */
[C---:B------:R-:W-:Y:S08]  /*83390*/  HMMA.1688.F32.TF32 R44, R40.reuse, R194, R228 ;  /* 0x000000c2282c723c */ /* 0x040ff000000810e4 */
[----:B-1----:R-:W-:Y:S08]  /*833a0*/  HMMA.1688.F32.TF32 R36, R40, R190, R60 ;  /* 0x000000be2824723c */ /* 0x002ff0000008103c */
[C---:B------:R-:W-:Y:S08]  /*833b0*/  HMMA.1688.F32.TF32 R60, R76.reuse, R34, R88 ;  /* 0x000000224c3c723c */ /* 0x040ff00000081058 */
[C---:B--2---:R-:W-:Y:S01]  /*833c0*/  HMMA.1688.F32.TF32 R52, R76.reuse, R30, R52 ;  /* 0x0000001e4c34723c */ /* 0x044fe20000081034 */
[----:B------:R-:W-:Y:S04]  /*833d0*/  STL.64 [R1+0x7b0], R48 ;  /* 0x0007b03001007387 */ /* 0x000fe80000100a00 */
[----:B------:R1:W-:Y:S04]  /*833e0*/  STL.64 [R1+0x7b8], R50 ;  /* 0x0007b83201007387 */ /* 0x0003e80000100a00 */
[----:B------:R-:W-:Y:S04]  /*833f0*/  STL.64 [R1+0x7a0], R44 ;  /* 0x0007a02c01007387 */ /* 0x000fe80000100a00 */
[----:B------:R3:W-:Y:S04]  /*83400*/  STL.64 [R1+0x7a8], R46 ;  /* 0x0007a82e01007387 */ /* 0x0007e80000100a00 */
[----:B------:R-:W-:Y:S04]  /*83410*/  STL.64 [R1+0x29b8], R62 ;  /* 0x0029b83e01007387 */ /* 0x000fe80000100a00 */
[----:B------:R-:W-:Y:S01]  /*83420*/  STL.64 [R1+0x790], R36 ;  /* 0x0007902401007387 */ /* 0x000fe20000100a00 */
[C---:B-1----:R-:W-:Y:S03]  /*83430*/  HMMA.1688.F32.TF32 R48, R76.reuse, R70, R84 ;  /* 0x000000464c30723c */ /* 0x042fe60000081054 */
[----:B------:R1:W-:Y:S04]  /*83440*/  STL.64 [R1+0x798], R38 ;  /* 0x0007982601007387 */ /* 0x0003e80000100a00 */
[----:B------:R-:W-:Y:S04]  /*83450*/  STL.64 [R1+0x29b0], R60 ;  /* 0x0029b03c01007387 */ /* 0x000fe80000100a00 */
        /* <DEDUP_REMOVED lines=11> */
[----:B------:R-:W-:Y:S04]  /*83510*/  STL.64 [R1+0x29d8], R50 ;  /* 0x0029d83201007387 */ /* 0x000fe80000100a00 */
[----:B------:R-:W-:Y:S01]  /*83520*/  STL.64 [R1+0x29d0], R48 ;  /* 0x0029d03001007387 */ /* 0x000fe20000100a00 */
[C---:B---3--:R-:W-:Y:S08]  /*83530*/  HMMA.1688.F32.TF32 R44, R76.reuse, R66, R96 ;  /* 0x000000424c2c723c */ /* 0x048ff00000081060 */
[C---:B----4-:R-:W-:Y:S08]  /*83540*/  HMMA.1688.F32.TF32 R40, R76.reuse, R26, R92 ;  /* 0x0000001a4c28723c */ /* 0x050ff0000008105c */
[C---:B-1----:R-:W-:Y:S07]  /*83550*/  HMMA.1688.F32.TF32 R36, R76.reuse, R22, R80 ;  /* 0x000000164c24723c */ /* 0x042fee0000081050 */
[----:B------:R-:W-:Y:S04]  /*83560*/  STL.64 [R1+0x29e8], R46 ;  /* 0x0029e82e01007387 */ /* 0x000fe80000100a00 */
[----:B------:R1:W-:Y:S04]  /*83570*/  STL.64 [R1+0x29e0], R44 ;  /* 0x0029e02c01007387 */ /* 0x0003e80000100a00 */
[----:B------:R-:W-:Y:S04]  /*83580*/  STL.64 [R1+0x29f8], R42 ;  /* 0x0029f82a01007387 */ /* 0x000fe80000100a00 */
[----:B------:R3:W-:Y:S01]  /*83590*/  STL.64 [R1+0x29f0], R40 ;  /* 0x0029f02801007387 */ /* 0x0007e20000100a00 */
[C---:B-1----:R-:W-:Y:S03]  /*835a0*/  HMMA.1688.F32.TF32 R44, R76.reuse, R14, R176 ;  /* 0x0000000e4c2c723c */ /* 0x042fe600000810b0 */
[----:B------:R-:W-:Y:S05]  /*835b0*/  STL.64 [R1+0x2a08], R38 ;  /* 0x002a082601007387 */ /* 0x000fea0000100a00 */
[C---:B---3--:R-:W-:Y:S01]  /*835c0*/  HMMA.1688.F32.TF32 R40, R76.reuse, R10, R180 ;  /* 0x0000000a4c28723c */ /* 0x048fe200000810b4 */
[----:B------:R1:W-:Y:S04]  /*835d0*/  STL.64 [R1+0x2a00], R36 ;  /* 0x002a002401007387 */ /* 0x0003e80000100a00 */
[----:B------:R-:W-:Y:S04]  /*835e0*/  LDS R182, [R0+0x8f980] ;  /* 0x08f9800000b67984 */ /* 0x000fe80000000800 */
[----:B------:R-:W-:Y:S01]  /*835f0*/  LDS R180, [R0+0x8f180] ;  /* 0x08f1800000b47984 */ /* 0x000fe20000000800 */
[C---:B-1----:R-:W-:Y:S03]  /*83600*/  HMMA.1688.F32.TF32 R36, R76.reuse, R6, R184 ;  /* 0x000000064c24723c */ /* 0x042fe600000810b8 */
        /* <DEDUP_REMOVED lines=9> */
[C---:B---3--:R-:W-:Y:S03]  /*836a0*/  HMMA.1688.F32.TF32 R40, R76.reuse, R206, R236 ;  /* 0x000000ce4c28723c */ /* 0x048fe600000810ec */
[----:B------:R-:W-:Y:S04]  /*836b0*/  LDS R183, [R2+0x8f980] ;  /* 0x08f9800002b77984 */ /* 0x000fe80000000800 */
[----:B------:R-:W-:Y:S01]  /*836c0*/  LDS R181, [R2+0x8f180] ;  /* 0x08f1800002b57984 */ /* 0x000fe20000000800 */
        /* <DEDUP_REMOVED lines=9> */
[----:B-1----:R-:W-:Y:S08]  /*83760*/  HMMA.1688.F32.TF32 R36, R76, R190, R56 ;  /* 0x000000be4c24723c */ /* 0x002ff00000081038 */
[C---:B--2---:R-:W-:Y:S01]  /*83770*/  HMMA.1688.F32.TF32 R84, R72.reuse, R34, R84 ;  /* 0x000000224854723c */ /* 0x044fe20000081054 */
[----:B------:R-:W-:Y:S04]  /*83780*/  STL.64 [R1+0x730], R44 ;  /* 0x0007302c01007387 */ /* 0x000fe80000100a00 */
[----:B------:R-:W-:Y:S04]  /*83790*/  STL.64 [R1+0x738], R46 ;  /* 0x0007382e01007387 */ /* 0x000fe80000100a00 */
[----:B------:R-:W2:Y:S04]  /*837a0*/  LDL.LU R80, [R1+0x400] ;  /* 0x0004000001507983 */ /* 0x000ea80000300800 */
[----:B------:R-:W-:Y:S04]  /*837b0*/  STL.64 [R1+0x720], R40 ;  /* 0x0007202801007387 */ /* 0x000fe80000100a00 */
[----:B------:R-:W-:Y:S04]  /*837c0*/  STL.64 [R1+0x728], R42 ;  /* 0x0007282a01007387 */ /* 0x000fe80000100a00 */
[----:B------:R-:W-:Y:S04]  /*837d0*/  STL.64 [R1+0x700], R36 ;  /* 0x0007002401007387 */ /* 0x000fe80000100a00 */
[----:B------:R1:W-:Y:S04]  /*837e0*/  STL.64 [R1+0x708], R38 ;  /* 0x0007082601007387 */ /* 0x0003e80000100a00 */
[----:B------:R-:W2:Y:S04]  /*837f0*/  LDL.LU R81, [R1+0x404] ;  /* 0x0004040001517983 */ /* 0x000ea80000300800 */
[----:B------:R-:W2:Y:S04]  /*83800*/  LDL.LU R82, [R1+0x408] ;  /* 0x0004080001527983 */ /* 0x000ea80000300800 */
[----:B------:R-:W2:Y:S01]  /*83810*/  LDL.LU R83, [R1+0x40c] ;  /* 0x00040c0001537983 */ /* 0x000ea20000300800 */
[C---:B------:R-:W-:Y:S03]  /*83820*/  HMMA.1688.F32.TF32 R56, R72.reuse, R30, R88 ;  /* 0x0000001e4838723c */ /* 0x040fe60000081058 */
        /* <DEDUP_REMOVED lines=27> */
[----:B------:R-:W-:Y:S04]  /*839e0*/  STL.64 [R1+0x2a30], R56 ;  /* 0x002a303801007387 */ /* 0x000fe80000100a00 */
[----:B------:R-:W4:Y:S04]  /*839f0*/  LDL.LU R100, [R1+0xb0] ;  /* 0x0000b00001647983 */ /* 0x000f280000300800 */
[----:B------:R-:W4:Y:S04]  /*83a00*/  LDL.LU R101, [R1+0xb4] ;  /* 0x0000b40001657983 */ /* 0x000f280000300800 */
[----:B------:R-:W4:Y:S04]  /*83a10*/  LDL.LU R102, [R1+0xb8] ;  /* 0x0000b80001667983 */ /* 0x000f280000300800 */
[----:B------:R-:W4:Y:S04]  /*83a20*/  LDL.LU R103, [R1+0xbc] ;  /* 0x0000bc0001677983 */ /* 0x000f280000300800 */
[----:B------:R-:W1:Y:S04]  /*83a30*/  LDL.LU R92, [R1+0x60] ;  /* 0x00006000015c7983 */ /* 0x000e680000300800 */
[----:B------:R-:W1:Y:S04]  /*83a40*/  LDL.LU R93, [R1+0x64] ;  /* 0x00006400015d7983 */ /* 0x000e680000300800 */
[----:B------:R-:W1:Y:S04]  /*83a50*/  LDL.LU R94, [R1+0x68] ;  /* 0x00006800015e7983 */ /* 0x000e680000300800 */
[----:B------:R-:W1:Y:S01]  /*83a60*/  LDL.LU R95, [R1+0x6c] ;  /* 0x00006c00015f7983 */ /* 0x000e620000300800 */
[C---:B--2---:R-:W-:Y:S08]  /*83a70*/  HMMA.1688.F32.TF32 R80, R72.reuse, R70, R80 ;  /* 0x000000464850723c */ /* 0x044ff00000081050 */
[C---:B---3--:R-:W-:Y:S08]  /*83a80*/  HMMA.1688.F32.TF32 R76, R72.reuse, R66, R116 ;  /* 0x00000042484c723c */ /* 0x048ff00000081074 */
[C---:B----4-:R-:W-:Y:S08]  /*83a90*/  HMMA.1688.F32.TF32 R88, R72.reuse, R26, R88 ;  /* 0x0000001a4858723c */ /* 0x050ff00000081058 */
[C---:B------:R-:W-:Y:S01]  /*83aa0*/  HMMA.1688.F32.TF32 R104, R72.reuse, R22, R104 ;  /* 0x000000164868723c */ /* 0x040fe20000081068 */
[----:B------:R-:W-:Y:S07]  /*83ab0*/  STL.64 [R1+0x2a48], R82 ;  /* 0x002a485201007387 */ /* 0x000fee0000100a00 */
[C---:B------:R-:W-:Y:S08]  /*83ac0*/  HMMA.1688.F32.TF32 R128, R72.reuse, R14, R112 ;  /* 0x0000000e4880723c */ /* 0x040ff00000081070 */
[C---:B------:R-:W-:Y:S01]  /*83ad0*/  HMMA.1688.F32.TF32 R96, R72.reuse, R18, R96 ;  /* 0x000000124860723c */ /* 0x040fe20000081060 */
[----:B------:R-:W-:Y:S07]  /*83ae0*/  STL.64 [R1+0x2a40], R80 ;  /* 0x002a405001007387 */ /* 0x000fee0000100a00 */
[C---:B------:R-:W-:Y:S01]  /*83af0*/  HMMA.1688.F32.TF32 R136, R72.reuse, R10, R108 ;  /* 0x0000000a4888723c */ /* 0x040fe2000008106c */
[----:B------:R-:W-:Y:S04]  /*83b00*/  STL.64 [R1+0x2a58], R78 ;  /* 0x002a584e01007387 */ /* 0x000fe80000100a00 */
[----:B------:R-:W-:Y:S04]  /*83b10*/  STL.64 [R1+0x2a50], R76 ;  /* 0x002a504c01007387 */ /* 0x000fe80000100a00 */
[----:B------:R-:W-:Y:S01]  /*83b20*/  STL.64 [R1+0x2a68], R90 ;  /* 0x002a685a01007387 */ /* 0x000fe20000100a00 */
[C---:B------:R-:W-:Y:S03]  /*83b30*/  HMMA.1688.F32.TF32 R228, R72.reuse, R6, R100 ;  /* 0x0000000648e4723c */ /* 0x040fe60000081064 */
[----:B------:R-:W-:Y:S05]  /*83b40*/  STL.64 [R1+0x2a60], R88 ;  /* 0x002a605801007387 */ /* 0x000fea0000100a00 */
        /* <DEDUP_REMOVED lines=129> */
[C---:B--2---:R-:W-:Y:S01]  /*84360*/  HMMA.1688.F32.TF32 R56, R72.reuse, R206, R176 ;  /* 0x000000ce4838723c */ /* 0x044fe200000810b0 */
[----:B------:R-:W-:Y:S04]  /*84370*/  LDS R178, [R3+0x8f980] ;  /* 0x08f9800003b27984 */ /* 0x000fe80000000800 */
[----:B------:R-:W-:Y:S03]  /*84380*/  LDS R176, [R3+0x8f180] ;  /* 0x08f1800003b07984 */ /* 0x000fe60000000800 */
[C---:B---3--:R-:W-:Y:S01]  /*84390*/  HMMA.1688.F32.TF32 R232, R72.reuse, R202, R224 ;  /* 0x000000ca48e8723c */ /* 0x048fe200000810e0 */
[----:B------:R-:W-:Y:S04]  /*843a0*/  LDS R179, [R252+0x8f980] ;  /* 0x08f98000fcb37984 */ /* 0x000fe80000000800 */
[----:B------:R-:W2:Y:S10]  /*843b0*/  LDS R177, [R252+0x8f180] ;  /* 0x08f18000fcb17984 */ /* 0x000eb40000000800 */
[----:B------:R-:W-:Y:S04]  /*843c0*/  STL.64 [R1+0x6b0], R56 ;  /* 0x0006b03801007387 */ /* 0x000fe80000100a00 */
[----:B------:R3:W-:Y:S02]  /*843d0*/  STL.64 [R1+0x6b8], R58 ;  /* 0x0006b83a01007387 */ /* 0x0007e40000100a00 */
[C---:B---3--:R-:W-:Y:S08]  /*843e0*/  HMMA.1688.F32.TF32 R56, R72.reuse, R194, R36 ;  /* 0x000000c24838723c */ /* 0x048ff00000081024 */
[C---:B------:R-:W-:Y:S08]  /*843f0*/  HMMA.1688.F32.TF32 R36, R72.reuse, R190, R40 ;  /* 0x000000be4824723c */ /* 0x040ff00000081028 */
[----:B----4-:R-:W-:Y:S07]  /*84400*/  HMMA.1688.F32.TF32 R236, R72, R198, R172 ;  /* 0x000000c648ec723c */ /* 0x010fee00000810ac */
[----:B------:R-:W-:Y:S01]  /*84410*/  STL.64 [R1+0x680], R56 ;  /* 0x0006803801007387 */ /* 0x000fe20000100a00 */
[C---:B-1----:R-:W-:Y:S03]  /*84420*/  HMMA.1688.F32.TF32 R72, R116.reuse, R70, R44 ;  /* 0x000000467448723c */ /* 0x042fe6000008102c */
[----:B------:R-:W-:Y:S05]  /*84430*/  STL.64 [R1+0x688], R58 ;  /* 0x0006883a01007387 */ /* 0x000fea0000100a00 */
[C---:B------:R-:W-:Y:S01]  /*84440*/  HMMA.1688.F32.TF32 R44, R116.reuse, R210, R48 ;  /* 0x000000d2742c723c */ /* 0x040fe20000081030 */
[----:B------:R-:W-:Y:S04]  /*84450*/  STL.64 [R1+0x620], R36 ;  /* 0x0006202401007387 */ /* 0x000fe80000100a00 */
[----:B------:R1:W-:Y:S03]  /*84460*/  STL.64 [R1+0x628], R38 ;  /* 0x0006282601007387 */ /* 0x0003e60000100a00 */
[C---:B------:R-:W-:Y:S08]  /*84470*/  HMMA.1688.F32.TF32 R40, R116.reuse, R206, R52 ;  /* 0x000000ce7428723c */ /* 0x040ff00000081034 */
[----:B-1----:R-:W-:Y:S01]  /*84480*/  HMMA.1688.F32.TF32 R36, R116, R202, R60 ;  /* 0x000000ca7424723c */ /* 0x002fe2000008103c */
[----:B------:R-:W-:-:S06]  /*84490*/  IMAD.MOV.U32 R52, RZ, RZ, R64 ;  /* 0x000000ffff347224 */ /* 0x000fcc00078e0040 */
[----:B------:R1:W-:Y:S04]  /*844a0*/  STL.64 [R1+0x30], R44 ;  /* 0x0000302c01007387 */ /* 0x0003e80000100a00 */
[----:B------:R3:W-:Y:S04]  /*844b0*/  STL.64 [R1+0x38], R46 ;  /* 0x0000382e01007387 */ /* 0x0007e80000100a00 */
[----:B------:R-:W-:Y:S01]  /*844c0*/  STL.64 [R1+0x20], R40 ;  /* 0x0000202801007387 */ /* 0x000fe20000100a00 */
[----:B------:R-:W-:-:S03]  /*844d0*/  IMAD.MOV.U32 R53, RZ, RZ, R65 ;  /* 0x000000ffff357224 */ /* 0x000fc600078e0041 */
[----:B------:R-:W-:Y:S01]  /*844e0*/  STL.64 [R1+0x28], R42 ;  /* 0x0000282a01007387 */ /* 0x000fe20000100a00 */
[----:B------:R-:W-:-:S03]  /*844f0*/  IMAD.MOV.U32 R54, RZ, RZ, R68 ;  /* 0x000000ffff367224 */ /* 0x000fc600078e0044 */
[----:B------:R4:W-:Y:S01]  /*84500*/  STL.64 [R1+0x10], R36 ;  /* 0x0000102401007387 */ /* 0x0009e20000100a00 */
[----:B------:R-:W-:-:S03]  /*84510*/  IMAD.MOV.U32 R55, RZ, RZ, R69 ;  /* 0x000000ffff377224 */ /* 0x000fc600078e0045 */
        /* <DEDUP_REMOVED lines=11> */
[----:B---3--:R-:W3:Y:S04]  /*845d0*/  LDL.LU R46, [R1+0x3d8] ;  /* 0x0003d800012e7983 */ /* 0x008ee80000300800 */
[----:B------:R-:W3:Y:S04]  /*845e0*/  LDL.LU R47, [R1+0x3dc] ;  /* 0x0003dc00012f7983 */ /* 0x000ee80000300800 */
[----:B----4-:R-:W4:Y:S04]  /*845f0*/  LDL.LU R36, [R1+0x470] ;  /* 0x0004700001247983 */ /* 0x010f280000300800 */
        /* <DEDUP_REMOVED lines=18> */
[----:B------:R-:W4:Y:S01]  /*84720*/  LDL.LU R32, [R1+0x2b20] ;  /* 0x002b200001207983 */ /* 0x000f220000300800 */
[----:B--2---:R-:W-:-:S02]  /*84730*/  IMAD.MOV.U32 R107, RZ, RZ, R64 ;  /* 0x000000ffff6b7224 */ /* 0x004fc400078e0040 */
[----:B------:R-:W-:Y:S02]  /*84740*/  IMAD.MOV.U32 R106, RZ, RZ, R65 ;  /* 0x000000ffff6a7224 */ /* 0x000fe400078e0041 */
[----:B------:R-:W-:Y:S02]  /*84750*/  IMAD.MOV.U32 R105, RZ, RZ, R68 ;  /* 0x000000ffff697224 */ /* 0x000fe400078e0044 */
[----:B------:R-:W-:Y:S02]  /*84760*/  IMAD.MOV.U32 R104, RZ, RZ, R69 ;  /* 0x000000ffff687224 */ /* 0x000fe400078e0045 */
[----:B------:R-:W2:Y:S04]  /*84770*/  LDL.LU R69, [R1+0x2b1c] ;  /* 0x002b1c0001457983 */ /* 0x000ea80000300800 */
[----:B------:R-:W2:Y:S04]  /*84780*/  LDL.LU R68, [R1+0x2b18] ;  /* 0x002b180001447983 */ /* 0x000ea80000300800 */
[----:B------:R-:W2:Y:S04]  /*84790*/  LDL.LU R65, [R1+0x2b14] ;  /* 0x002b140001417983 */ /* 0x000ea80000300800 */
[----:B------:R-:W2:Y:S01]  /*847a0*/  LDL.LU R64, [R1+0x2b10] ;  /* 0x002b100001407983 */ /* 0x000ea20000300800 */
[----:B---3--:R-:W-:-:S02]  /*847b0*/  IMAD.MOV.U32 R99, RZ, RZ, R28 ;  /* 0x000000ffff637224 */ /* 0x008fc400078e001c */
[----:B----4-:R-:W-:Y:S02]  /*847c0*/  IMAD.MOV.U32 R98, RZ, RZ, R29 ;  /* 0x000000ffff627224 */ /* 0x010fe400078e001d */
[----:B------:R-:W-:Y:S02]  /*847d0*/  IMAD.MOV.U32 R96, RZ, RZ, R33 ;  /* 0x000000ffff607224 */ /* 0x000fe400078e0021 */
[----:B------:R-:W3:Y:S01]  /*847e0*/  LDL.LU R33, [R1+0x2b0c] ;  /* 0x002b0c0001217983 */ /* 0x000ee20000300800 */
[----:B------:R-:W-:-:S03]  /*847f0*/  IMAD.MOV.U32 R97, RZ, RZ, R32 ;  /* 0x000000ffff617224 */ /* 0x000fc600078e0020 */
[----:B------:R-:W4:Y:S04]  /*84800*/  LDL.LU R32, [R1+0x2b08] ;  /* 0x002b080001207983 */ /* 0x000f280000300800 */
[----:B------:R-:W2:Y:S04]  /*84810*/  LDL.LU R29, [R1+0x2b04] ;  /* 0x002b0400011d7983 */ /* 0x000ea80000300800 */
[----:B------:R-:W2:Y:S04]  /*84820*/  LDL.LU R28, [R1+0x2b00] ;  /* 0x002b0000011c7983 */ /* 0x000ea80000300800 */
[----:B------:R-:W2:Y:S04]  /*84830*/  LDL.LU R136, [R1+0x200] ;  /* 0x0002000001887983 */ /* 0x000ea80000300800 */
[----:B------:R-:W2:Y:S01]  /*84840*/  LDL.LU R137, [R1+0x204] ;  /* 0x0002040001897983 */ /* 0x000ea20000300800 */
        /* <DEDUP_REMOVED lines=11> */
[----:B---3--:R-:W-:-:S02]  /*84900*/  IMAD.MOV.U32 R138, RZ, RZ, R33 ;  /* 0x000000ffff8a7224 */ /* 0x008fc400078e0021 */
[----:B------:R-:W3:Y:S01]  /*84910*/  LDL.LU R33, [R1+0x2afc] ;  /* 0x002afc0001217983 */ /* 0x000ee20000300800 */
[----:B----4-:R-:W-:-:S03]  /*84920*/  IMAD.MOV.U32 R139, RZ, RZ, R32 ;  /* 0x000000ffff8b7224 */ /* 0x010fc600078e0020 */
[----:B------:R-:W4:Y:S01]  /*84930*/  LDL.LU R32, [R1+0x2af8] ;  /* 0x002af80001207983 */ /* 0x000f220000300800 */
[----:B--2---:R-:W-:-:S03]  /*84940*/  IMAD.MOV.U32 R228, RZ, RZ, R29 ;  /* 0x000000ffffe47224 */ /* 0x004fc600078e001d */
[----:B------:R-:W2:Y:S01]  /*84950*/  LDL.LU R29, [R1+0x2af4] ;  /* 0x002af400011d7983 */ /* 0x000ea20000300800 */
[----:B------:R-:W-:-:S03]  /*84960*/  IMAD.MOV.U32 R229, RZ, RZ, R28 ;  /* 0x000000ffffe57224 */ /* 0x000fc600078e001c */
[----:B------:R-:W2:Y:S04]  /*84970*/  LDL.LU R28, [R1+0x2af0] ;  /* 0x002af000011c7983 */ /* 0x000ea80000300800 */
[----:B------:R-:W2:Y:S04]  /*84980*/  LDL.LU R230, [R1+0x218] ;  /* 0x0002180001e67983 */ /* 0x000ea80000300800 */
[----:B------:R-:W2:Y:S01]  /*84990*/  LDL.LU R231, [R1+0x21c] ;  /* 0x00021c0001e77983 */ /* 0x000ea20000300800 */
[----:B------:R-:W-:Y:S08]  /*849a0*/  HMMA.1688.F32.TF32 R248, R116, R190, R168 ;  /* 0x000000be74f8723c */ /* 0x000ff000000810a8 */
[C---:B------:R-:W-:Y:S08]  /*849b0*/  HMMA.1688.F32.TF32 R140, R180.reuse, R70, R140 ;  /* 0x00000046b48c723c */ /* 0x040ff0000008108c */
[C---:B------:R-:W-:Y:S08]  /*849c0*/  HMMA.1688.F32.TF32 R156, R180.reuse, R66, R156 ;  /* 0x00000042b49c723c */ /* 0x040ff0000008109c */
[----:B------:R-:W-:Y:S01]  /*849d0*/  HMMA.1688.F32.TF32 R144, R180, R26, R144 ;  /* 0x0000001ab490723c */ /* 0x000fe20000081090 */
[----:B------:R-:W-:-:S02]  /*849e0*/  IMAD.MOV.U32 R184, RZ, RZ, R25 ;  /* 0x000000ffffb87224 */ /* 0x000fc400078e0019 */
[----:B------:R-:W-:Y:S02]  /*849f0*/  IMAD.MOV.U32 R185, RZ, RZ, R24 ;  /* 0x000000ffffb97224 */ /* 0x000fe400078e0018 */
[----:B------:R-:W-:Y:S02]  /*84a00*/  IMAD.MOV.U32 R186, RZ, RZ, R21 ;  /* 0x000000ffffba7224 */ /* 0x000fe400078e0015 */
[----:B------:R-:W-:Y:S01]  /*84a10*/  IMAD.MOV.U32 R187, RZ, RZ, R20 ;  /* 0x000000ffffbb7224 */ /* 0x000fe200078e0014 */
[----:B------:R-:W-:Y:S01]  /*84a20*/  UIADD3 UR5, UR5, 0x1, URZ ;  /* 0x0000000105057890 */ /* 0x000fe2000fffe03f */
[----:B------:R-:W-:Y:S01]  /*84a30*/  BAR.SYNC.DEFER_BLOCKING 0x0 ;  /* 0x0000000000007b1d */ /* 0x000fe20000010000 */
[----:B---3--:R-:W-:-:S05]  /*84a40*/  IMAD.MOV.U32 R216, RZ, RZ, R33 ;  /* 0x000000ffffd87224 */ /* 0x008fca00078e0021 */
[----:B------:R-:W3:Y:S01]  /*84a50*/  LDL.LU R33, [R1+0x2aec] ;  /* 0x002aec0001217983 */ /* 0x000ee20000300800 */
[----:B----4-:R-:W-:-:S03]  /*84a60*/  IMAD.MOV.U32 R217, RZ, RZ, R32 ;  /* 0x000000ffffd97224 */ /* 0x010fc600078e0020 */
[----:B------:R-:W4:Y:S01]  /*84a70*/  LDL.LU R32, [R1+0x2ae8] ;  /* 0x002ae80001207983 */ /* 0x000f220000300800 */
[----:B--2---:R-:W-:-:S03]  /*84a80*/  IMAD.MOV.U32 R218, RZ, RZ, R29 ;  /* 0x000000ffffda7224 */ /* 0x004fc600078e001d */
[----:B------:R-:W2:Y:S01]  /*84a90*/  LDL.LU R29, [R1+0x2ae4] ;  /* 0x002ae400011d7983 */ /* 0x000ea20000300800 */
[----:B------:R-:W-:-:S03]  /*84aa0*/  IMAD.MOV.U32 R219, RZ, RZ, R28 ;  /* 0x000000ffffdb7224 */ /* 0x000fc600078e001c */
[----:B------:R-:W2:Y:S01]  /*84ab0*/  LDL.LU R28, [R1+0x2ae0] ;  /* 0x002ae000011c7983 */ /* 0x000ea20000300800 */
[C---:B------:R-:W-:Y:S03]  /*84ac0*/  HMMA.1688.F32.TF32 R116, R180.reuse, R34, R164 ;  /* 0x00000022b474723c */ /* 0x040fe600000810a4 */
[----:B------:R-:W2:Y:S04]  /*84ad0*/  LDL.LU R164, [R1+0x370] ;  /* 0x0003700001a47983 */ /* 0x000ea80000300800 */
[----:B------:R-:W2:Y:S01]  /*84ae0*/  LDL.LU R165, [R1+0x374] ;  /* 0x0003740001a57983 */ /* 0x000ea20000300800 */
[C---:B------:R-:W-:Y:S03]  /*84af0*/  HMMA.1688.F32.TF32 R172, R180.reuse, R30, R160 ;  /* 0x0000001eb4ac723c */ /* 0x040fe600000810a0 */
[----:B------:R-:W2:Y:S04]  /*84b00*/  LDL.LU R166, [R1+0x378] ;  /* 0x0003780001a67983 */ /* 0x000ea80000300800 */
[----:B------:R-:W2:Y:S01]  /*84b10*/  LDL.LU R167, [R1+0x37c] ;  /* 0x00037c0001a77983 */ /* 0x000ea20000300800 */
[----:B------:R-:W-:Y:S03]  /*84b20*/  HMMA.1688.F32.TF32 R160, R180, R22, R148 ;  /* 0x00000016b4a0723c */ /* 0x000fe60000081094 */
        /* <DEDUP_REMOVED lines=8> */
[----:B---3--:R-:W-:Y:S02]  /*84bb0*/  IMAD.MOV.U32 R171, RZ, RZ, R33 ;  /* 0x000000ffffab7224 */ /* 0x008fe400078e0021 */
[----:B----4-:R-:W-:Y:S02]  /*84bc0*/  IMAD.MOV.U32 R170, RZ, RZ, R32 ;  /* 0x000000ffffaa7224 */ /* 0x010fe400078e0020 */
[----:B--2---:R-:W-:-:S02]  /*84bd0*/  IMAD.MOV.U32 R169, RZ, RZ, R29 ;  /* 0x000000ffffa97224 */ /* 0x004fc400078e001d */
[----:B------:R-:W-:Y:S02]  /*84be0*/  IMAD.MOV.U32 R168, RZ, RZ, R28 ;  /* 0x000000ffffa87224 */ /* 0x000fe400078e001c */
        /* <DEDUP_REMOVED lines=19> */
[C---:B------:R-:W-:Y:S01]  /*84d20*/  HMMA.1688.F32.TF32 R96, R180.reuse, R198, R96 ;  /* 0x000000c6b460723c */ /* 0x040fe20000081060 */
[----:B------:R-:W-:Y:S07]  /*84d30*/  STL.64 [R1+0x2a0], R228 ;  /* 0x0002a0e401007387 */ /* 0x000fee0000100a00 */
[C---:B------:R-:W-:Y:S01]  /*84d40*/  HMMA.1688.F32.TF32 R104, R180.reuse, R194, R104 ;  /* 0x000000c2b468723c */ /* 0x040fe20000081068 */
[----:B------:R1:W-:Y:S07]  /*84d50*/  STL.64 [R1+0x2a8], R230 ;  /* 0x0002a8e601007387 */ /* 0x0003ee0000100a00 */
[C---:B------:R-:W-:Y:S01]  /*84d60*/  HMMA.1688.F32.TF32 R148, R180.reuse, R18, R148 ;  /* 0x00000012b494723c */ /* 0x040fe20000081094 */
[----:B-1----:R1:W5:Y:S07]  /*84d70*/  LDL.LU.64 R230, [R1+0x2ab8] ;  /* 0x002ab80001e67983 */ /* 0x00236e0000300a00 */
[C---:B------:R-:W-:Y:S01]  /*84d80*/  HMMA.1688.F32.TF32 R164, R180.reuse, R14, R164 ;  /* 0x0000000eb4a4723c */ /* 0x040fe200000810a4 */
[----:B------:R1:W5:Y:S07]  /*84d90*/  LDL.LU.64 R228, [R1+0x2ab0] ;  /* 0x002ab00001e47983 */ /* 0x00036e0000300a00 */
[C---:B------:R-:W-:Y:S01]  /*84da0*/  HMMA.1688.F32.TF32 R168, R180.reuse, R10, R168 ;  /* 0x0000000ab4a8723c */ /* 0x040fe200000810a8 */
[----:B------:R-:W-:Y:S07]  /*84db0*/  STL.64 [R1+0x2f0], R136 ;  /* 0x0002f08801007387 */ /* 0x000fee0000100a00 */
[C---:B------:R-:W-:Y:S01]  /*84dc0*/  HMMA.1688.F32.TF32 R216, R180.reuse, R6, R216 ;  /* 0x00000006b4d8723c */ /* 0x040fe200000810d8 */
[----:B------:R1:W-:Y:S07]  /*84dd0*/  STL.64 [R1+0x2f8], R138 ;  /* 0x0002f88a01007387 */ /* 0x0003ee0000100a00 */
[----:B------:R-:W-:Y:S01]  /*84de0*/  HMMA.1688.F32.TF32 R180, R180, R190, R88 ;  /* 0x000000beb4b4723c */ /* 0x000fe20000081058 */
[----:B-1----:R1:W5:Y:S04]  /*84df0*/  LDL.LU.64 R138, [R1+0x2aa8] ;  /* 0x002aa800018a7983 */ /* 0x0023680000300a00 */
[----:B------:R1:W5:Y:S04]  /*84e00*/  LDL.LU.64 R136, [R1+0x2aa0] ;  /* 0x002aa00001887983 */ /* 0x0003680000300a00 */
[----:B------:R-:W-:Y:S04]  /*84e10*/  STL.64 [R1+0x4c0], R128 ;  /* 0x0004c08001007387 */ /* 0x000fe80000100a00 */
[----:B------:R1:W-:Y:S01]  /*84e20*/  STL.64 [R1+0x4c8], R130 ;  /* 0x0004c88201007387 */ /* 0x0003e20000100a00 */
[----:B------:R-:W-:Y:S01]  /*84e30*/  IMAD.MOV.U32 R60, RZ, RZ, R17 ;  /* 0x000000ffff3c7224 */ /* 0x000fe200078e0011 */
[----:B------:R-:W-:Y:S01]  /*84e40*/  HMMA.1688.F32.TF32 R52, R176, R210, R52 ;  /* 0x000000d2b034723c */ /* 0x000fe20000081034 */
[----:B------:R-:W-:Y:S01]  /*84e50*/  IMAD.MOV.U32 R61, RZ, RZ, R16 ;  /* 0x000000ffff3d7224 */ /* 0x000fe200078e0010 */
[----:B-1----:R1:W5:Y:S04]  /*84e60*/  LDL.LU.64 R130, [R1+0x2a98] ;  /* 0x002a980001827983 */ /* 0x0023680000300a00 */
[----:B------:R1:W5:Y:S04]  /*84e70*/  LDL.LU.64 R128, [R1+0x2a90] ;  /* 0x002a900001807983 */ /* 0x0003680000300a00 */
[----:B------:R-:W-:Y:S04]  /*84e80*/  STL.64 [R1+0x440], R96 ;  /* 0x0004406001007387 */ /* 0x000fe80000100a00 */
[----:B------:R1:W-:Y:S01]  /*84e90*/  STL.64 [R1+0x448], R98 ;  /* 0x0004486201007387 */ /* 0x0003e20000100a00 */
[----:B------:R-:W-:-:S02]  /*84ea0*/  IMAD.MOV.U32 R62, RZ, RZ, R13 ;  /* 0x000000ffff3e7224 */ /* 0x000fc400078e000d */
        /* <DEDUP_REMOVED lines=9> */
[----:B------:R1:W5:Y:S04]  /*84f40*/  LDL.LU.64 R90, [R1+0x2a68] ;  /* 0x002a6800015a7983 */ /* 0x0003680000300a00 */
[----:B------:R1:W5:Y:S04]  /*84f50*/  LDL.LU.64 R88, [R1+0x2a60] ;  /* 0x002a600001587983 */ /* 0x0003680000300a00 */
[----:B------:R1:W-:Y:S01]  /*84f60*/  STL.64 [R1+0x400], R180 ;  /* 0x000400b401007387 */ /* 0x0003e20000100a00 */
[C---:B------:R-:W-:Y:S03]  /*84f70*/  HMMA.1688.F32.TF32 R204, R176.reuse, R206, R60 ;  /* 0x000000ceb0cc723c */ /* 0x040fe6000008103c */
[----:B------:R1:W-:Y:S05]  /*84f80*/  STL.64 [R1+0x408], R182 ;  /* 0x000408b601007387 */ /* 0x0003ea0000100a00 */
[----:B------:R-:W-:Y:S01]  /*84f90*/  HMMA.1688.F32.TF32 R24, R176, R26, R84 ;  /* 0x0000001ab018723c */ /* 0x000fe20000081054 */
[----:B-1----:R-:W-:-:S07]  /*84fa0*/  IMAD.MOV.U32 R180, RZ, RZ, R9 ;  /* 0x000000ffffb47224 */ /* 0x002fce00078e0009 */
[----:B------:R-:W-:Y:S01]  /*84fb0*/  HMMA.1688.F32.TF32 R20, R176, R22, R224 ;  /* 0x00000016b014723c */ /* 0x000fe200000810e0 */
[----:B------:R-:W-:Y:S02]  /*84fc0*/  IMAD.MOV.U32 R181, RZ, RZ, R8 ;  /* 0x000000ffffb57224 */ /* 0x000fe400078e0008 */
[----:B------:R-:W-:-:S05]  /*84fd0*/  IMAD.MOV.U32 R182, RZ, RZ, R5 ;  /* 0x000000ffffb67224 */ /* 0x000fca00078e0005 */
[----:B------:R-:W-:Y:S01]  /*84fe0*/  HMMA.1688.F32.TF32 R16, R176, R18, R36 ;  /* 0x00000012b010723c */ /* 0x000fe20000081024 */
[----:B------:R-:W-:-:S07]  /*84ff0*/  IMAD.MOV.U32 R183, RZ, RZ, R4 ;  /* 0x000000ffffb77224 */ /* 0x000fce00078e0004 */
[C---:B------:R-:W-:Y:S08]  /*85000*/  HMMA.1688.F32.TF32 R8, R176.reuse, R10, R44 ;  /* 0x0000000ab008723c */ /* 0x040ff0000008102c */
[----:B------:R-:W-:Y:S01]  /*85010*/  HMMA.1688.F32.TF32 R4, R176, R6, R48 ;  /* 0x00000006b004723c */ /* 0x000fe20000081030 */
[----:B--2---:R-:W-:Y:S02]  /*85020*/  IMAD.MOV.U32 R43, RZ, RZ, R28 ;  /* 0x000000ffff2b7224 */ /* 0x004fe400078e001c */
[----:B---3--:R-:W-:-:S02]  /*85030*/  IMAD.MOV.U32 R42, RZ, RZ, R29 ;  /* 0x000000ffff2a7224 */ /* 0x008fc400078e001d */
[----:B----4-:R-:W-:Y:S02]  /*85040*/  IMAD.MOV.U32 R41, RZ, RZ, R32 ;  /* 0x000000ffff297224 */ /* 0x010fe400078e0020 */
[----:B------:R-:W-:Y:S02]  /*85050*/  IMAD.MOV.U32 R40, RZ, RZ, R33 ;  /* 0x000000ffff287224 */ /* 0x000fe400078e0021 */
[----:B------:R-:W-:Y:S02]  /*85060*/  IMAD.MOV.U32 R59, RZ, RZ, R64 ;  /* 0x000000ffff3b7224 */ /* 0x000fe400078e0040 */
[----:B------:R-:W-:Y:S02]  /*85070*/  IMAD.MOV.U32 R58, RZ, RZ, R65 ;  /* 0x000000ffff3a7224 */ /* 0x000fe400078e0041 */
[----:B------:R-:W-:Y:S02]  /*85080*/  IMAD.MOV.U32 R57, RZ, RZ, R68 ;  /* 0x000000ffff397224 */ /* 0x000fe400078e0044 */
[----:B------:R-:W-:-:S02]  /*85090*/  IMAD.MOV.U32 R56, RZ, RZ, R69 ;  /* 0x000000ffff387224 */ /* 0x000fc400078e0045 */
[C---:B------:R-:W-:Y:S08]  /*850a0*/  HMMA.1688.F32.TF32 R68, R176.reuse, R70, R80 ;  /* 0x00000046b044723c */ /* 0x040ff00000081050 */
[C---:B------:R-:W-:Y:S08]  /*850b0*/  HMMA.1688.F32.TF32 R64, R176.reuse, R66, R56 ;  /* 0x00000042b040723c */ /* 0x040ff00000081038 */
[C---:B------:R-:W-:Y:S08]  /*850c0*/  HMMA.1688.F32.TF32 R28, R176.reuse, R30, R76 ;  /* 0x0000001eb01c723c */ /* 0x040ff0000008104c */
[C---:B------:R-:W-:Y:S01]  /*850d0*/  HMMA.1688.F32.TF32 R32, R176.reuse, R34, R212 ;  /* 0x00000022b020723c */ /* 0x040fe200000810d4 */
[----:B------:R-:W2:Y:S04]  /*850e0*/  LDL R214, [R1+0xa10] ;  /* 0x000a100001d67983 */ /* 0x000ea80000100800 */
[----:B------:R1:W5:Y:S04]  /*850f0*/  LDL.LU.64 R78, [R1+0x2a58] ;  /* 0x002a5800014e7983 */ /* 0x0003680000300a00 */
[----:B------:R1:W5:Y:S04]  /*85100*/  LDL.LU.64 R76, [R1+0x2a50] ;  /* 0x002a5000014c7983 */ /* 0x0003680000300a00 */
[----:B------:R1:W5:Y:S04]  /*85110*/  LDL.LU.64 R82, [R1+0x2a48] ;  /* 0x002a480001527983 */ /* 0x0003680000300a00 */
[----:B------:R1:W5:Y:S04]  /*85120*/  LDL.LU.64 R80, [R1+0x2a40] ;  /* 0x002a400001507983 */ /* 0x0003680000300a00 */
[----:B------:R1:W5:Y:S04]  /*85130*/  LDL.LU.64 R58, [R1+0x2a38] ;  /* 0x002a3800013a7983 */ /* 0x0003680000300a00 */
[----:B------:R1:W5:Y:S04]  /*85140*/  LDL.LU.64 R56, [R1+0x2a30] ;  /* 0x002a300001387983 */ /* 0x0003680000300a00 */
[----:B------:R1:W5:Y:S04]  /*85150*/  LDL.LU.64 R86, [R1+0x2a28] ;  /* 0x002a280001567983 */ /* 0x0003680000300a00 */
[----:B------:R1:W5:Y:S01]  /*85160*/  LDL.LU.64 R84, [R1+0x2a20] ;  /* 0x002a200001547983 */ /* 0x0003620000300a00 */
[----:B------:R-:W-:Y:S03]  /*85170*/  HMMA.1688.F32.TF32 R12, R176, R14, R40 ;  /* 0x0000000eb00c723c */ /* 0x000fe60000081028 */
[----:B------:R1:W5:Y:S04]  /*85180*/  LDL.LU.64 R226, [R1+0x2a18] ;  /* 0x002a180001e27983 */ /* 0x0003680000300a00 */
        /* <DEDUP_REMOVED lines=9> */
[----:B------:R-:W-:Y:S04]  /*85220*/  STL.64 [R1+0x210], R52 ;  /* 0x0002103401007387 */ /* 0x000fe80000100a00 */
[----:B------:R3:W-:Y:S04]  /*85230*/  STL.64 [R1+0x218], R54 ;  /* 0x0002183601007387 */ /* 0x0007e80000100a00 */
[----:B---3--:R1:W5:Y:S04]  /*85240*/  LDL.LU.64 R54, [R1+0x29c8] ;  /* 0x0029c80001367983 */ /* 0x0083680000300a00 */
[----:B------:R1:W5:Y:S04]  /*85250*/  LDL.LU.64 R52, [R1+0x29c0] ;  /* 0x0029c00001347983 */ /* 0x0003680000300a00 */
[----:B------:R1:W5:Y:S04]  /*85260*/  LDL.LU.64 R62, [R1+0x29b8] ;  /* 0x0029b800013e7983 */ /* 0x0003680000300a00 */
[----:B------:R1:W5:Y:S04]  /*85270*/  LDL.LU.64 R60, [R1+0x29b0] ;  /* 0x0029b000013c7983 */ /* 0x0003680000300a00 */
[----:B------:R3:W-:Y:S04]  /*85280*/  STL.64 [R1+0x200], R204 ;  /* 0x000200cc01007387 */ /* 0x0007e80000100a00 */
[----:B------:R4:W-:Y:S01]  /*85290*/  STL.64 [R1+0x208], R206 ;  /* 0x000208ce01007387 */ /* 0x0009e20000100a00 */
[----:B---3--:R-:W-:-:S02]  /*852a0*/  IMAD.MOV.U32 R204, RZ, RZ, R201 ;  /* 0x000000ffffcc7224 */ /* 0x008fc400078e00c9 */
[----:B------:R-:W-:Y:S02]  /*852b0*/  IMAD.MOV.U32 R205, RZ, RZ, R200 ;  /* 0x000000ffffcd7224 */ /* 0x000fe400078e00c8 */
[----:B----4-:R-:W-:Y:S02]  /*852c0*/  IMAD.MOV.U32 R206, RZ, RZ, R197 ;  /* 0x000000ffffce7224 */ /* 0x010fe400078e00c5 */
[----:B------:R-:W-:Y:S01]  /*852d0*/  IMAD.MOV.U32 R207, RZ, RZ, R196 ;  /* 0x000000ffffcf7224 */ /* 0x000fe200078e00c4 */
[C---:B------:R-:W-:Y:S08]  /*852e0*/  HMMA.1688.F32.TF32 R200, R176.reuse, R202, R208 ;  /* 0x000000cab0c8723c */ /* 0x040ff000000810d0 */
[C---:B------:R-:W-:Y:S08]  /*852f0*/  HMMA.1688.F32.TF32 R196, R176.reuse, R198, R204 ;  /* 0x000000c6b0c4723c */ /* 0x040ff000000810cc */
[C---:B------:R-:W-:Y:S08]  /*85300*/  HMMA.1688.F32.TF32 R192, R176.reuse, R194, R184 ;  /* 0x000000c2b0c0723c */ /* 0x040ff000000810b8 */
[----:B------:R-:W-:Y:S01]  /*85310*/  HMMA.1688.F32.TF32 R176, R176, R190, R180 ;  /* 0x000000beb0b0723c */ /* 0x000fe200000810b4 */
[----:B------:R-:W-:Y:S04]  /*85320*/  STL.64 [R1+0x1f0], R200 ;  /* 0x0001f0c801007387 */ /* 0x000fe80000100a00 */
[----:B------:R-:W-:Y:S04]  /*85330*/  STL.64 [R1+0x1f8], R202 ;  /* 0x0001f8ca01007387 */ /* 0x000fe80000100a00 */
[----:B------:R-:W3:Y:S04]  /*85340*/  LDL.LU R187, [R1+0x1ae0] ;  /* 0x001ae00001bb7983 */ /* 0x000ee80000300800 */
[----:B------:R-:W-:Y:S04]  /*85350*/  STL.64 [R1+0x1d0], R196 ;  /* 0x0001d0c401007387 */ /* 0x000fe80000100a00 */
[----:B------:R-:W-:Y:S04]  /*85360*/  STL.64 [R1+0x1d8], R198 ;  /* 0x0001d8c601007387 */ /* 0x000fe80000100a00 */
[----:B------:R-:W-:Y:S04]  /*85370*/  STL.64 [R1+0x1c0], R192 ;  /* 0x0001c0c001007387 */ /* 0x000fe80000100a00 */
[----:B------:R-:W-:Y:S04]  /*85380*/  STL.64 [R1+0x1c8], R194 ;  /* 0x0001c8c201007387 */ /* 0x000fe80000100a00 */
[----:B------:R-:W4:Y:S04]  /*85390*/  LDL.LU R184, [R1+0x1ae4] ;  /* 0x001ae40001b87983 */ /* 0x000f280000300800 */
[----:B------:R-:W-:Y:S04]  /*853a0*/  STL.64 [R1+0x190], R176 ;  /* 0x000190b001007387 */ /* 0x000fe80000100a00 */
[----:B------:R1:W-:Y:S04]  /*853b0*/  STL.64 [R1+0x198], R178 ;  /* 0x000198b201007387 */ /* 0x0003e80000100a00 */
[----:B------:R-:W3:Y:S04]  /*853c0*/  LDL.LU R186, [R1+0x1b00] ;  /* 0x001b000001ba7983 */ /* 0x000ee80000300800 */
[----:B------:R-:W3:Y:S04]  /*853d0*/  LDL.LU R185, [R1+0x1b04] ;  /* 0x001b040001b97983 */ /* 0x000ee80000300800 */
[----:B------:R-:W3:Y:S04]  /*853e0*/  LDL.LU R180, [R1+0x1b20] ;  /* 0x001b200001b47983 */ /* 0x000ee80000300800 */
[----:B-1----:R-:W3:Y:S01]  /*853f0*/  LDL.LU R178, [R1+0x1b24] ;  /* 0x001b240001b27983 */ /* 0x002ee20000300800 */
[----:B------:R-:W-:-:S03]  /*85400*/  IMAD.MOV.U32 R209, RZ, RZ, c[0x0][0x180] ;  /* 0x00006000ffd17624 */ /* 0x000fc600078e00ff */
[----:B------:R-:W1:Y:S02]  /*85410*/  S2R R208, SR_TID.X ;  /* 0x0000000000d07919 */ /* 0x000e640000002100 */
[C---:B------:R-:W-:Y:S02]  /*85420*/  IADD3 R0, R209.reuse, -0x100, RZ ;  /* 0xffffff00d1007810 */ /* 0x040fe40007ffe0ff */
[----:B------:R-:W-:-:S04]  /*85430*/  IADD3 R209, R209, 0x7f, RZ ;  /* 0x0000007fd1d17810 */ /* 0x000fc80007ffe0ff */
[----:B------:R-:W-:Y:S01]  /*85440*/  SHF.R.S32.HI R2, RZ, 0x1f, R209 ;  /* 0x0000001fff027819 */ /* 0x000fe200000114d1 */
[----:B------:R-:W-:-:S03]  /*85450*/  IMAD.MOV.U32 R205, RZ, RZ, c[0x0][0x188] ;  /* 0x00006200ffcd7624 */ /* 0x000fc600078e00ff */
[----:B------:R-:W-:Y:S01]  /*85460*/  LEA.HI R2, R2, R209, RZ, 0x7 ;  /* 0x000000d102027211 */ /* 0x000fe200078f38ff */
[----:B------:R-:W-:-:S03]  /*85470*/  IMAD.SHL.U32 R182, R205, 0x80, RZ ;  /* 0x00000080cdb67824 */ /* 0x000fc600078e00ff */
[----:B------:R-:W-:Y:S01]  /*85480*/  SHF.R.S32.HI R2, RZ, 0x7, R2 ;  /* 0x00000007ff027819 */ /* 0x000fe20000011402 */
[----:B------:R-:W-:-:S03]  /*85490*/  IMAD.SHL.U32 R183, R205, 0x80, RZ ;  /* 0x00000080cdb77824 */ /* 0x000fc600078e00ff */
[----:B------:R-:W-:Y:S01]  /*854a0*/  IADD3 R2, R2, -0x2, RZ ;  /* 0xfffffffe02027810 */ /* 0x000fe20007ffe0ff */
[----:B------:R-:W-:Y:S01]  /*854b0*/  IMAD.SHL.U32 R183, R183, 0x4, RZ ;  /* 0x00000004b7b77824 */ /* 0x000fe200078e00ff */
[----:B------:R-:W-:Y:S01]  /*854c0*/  SHF.R.S32.HI R182, RZ, 0x1f, R182 ;  /* 0x0000001fffb67819 */ /* 0x000fe200000114b6 */
[----:B------:R-:W-:Y:S01]  /*854d0*/  IMAD.SHL.U32 R181, R205, 0x80, RZ ;  /* 0x00000080cdb57824 */ /* 0x000fe200078e00ff */
[----:B------:R-:W-:Y:S01]  /*854e0*/  UISETP.GT.AND UP0, UPT, UR5, 0x1, UPT ;  /* 0x000000010500788c */ /* 0x000fe2000bf04270 */
[----:B-1----:R-:W-:-:S03]  /*854f0*/  LOP3.LUT R209, R208, 0x7f, RZ, 0xc0, !PT ;  /* 0x0000007fd0d17812 */ /* 0x002fc600078ec0ff */
[----:B------:R-:W-:Y:S01]  /*85500*/  SHF.L.U64.HI R181, R181, 0x2, R182 ;  /* 0x00000002b5b57819 */ /* 0x000fe200000102b6 */
[----:B------:R-:W-:Y:S01]  /*85510*/  USEL UR5, UR5, URZ, !UP0 ;  /* 0x0000003f05057287 */ /* 0x000fe2000c000000 */
[----:B------:R-:W-:Y:S02]  /*85520*/  IMAD.SHL.U32 R215, R209, 0x4, RZ ;  /* 0x00000004d1d77824 */ /* 0x000fe400078e00ff */
[C---:B--2---:R-:W-:Y:S01]  /*85530*/  IMAD R0, R214.reuse, -0x80, R0 ;  /* 0xffffff80d6007824 */ /* 0x044fe200078e0200 */
[----:B------:R-:W-:-:S04]  /*85540*/  ISETP.GE.AND P0, PT, R214, R2, PT ;  /* 0x00000002d600720c */ /* 0x000fc80003f06270 */
[----:B------:R-:W-:-:S04]  /*85550*/  ISETP.GT.AND P1, PT, R0, RZ, PT ;  /* 0x000000ff0000720c */ /* 0x000fc80003f24270 */
[----:B------:R-:W-:-:S04]  /*85560*/  SEL R2, RZ, 0x4, !P1 ;  /* 0x00000004ff027807 */ /* 0x000fc80004800000 */
[----:B------:R-:W-:-:S04]  /*85570*/  SEL R2, R2, RZ, !P0 ;  /* 0x000000ff02027207 */ /* 0x000fc80004000000 */
[----:B------:R-:W-:Y:S01]  /*85580*/  ISETP.NE.U32.AND P1, PT, R2, RZ, PT ;  /* 0x000000ff0200720c */ /* 0x000fe20003f25070 */
[----:B------:R-:W-:-:S04]  /*85590*/  IMAD.U32 R2, RZ, RZ, UR5 ;  /* 0x00000005ff027e24 */ /* 0x000fc8000f8e00ff */
[----:B------:R-:W-:-:S05]  /*855a0*/  IMAD R2, R2, 0x10000, R215 ;  /* 0x0001000002027824 */ /* 0x000fca00078e02d7 */
[----:B------:R-:W-:Y:S02]  /*855b0*/  IADD3 R3, R2, 0x100000, RZ ;  /* 0x0010000002037810 */ /* 0x000fe40007ffe0ff */
[----:B----4-:R-:W-:-:S05]  /*855c0*/  IADD3 R184, P2, R184, R183, RZ ;  /* 0x000000b7b8b87210 */ /* 0x010fca0007f5e0ff */
[----:B---3--:R-:W-:Y:S01]  /*855d0*/  IMAD.X R187, R187, 0x1, R181, P2 ;  /* 0x00000001bbbb7824 */ /* 0x008fe200010e06b5 */
[----:B------:R-:W-:Y:S01]  /*855e0*/  STL [R1+0x1ae4], R184 ;  /* 0x001ae4b801007387 */ /* 0x000fe20000100800 */
[----:B------:R-:W-:Y:S02]  /*855f0*/  IMAD.MOV.U32 R176, RZ, RZ, R184 ;  /* 0x000000ffffb07224 */ /* 0x000fe400078e00b8 */
[----:B------:R-:W-:Y:S01]  /*85600*/  IMAD.MOV.U32 R177, RZ, RZ, R187 ;  /* 0x000000ffffb17224 */ /* 0x000fe200078e00bb */
[----:B------:R1:W-:Y:S04]  /*85610*/  STL [R1+0x1ae0], R187 ;  /* 0x001ae0bb01007387 */ /* 0x0003e80000100800 */
[----:B------:R-:W-:Y:S01]  /*85620*/  @!PT LDS RZ, [RZ] ;  /* 0x00000000fffff984 */ /* 0x000fe20000000800 */
[----:B------:R-:W-:Y:S01]  /*85630*/  @!PT LDS RZ, [RZ] ;  /* 0x00000000fffff984 */ /* 0x000fe20000000800 */
[----:B------:R-:W-:Y:S01]  /*85640*/  @!PT LDS RZ, [RZ] ;  /* 0x00000000fffff984 */ /* 0x000fe20000000800 */
[----:B------:R2:W-:Y:S01]  /*85650*/  LDGSTS.E [R3+-0x80000], [R176.64], P1 ;  /* 0x80000000b0037fae */ /* 0x0005e20008921848 */
[----:B------:R-:W-:-:S03]  /*85660*/  IADD3 R185, P2, R185, R183, RZ ;  /* 0x000000b7b9b97210 */ /* 0x000fc60007f5e0ff */
[----:B-1----:R-:W3:Y:S04]  /*85670*/  LDL.LU R187, [R1+0x1b40] ;  /* 0x001b400001bb7983 */ /* 0x002ee80000300800 */
[----:B------:R-:W4:Y:S01]  /*85680*/  LDL.LU R184, [R1+0x1b44] ;  /* 0x001b440001b87983 */ /* 0x000f220000300800 */
[----:B------:R-:W-:-:S03]  /*85690*/  IMAD.X R186, R186, 0x1, R181, P2 ;  /* 0x00000001baba7824 */ /* 0x000fc600010e06b5 */
[----:B------:R-:W3:Y:S01]  /*856a0*/  LDL.LU R179, [R1+0x1b64] ;  /* 0x001b640001b37983 */ /* 0x000ee20000300800 */
[----:B--2---:R-:W-:-:S03]  /*856b0*/  IMAD.MOV.U32 R176, RZ, RZ, R185 ;  /* 0x000000ffffb07224 */ /* 0x004fc600078e00b9 */
[----:B------:R1:W-:Y:S04]  /*856c0*/  STL [R1+0x1b04], R185 ;  /* 0x001b04b901007387 */ /* 0x0003e80000100800 */
[----:B------:R2:W-:Y:S04]  /*856d0*/  STL [R1+0x1b00], R186 ;  /* 0x001b00ba01007387 */ /* 0x0005e80000100800 */
[----:B-1----:R-:W3:Y:S01]  /*856e0*/  LDL.LU R185, [R1+0x1b60] ;  /* 0x001b600001b97983 */ /* 0x002ee20000300800 */
[----:B------:R-:W-:-:S03]  /*856f0*/  IADD3 R178, P2, R178, R183, RZ ;  /* 0x000000b7b2b27210 */ /* 0x000fc60007f5e0ff */
[----:B------:R-:W3:Y:S02]  /*85700*/  LDL.LU R182, [R1+0x1b84] ;  /* 0x001b840001b67983 */ /* 0x000ee40000300800 */
[----:B------:R-:W-:Y:S02]  /*85710*/  IMAD.X R180, R180, 0x1, R181, P2 ;  /* 0x00000001b4b47824 */ /* 0x000fe400010e06b5 */
[----:B------:R-:W-:Y:S01]  /*85720*/  STL [R1+0x1b24], R178 ;  /* 0x001b24b201007387 */ /* 0x000fe20000100800 */
[----:B------:R-:W-:-:S03]  /*85730*/  IMAD.MOV.U32 R177, RZ, RZ, R186 ;  /* 0x000000ffffb17224 */ /* 0x000fc600078e00ba */
[----:B------:R1:W-:Y:S04]  /*85740*/  STL [R1+0x1b20], R180 ;  /* 0x001b20b401007387 */ /* 0x0003e80000100800 */
[----:B--2---:R-:W2:Y:S01]  /*85750*/  LDL.LU R186, [R1+0x1b80] ;  /* 0x001b800001ba7983 */ /* 0x004ea20000300800 */
[----:B------:R-:W-:-:S04]  /*85760*/  ISETP.GT.AND P1, PT, R0, 0x4, PT ;  /* 0x000000040000780c */ /* 0x000fc80003f24270 */
[----:B------:R-:W-:-:S04]  /*85770*/  SEL R3, RZ, 0x4, !P1 ;  /* 0x00000004ff037807 */ /* 0x000fc80004800000 */
[----:B------:R-:W-:-:S04]  /*85780*/  SEL R3, R3, RZ, !P0 ;  /* 0x000000ff03037207 */ /* 0x000fc80004000000 */
[----:B------:R-:W-:Y:S02]  /*85790*/  ISETP.NE.U32.AND P1, PT, R3, RZ, PT ;  /* 0x000000ff0300720c */ /* 0x000fe40003f25070 */
[----:B------:R-:W-:-:S11]  /*857a0*/  IADD3 R3, R2, 0x100000, RZ ;  /* 0x0010000002037810 */ /* 0x000fd60007ffe0ff */
[----:B------:R1:W-:Y:S01]  /*857b0*/  LDGSTS.E [R3+-0x7f800], [R176.64], P1 ;  /* 0x80800000b0037fae */ /* 0x0003e20008921848 */
[----:B------:R-:W-:-:S04]  /*857c0*/  ISETP.GT.AND P1, PT, R0, 0x8, PT ;  /* 0x000000080000780c */ /* 0x000fc80003f24270 */
[----:B-1----:R-:W-:-:S04]  /*857d0*/  SEL R3, RZ, 0x4, !P1 ;  /* 0x00000004ff037807 */ /* 0x002fc80004800000 */
[----:B------:R-:W-:-:S04]  /*857e0*/  SEL R3, R3, RZ, !P0 ;  /* 0x000000ff03037207 */ /* 0x000fc80004000000 */
[----:B------:R-:W-:Y:S01]  /*857f0*/  ISETP.NE.U32.AND P1, PT, R3, RZ, PT ;  /* 0x000000ff0300720c */ /* 0x000fe20003f25070 */
[----:B------:R-:W-:Y:S01]  /*85800*/  IMAD.MOV.U32 R176, RZ, RZ, R178 ;  /* 0x000000ffffb07224 */ /* 0x000fe200078e00b2 */
[----:B------:R-:W-:Y:S01]  /*85810*/  IADD3 R3, R2, 0x100000, RZ ;  /* 0x0010000002037810 */ /* 0x000fe20007ffe0ff */
[----:B------:R-:W-:Y:S02]  /*85820*/  IMAD.MOV.U32 R177, RZ, RZ, R180 ;  /* 0x000000ffffb17224 */ /* 0x000fe400078e00b4 */
[----:B------:R-:W2:Y:S04]  /*85830*/  LDL.LU R180, [R1+0x1ba0] ;  /* 0x001ba00001b47983 */ /* 0x000ea80000300800 */
[----:B------:R-:W2:Y:S04]  /*85840*/  LDL.LU R178, [R1+0x1ba4] ;  /* 0x001ba40001b27983 */ /* 0x000ea80000300800 */
[----:B------:R1:W-:Y:S01]  /*85850*/  LDGSTS.E [R3+-0x7f000], [R176.64], P1 ;  /* 0x81000000b0037fae */ /* 0x0003e20008921848 */
[----:B------:R-:W-:-:S04]  /*85860*/  ISETP.GT.AND P1, PT, R0, 0xc, PT ;  /* 0x0000000c0000780c */ /* 0x000fc80003f24270 */
[----:B-1----:R-:W-:-:S04]  /*85870*/  SEL R3, RZ, 0x4, !P1 ;  /* 0x00000004ff037807 */ /* 0x002fc80004800000 */
[----:B------:R-:W-:-:S04]  /*85880*/  SEL R3, R3, RZ, !P0 ;  /* 0x000000ff03037207 */ /* 0x000fc80004000000 */
[----:B------:R-:W-:Y:S02]  /*85890*/  ISETP.NE.U32.AND P1, PT, R3, RZ, PT ;  /* 0x000000ff0300720c */ /* 0x000fe40003f25070 */
[----:B------:R-:W-:Y:S02]  /*858a0*/  IADD3 R3, R2, 0x100000, RZ ;  /* 0x0010000002037810 */ /* 0x000fe40007ffe0ff */
[----:B----4-:R-:W-:-:S05]  /*858b0*/  IADD3 R184, P2, R184, R183, RZ ;  /* 0x000000b7b8b87210 */ /* 0x010fca0007f5e0ff */
[----:B---3--:R-:W-:Y:S01]  /*858c0*/  IMAD.X R187, R187, 0x1, R181, P2 ;  /* 0x00000001bbbb7824 */ /* 0x008fe200010e06b5 */
[----:B------:R-:W-:Y:S01]  /*858d0*/  IADD3 R179, P2, R179, R183, RZ ;  /* 0x000000b7b3b37210 */ /* 0x000fe20007f5e0ff */
[----:B------:R-:W-:Y:S01]  /*858e0*/  IMAD.MOV.U32 R176, RZ, RZ, R184 ;  /* 0x000000ffffb07224 */ /* 0x000fe200078e00b8 */
[----:B------:R1:W-:Y:S01]  /*858f0*/  STL [R1+0x1b44], R184 ;  /* 0x001b44b801007387 */ /* 0x0003e20000100800 */
[----:B------:R-:W-:-:S03]  /*85900*/  IMAD.MOV.U32 R177, RZ, RZ, R187 ;  /* 0x000000ffffb17224 */ /* 0x000fc600078e00bb */
[----:B------:R-:W-:Y:S04]  /*85910*/  STL [R1+0x1b40], R187 ;  /* 0x001b40bb01007387 */ /* 0x000fe80000100800 */
[----:B------:R3:W-:Y:S01]  /*85920*/  LDGSTS.E [R3+-0x7e800], [R176.64], P1 ;  /* 0x81800000b0037fae */ /* 0x0007e20008921848 */
[----:B------:R-:W-:-:S03]  /*85930*/  IMAD.X R185, R185, 0x1, R181, P2 ;  /* 0x00000001b9b97824 */ /* 0x000fc600010e06b5 */
[----:B-1----:R-:W4:Y:S01]  /*85940*/  LDL.LU R184, [R1+0x1bc4] ;  /* 0x001bc40001b87983 */ /* 0x002f220000300800 */
[----:B------:R-:W-:-:S03]  /*85950*/  ISETP.GT.AND P1, PT, R0, 0x10, PT ;  /* 0x000000100000780c */ /* 0x000fc60003f24270 */
[----:B------:R-:W-:Y:S04]  /*85960*/  STL [R1+0x1b64], R179 ;  /* 0x001b64b301007387 */ /* 0x000fe80000100800 */
[----:B------:R1:W-:Y:S01]  /*85970*/  STL [R1+0x1b60], R185 ;  /* 0x001b60b901007387 */ /* 0x0003e20000100800 */
[----:B---3--:R-:W-:Y:S01]  /*85980*/  IMAD.MOV.U32 R177, RZ, RZ, R185 ;  /* 0x000000ffffb17224 */ /* 0x008fe200078e00b9 */
[----:B------:R-:W-:Y:S02]  /*85990*/  SEL R3, RZ, 0x4, !P1 ;  /* 0x00000004ff037807 */ /* 0x000fe40004800000 */
[----:B-1----:R-:W3:Y:S02]  /*859a0*/  LDL.LU R185, [R1+0x1bc0] ;  /* 0x001bc00001b97983 */ /* 0x002ee40000300800 */
[----:B------:R-:W-:-:S04]  /*859b0*/  SEL R3, R3, RZ, !P0 ;  /* 0x000000ff03037207 */ /* 0x000fc80004000000 */
[----:B------:R-:W-:Y:S02]  /*859c0*/  ISETP.NE.U32.AND P1, PT, R3, RZ, PT ;  /* 0x000000ff0300720c */ /* 0x000fe40003f25070 */
[----:B------:R-:W-:Y:S01]  /*859d0*/  IADD3 R182, P2, R182, R183, RZ ;  /* 0x000000b7b6b67210 */ /* 0x000fe20007f5e0ff */
[----:B------:R-:W-:Y:S01]  /*859e0*/  IMAD.MOV.U32 R176, RZ, RZ, R179 ;  /* 0x000000ffffb07224 */ /* 0x000fe200078e00b3 */
[----:B------:R-:W-:Y:S01]  /*859f0*/  IADD3 R3, R2, 0x100000, RZ ;  /* 0x0010000002037810 */ /* 0x000fe20007ffe0ff */
[----:B------:R-:W3:Y:S02]  /*85a00*/  LDL.LU R179, [R1+0x1be4] ;  /* 0x001be40001b37983 */ /* 0x000ee40000300800 */
[----:B--2---:R-:W-:Y:S02]  /*85a10*/  IMAD.X R186, R186, 0x1, R181, P2 ;  /* 0x00000001baba7824 */ /* 0x004fe400010e06b5 */
[----:B------:R1:W-:Y:S04]  /*85a20*/  STL [R1+0x1b84], R182 ;  /* 0x001b84b601007387 */ /* 0x0003e80000100800 */
[----:B------:R2:W-:Y:S04]  /*85a30*/  LDGSTS.E [R3+-0x7e000], [R176.64], P1 ;  /* 0x82000000b0037fae */ /* 0x0005e80008921848 */
[----:B------:R-:W-:Y:S01]  /*85a40*/  STL [R1+0x1b80], R186 ;  /* 0x001b80ba01007387 */ /* 0x000fe20000100800 */
[----:B--2---:R-:W-:-:S03]  /*85a50*/  IMAD.MOV.U32 R176, RZ, RZ, R182 ;  /* 0x000000ffffb07224 */ /* 0x004fc600078e00b6 */
[----:B-1----:R-:W2:Y:S01]  /*85a60*/  LDL.LU R182, [R1+0x1be0] ;  /* 0x001be00001b67983 */ /* 0x002ea20000300800 */
[----:B------:R-:W-:-:S04]  /*85a70*/  ISETP.GT.AND P1, PT, R0, 0x14, PT ;  /* 0x000000140000780c */ /* 0x000fc80003f24270 */
[----:B------:R-:W-:-:S04]  /*85a80*/  SEL R3, RZ, 0x4, !P1 ;  /* 0x00000004ff037807 */ /* 0x000fc80004800000 */
[----:B------:R-:W-:-:S04]  /*85a90*/  SEL R3, R3, RZ, !P0 ;  /* 0x000000ff03037207 */ /* 0x000fc80004000000 */
[----:B------:R-:W-:Y:S01]  /*85aa0*/  ISETP.NE.U32.AND P1, PT, R3, RZ, PT ;  /* 0x000000ff0300720c */ /* 0x000fe20003f25070 */
[----:B------:R-:W-:Y:S01]  /*85ab0*/  IMAD.MOV.U32 R177, RZ, RZ, R186 ;  /* 0x000000ffffb17224 */ /* 0x000fe200078e00ba */
[----:B------:R-:W-:Y:S02]  /*85ac0*/  IADD3 R3, R2, 0x100000, RZ ;  /* 0x0010000002037810 */ /* 0x000fe40007ffe0ff */
[----:B------:R-:W-:-:S09]  /*85ad0*/  IADD3 R178, P2, R178, R183, RZ ;  /* 0x000000b7b2b27210 */ /* 0x000fd20007f5e0ff */
[----:B------:R1:W-:Y:S01]  /*85ae0*/  LDGSTS.E [R3+-0x7d800], [R176.64], P1 ;  /* 0x82800000b0037fae */ /* 0x0003e20008921848 */
[----:B------:R-:W-:Y:S01]  /*85af0*/  ISETP.GT.AND P1, PT, R0, 0x18, PT ;  /* 0x000000180000780c */ /* 0x000fe20003f24270 */
[----:B------:R-:W-:-:S03]  /*85b00*/  IMAD.X R180, R180, 0x1, R181, P2 ;  /* 0x00000001b4b47824 */ /* 0x000fc600010e06b5 */
[----:B-1----:R-:W-:-:S04]  /*85b10*/  SEL R3, RZ, 0x4, !P1 ;  /* 0x00000004ff037807 */ /* 0x002fc80004800000 */
[----:B------:R-:W-:Y:S01]  /*85b20*/  SEL R3, R3, RZ, !P0 ;  /* 0x000000ff03037207 */ /* 0x000fe20004000000 */
[----:B------:R-:W-:Y:S03]  /*85b30*/  STL [R1+0x1ba4], R178 ;  /* 0x001ba4b201007387 */ /* 0x000fe60000100800 */
[----:B------:R-:W-:Y:S01]  /*85b40*/  ISETP.NE.U32.AND P1, PT, R3, RZ, PT ;  /* 0x000000ff0300720c */ /* 0x000fe20003f25070 */
[----:B------:R1:W-:Y:S01]  /*85b50*/  STL [R1+0x1ba0], R180 ;  /* 0x001ba0b401007387 */ /* 0x0003e20000100800 */
[----:B------:R-:W-:-:S03]  /*85b60*/  IMAD.MOV.U32 R177, RZ, RZ, R180 ;  /* 0x000000ffffb17224 */ /* 0x000fc600078e00b4 */
[----:B------:R-:W2:Y:S01]  /*85b70*/  LDL.LU R187, [R1+0x1c00] ;  /* 0x001c000001bb7983 */ /* 0x000ea20000300800 */
[----:B------:R-:W-:Y:S01]  /*85b80*/  IADD3 R3, R2, 0x100000, RZ ;  /* 0x0010000002037810 */ /* 0x000fe20007ffe0ff */
[----:B------:R-:W-:Y:S02]  /*85b90*/  IMAD.MOV.U32 R176, RZ, RZ, R178 ;  /* 0x000000ffffb07224 */ /* 0x000fe400078e00b2 */
[----:B-1----:R-:W2:Y:S04]  /*85ba0*/  LDL.LU R180, [R1+0x1c04] ;  /* 0x001c040001b47983 */ /* 0x002ea80000300800 */
[----:B------:R-:W2:Y:S04]  /*85bb0*/  LDL.LU R178, [R1+0x1c24] ;  /* 0x001c240001b27983 */ /* 0x000ea80000300800 */
[----:B------:R1:W-:Y:S01]  /*85bc0*/  LDGSTS.E [R3+-0x7d000], [R176.64], P1 ;  /* 0x83000000b0037fae */ /* 0x0003e20008921848 */
[----:B----4-:R-:W-:-:S05]  /*85bd0*/  IADD3 R184, P2, R184, R183, RZ ;  /* 0x000000b7b8b87210 */ /* 0x010fca0007f5e0ff */
[----:B------:R-:W-:Y:S01]  /*85be0*/  STL [R1+0x1bc4], R184 ;  /* 0x001bc4b801007387 */ /* 0x000fe20000100800 */
[----:B---3--:R-:W-:-:S04]  /*85bf0*/  IMAD.X R185, R185, 0x1, R181, P2 ;  /* 0x00000001b9b97824 */ /* 0x008fc800010e06b5 */
[----:B-1----:R-:W-:Y:S01]  /*85c00*/  IMAD.MOV.U32 R177, RZ, RZ, R185 ;  /* 0x000000ffffb17224 */ /* 0x002fe200078e00b9 */
[----:B------:R1:W-:Y:S04]  /*85c10*/  STL [R1+0x1bc0], R185 ;  /* 0x001bc0b901007387 */ /* 0x0003e80000100800 */
[----:B-1----:R-:W3:Y:S01]  /*85c20*/  LDL.LU R185, [R1+0x1c20] ;  /* 0x001c200001b97983 */ /* 0x002ee20000300800 */
[----:B------:R-:W-:Y:S01]  /*85c30*/  IADD3 R179, P2, R179, R183, RZ ;  /* 0x000000b7b3b37210 */ /* 0x000fe20007f5e0ff */
[----:B------:R-:W-:Y:S02]  /*85c40*/  IMAD.MOV.U32 R176, RZ, RZ, R184 ;  /* 0x000000ffffb07224 */ /* 0x000fe400078e00b8 */
[----:B------:R-:W4:Y:S04]  /*85c50*/  LDL.LU R184, [R1+0x1c44] ;  /* 0x001c440001b87983 */ /* 0x000f280000300800 */
[----:B------:R-:W-:Y:S01]  /*85c60*/  STL [R1+0x1be4], R179 ;  /* 0x001be4b301007387 */ /* 0x000fe20000100800 */
[----:B--2---:R-:W-:-:S05]  /*85c70*/  IMAD.X R182, R182, 0x1, R181, P2 ;  /* 0x00000001b6b67824 */ /* 0x004fca00010e06b5 */
[----:B------:R1:W-:Y:S04]  /*85c80*/  STL [R1+0x1be0], R182 ;  /* 0x001be0b601007387 */ /* 0x0003e80000100800 */
[----:B------:R-:W2:Y:S01]  /*85c90*/  LDL.LU R186, [R1+0x1c40] ;  /* 0x001c400001ba7983 */ /* 0x000ea20000300800 */
        /* <DEDUP_REMOVED lines=12> */
[----:B------:R-:W-:Y:S01]  /*85d60*/  IMAD.MOV.U32 R177, RZ, RZ, R182 ;  /* 0x000000ffffb17224 */ /* 0x000fe200078e00b6 */
[----:B------:R-:W-:Y:S01]  /*85d70*/  IADD3 R180, P2, R180, R183, RZ ;  /* 0x000000b7b4b47210 */ /* 0x000fe20007f5e0ff */
[----:B------:R-:W2:Y:S04]  /*85d80*/  LDL.LU R182, [R1+0x1c60] ;  /* 0x001c600001b67983 */ /* 0x000ea80000300800 */
[----:B------:R-:W2:Y:S04]  /*85d90*/  LDL.LU R179, [R1+0x1c64] ;  /* 0x001c640001b37983 */ /* 0x000ea80000300800 */
[----:B------:R1:W-:Y:S01]  /*85da0*/  LDGSTS.E [R3+-0x7c000], [R176.64], P1 ;  /* 0x84000000b0037fae */ /* 0x0003e20008921848 */
[----:B------:R-:W-:-:S04]  /*85db0*/  ISETP.GT.AND P1, PT, R0, 0x24, PT ;  /* 0x000000240000780c */ /* 0x000fc80003f24270 */
[----:B-1----:R-:W-:-:S04]  /*85dc0*/  SEL R3, RZ, 0x4, !P1 ;  /* 0x00000004ff037807 */ /* 0x002fc80004800000 */
[----:B------:R-:W-:-:S04]  /*85dd0*/  SEL R3, R3, RZ, !P0 ;  /* 0x000000ff03037207 */ /* 0x000fc80004000000 */
[----:B------:R-:W-:Y:S01]  /*85de0*/  ISETP.NE.U32.AND P1, PT, R3, RZ, PT ;  /* 0x000000ff0300720c */ /* 0x000fe20003f25070 */
[----:B------:R-:W-:Y:S01]  /*85df0*/  IMAD.X R187, R187, 0x1, R181, P2 ;  /* 0x00000001bbbb7824 */ /* 0x000fe200010e06b5 */
[----:B------:R-:W-:Y:S01]  /*85e00*/  IADD3 R178, P2, R178, R183, RZ ;  /* 0x000000b7b2b27210 */ /* 0x000fe20007f5e0ff */
[----:B------:R-:W-:Y:S01]  /*85e10*/  IMAD.MOV.U32 R176, RZ, RZ, R180 ;  /* 0x000000ffffb07224 */ /* 0x000fe200078e00b4 */
[----:B------:R-:W-:Y:S01]  /*85e20*/  IADD3 R3, R2, 0x100000, RZ ;  /* 0x0010000002037810 */ /* 0x000fe20007ffe0ff */
[----:B------:R-:W-:Y:S01]  /*85e30*/  IMAD.MOV.U32 R177, RZ, RZ, R187 ;  /* 0x000000ffffb17224 */ /* 0x000fe200078e00bb */
[----:B------:R1:W-:Y:S04]  /*85e40*/  STL [R1+0x1c04], R180 ;  /* 0x001c04b401007387 */ /* 0x0003e80000100800 */
[----:B------:R-:W-:Y:S04]  /*85e50*/  STL [R1+0x1c00], R187 ;  /* 0x001c00bb01007387 */ /* 0x000fe80000100800 */
[----:B------:R1:W-:Y:S01]  /*85e60*/  LDGSTS.E [R3+-0x7b800], [R176.64], P1 ;  /* 0x84800000b0037fae */ /* 0x0003e20008921848 */
[----:B------:R-:W-:-:S03]  /*85e70*/  ISETP.GT.AND P1, PT, R0, 0x28, PT ;  /* 0x000000280000780c */ /* 0x000fc60003f24270 */
[----:B-1----:R-:W2:Y:S04]  /*85e80*/  LDL.LU R180, [R1+0x1c84] ;  /* 0x001c840001b47983 */ /* 0x002ea80000300800 */
[----:B------:R-:W-:Y:S01]  /*85e90*/  STL [R1+0x1c24], R178 ;  /* 0x001c24b201007387 */ /* 0x000fe20000100800 */
[----:B------:R-:W-:-:S04]  /*85ea0*/  SEL R3, RZ, 0x4, !P1 ;  /* 0x00000004ff037807 */ /* 0x000fc80004800000 */
[----:B------:R-:W-:-:S04]  /*85eb0*/  SEL R3, R3, RZ, !P0 ;  /* 0x000000ff03037207 */ /* 0x000fc80004000000 */
[----:B------:R-:W-:Y:S01]  /*85ec0*/  ISETP.NE.U32.AND P1, PT, R3, RZ, PT ;  /* 0x000000ff0300720c */ /* 0x000fe20003f25070 */
[----:B------:R-:W-:Y:S01]  /*85ed0*/  IMAD.MOV.U32 R176, RZ, RZ, R178 ;  /* 0x000000ffffb07224 */ /* 0x000fe200078e00b2 */
[----:B------:R-:W-:Y:S01]  /*85ee0*/  IADD3 R3, R2, 0x100000, RZ ;  /* 0x0010000002037810 */ /* 0x000fe20007ffe0ff */
[----:B---3--:R-:W-:-:S04]  /*85ef0*/  IMAD.X R185, R185, 0x1, R181, P2 ;  /* 0x00000001b9b97824 */ /* 0x008fc800010e06b5 */
[----:B------:R-:W-:Y:S01]  /*85f00*/  IMAD.MOV.U32 R177, RZ, RZ, R185 ;  /* 0x000000ffffb17224 */ /* 0x000fe200078e00b9 */
[----:B------:R1:W-:Y:S01]  /*85f10*/  STL [R1+0x1c20], R185 ;  /* 0x001c20b901007387 */ /* 0x0003e20000100800 */
[----:B----4-:R-:W-:-:S04]  /*85f20*/  IADD3 R184, P2, R184, R183, RZ ;  /* 0x000000b7b8b87210 */ /* 0x010fc80007f5e0ff */
[----:B------:R3:W-:Y:S04]  /*85f30*/  LDGSTS.E [R3+-0x7b000], [R176.64], P1 ;  /* 0x85000000b0037fae */ /* 0x0007e80008921848 */
[----:B-1----:R-:W4:Y:S04]  /*85f40*/  LDL.LU R185, [R1+0x1c80] ;  /* 0x001c800001b97983 */ /* 0x002f280000300800 */
[----:B------:R-:W4:Y:S01]  /*85f50*/  LDL.LU R178, [R1+0x1ca4] ;  /* 0x001ca40001b27983 */ /* 0x000f220000300800 */
[----:B---3--:R-:W-:Y:S02]  /*85f60*/  IMAD.MOV.U32 R176, RZ, RZ, R184 ;  /* 0x000000ffffb07224 */ /* 0x008fe400078e00b8 */
[----:B--2---:R-:W-:Y:S01]  /*85f70*/  IMAD.X R186, R186, 0x1, R181, P2 ;  /* 0x00000001baba7824 */ /* 0x004fe200010e06b5 */
[----:B------:R1:W-:Y:S04]  /*85f80*/  STL [R1+0x1c44], R184 ;  /* 0x001c44b801007387 */ /* 0x0003e80000100800 */
[----:B------:R-:W-:Y:S04]  /*85f90*/  STL [R1+0x1c40], R186 ;  /* 0x001c40ba01007387 */ /* 0x000fe80000100800 */
[----:B-1----:R-:W2:Y:S01]  /*85fa0*/  LDL.LU R184, [R1+0x1ca0] ;  /* 0x001ca00001b87983 */ /* 0x002ea20000300800 */
[----:B------:R-:W-:-:S04]  /*85fb0*/  ISETP.GT.AND P1, PT, R0, 0x2c, PT ;  /* 0x0000002c0000780c */ /* 0x000fc80003f24270 */
[----:B------:R-:W-:-:S04]  /*85fc0*/  SEL R3, RZ, 0x4, !P1 ;  /* 0x00000004ff037807 */ /* 0x000fc80004800000 */
[----:B------:R-:W-:-:S04]  /*85fd0*/  SEL R3, R3, RZ, !P0 ;  /* 0x000000ff03037207 */ /* 0x000fc80004000000 */
[----:B------:R-:W-:Y:S01]  /*85fe0*/  ISETP.NE.U32.AND P1, PT, R3, RZ, PT ;  /* 0x000000ff0300720c */ /* 0x000fe20003f25070 */
[----:B------:R-:W-:Y:S01]  /*85ff0*/  IMAD.MOV.U32 R177, RZ, RZ, R186 ;  /* 0x000000ffffb17224 */ /* 0x000fe200078e00ba */
[----:B------:R-:W-:-:S11]  /*86000*/  IADD3 R3, R2, 0x100000, RZ ;  /* 0x0010000002037810 */ /* 0x000fd60007ffe0ff */
[----:B------:R1:W-:Y:S01]  /*86010*/  LDGSTS.E [R3+-0x7a800], [R176.64], P1 ;  /* 0x85800000b0037fae */ /* 0x0003e20008921848 */
[----:B------:R-:W-:-:S04]  /*86020*/  ISETP.GT.AND P1, PT, R0, 0x30, PT ;  /* 0x000000300000780c */ /* 0x000fc80003f24270 */
[----:B-1----:R-:W-:Y:S02]  /*86030*/  SEL R3, RZ, 0x4, !P1 ;  /* 0x00000004ff037807 */ /* 0x002fe40004800000 */
[----:B------:R-:W-:Y:S02]  /*86040*/  IADD3 R179, P2, R179, R183, RZ ;  /* 0x000000b7b3b37210 */ /* 0x000fe40007f5e0ff */
[----:B------:R-:W-:-:S03]  /*86050*/  SEL R3, R3, RZ, !P0 ;  /* 0x000000ff03037207 */ /* 0x000fc60004000000 */
[----:B------:R-:W-:Y:S01]  /*86060*/  IMAD.X R182, R182, 0x1, R181, P2 ;  /* 0x00000001b6b67824 */ /* 0x000fe200010e06b5 */
[----:B------:R-:W-:Y:S01]  /*86070*/  ISETP.NE.U32.AND P1, PT, R3, RZ, PT ;  /* 0x000000ff0300720c */ /* 0x000fe20003f25070 */
[----:B------:R-:W-:Y:S02]  /*86080*/  STL [R1+0x1c64], R179 ;  /* 0x001c64b301007387 */ /* 0x000fe40000100800 */
[----:B------:R-:W-:Y:S02]  /*86090*/  IMAD.MOV.U32 R177, RZ, RZ, R182 ;  /* 0x000000ffffb17224 */ /* 0x000fe400078e00b6 */
[----:B------:R1:W-:Y:S04]  /*860a0*/  STL [R1+0x1c60], R182 ;  /* 0x001c60b601007387 */ /* 0x0003e80000100800 */
[----:B------:R-:W3:Y:S01]  /*860b0*/  LDL.LU R187, [R1+0x1cc0] ;  /* 0x001cc00001bb7983 */ /* 0x000ee20000300800 */
[----:B------:R-:W-:Y:S01]  /*860c0*/  IADD3 R3, R2, 0x100000, RZ ;  /* 0x0010000002037810 */ /* 0x000fe20007ffe0ff */
[----:B------:R-:W-:-:S02]  /*860d0*/  IMAD.MOV.U32 R176, RZ, RZ, R179 ;  /* 0x000000ffffb07224 */ /* 0x000fc400078e00b3 */
[----:B-1----:R-:W3:Y:S04]  /*860e0*/  LDL.LU R182, [R1+0x1cc4] ;  /* 0x001cc40001b67983 */ /* 0x002ee80000300800 */
[----:B------:R-:W3:Y:S04]  /*860f0*/  LDL.LU R179, [R1+0x1ce4] ;  /* 0x001ce40001b37983 */ /* 0x000ee80000300800 */
[----:B------:R1:W-:Y:S01]  /*86100*/  LDGSTS.E [R3+-0x7a000], [R176.64], P1 ;  /* 0x86000000b0037fae */ /* 0x0003e20008921848 */
[----:B------:R-:W-:-:S05]  /*86110*/  IADD3 R180, P2, R180, R183, RZ ;  /* 0x000000b7b4b47210 */ /* 0x000fca0007f5e0ff */
[----:B------:R-:W-:Y:S01]  /*86120*/  STL [R1+0x1c84], R180 ;  /* 0x001c84b401007387 */ /* 0x000fe20000100800 */
[----:B-1----:R-:W-:Y:S02]  /*86130*/  IMAD.MOV.U32 R176, RZ, RZ, R180 ;  /* 0x000000ffffb07224 */ /* 0x002fe400078e00b4 */
[----:B----4-:R-:W-:-:S04]  /*86140*/  IMAD.X R185, R185, 0x1, R181, P2 ;  /* 0x00000001b9b97824 */ /* 0x010fc800010e06b5 */
[----:B------:R-:W-:Y:S01]  /*86150*/  IMAD.MOV.U32 R177, RZ, RZ, R185 ;  /* 0x000000ffffb17224 */ /* 0x000fe200078e00b9 */
[----:B------:R1:W-:Y:S04]  /*86160*/  STL [R1+0x1c80], R185 ;  /* 0x001c80b901007387 */ /* 0x0003e80000100800 */
[----:B-1----:R-:W4:Y:S01]  /*86170*/  LDL.LU R185, [R1+0x1ce0] ;  /* 0x001ce00001b97983 */ /* 0x002f220000300800 */
[----:B------:R-:W-:-:S03]  /*86180*/  IADD3 R178, P2, R178, R183, RZ ;  /* 0x000000b7b2b27210 */ /* 0x000fc60007f5e0ff */
[----:B------:R-:W4:Y:S02]  /*86190*/  LDL.LU R180, [R1+0x1d04] ;  /* 0x001d040001b47983 */ /* 0x000f240000300800 */
[----:B--2---:R-:W-:Y:S02]  /*861a0*/  IMAD.X R184, R184, 0x1, R181, P2 ;  /* 0x00000001b8b87824 */ /* 0x004fe400010e06b5 */
[----:B------:R-:W-:Y:S04]  /*861b0*/  STL [R1+0x1ca4], R178 ;  /* 0x001ca4b201007387 */ /* 0x000fe80000100800 */
        /* <DEDUP_REMOVED lines=18> */
[----:B------:R-:W-:-:S02]  /*862e0*/  ISETP.GT.AND P1, PT, R0, 0x3c, PT ;  /* 0x0000003c0000780c */ /* 0x000fc40003f24270 */
[----:B---3--:R-:W-:Y:S02]  /*862f0*/  IADD3 R182, P2, R182, R183, RZ ;  /* 0x000000b7b6b67210 */ /* 0x008fe40007f5e0ff */
        /* <DEDUP_REMOVED lines=14> */
[----:B---3--:R-:W-:-:S04]  /*863e0*/  SEL R3, RZ, 0x4, !P1 ;  /* 0x00000004ff037807 */ /* 0x008fc80004800000 */
[----:B------:R-:W-:-:S04]  /*863f0*/  SEL R3, R3, RZ, !P0 ;  /* 0x000000ff03037207 */ /* 0x000fc80004000000 */
[----:B------:R-:W-:Y:S01]  /*86400*/  ISETP.NE.U32.AND P1, PT, R3, RZ, PT ;  /* 0x000000ff0300720c */ /* 0x000fe20003f25070 */
[----:B------:R-:W-:Y:S01]  /*86410*/  IMAD.MOV.U32 R176, RZ, RZ, R179 ;  /* 0x000000ffffb07224 */ /* 0x000fe200078e00b3 */
[----:B------:R-:W-:Y:S01]  /*86420*/  IADD3 R3, R2, 0x100000, RZ ;  /* 0x0010000002037810 */ /* 0x000fe20007ffe0ff */
[----:B----4-:R-:W-:-:S04]  /*86430*/  IMAD.X R185, R185, 0x1, R181, P2 ;  /* 0x00000001b9b97824 */ /* 0x010fc800010e06b5 */
[----:B------:R-:W-:Y:S01]  /*86440*/  IMAD.MOV.U32 R177, RZ, RZ, R185 ;  /* 0x000000ffffb17224 */ /* 0x000fe200078e00b9 */
[----:B------:R1:W-:Y:S01]  /*86450*/  STL [R1+0x1ce0], R185 ;  /* 0x001ce0b901007387 */ /* 0x0003e20000100800 */
[----:B------:R-:W-:-:S04]  /*86460*/  IADD3 R180, P2, R180, R183, RZ ;  /* 0x000000b7b4b47210 */ /* 0x000fc80007f5e0ff */
[----:B------:R3:W-:Y:S04]  /*86470*/  LDGSTS.E [R3+-0x78000], [R176.64], P1 ;  /* 0x88000000b0037fae */ /* 0x0007e80008921848 */
[----:B-1----:R-:W4:Y:S01]  /*86480*/  LDL.LU R185, [R1+0x1d40] ;  /* 0x001d400001b97983 */ /* 0x002f220000300800 */
[----:B--2---:R-:W-:-:S03]  /*86490*/  IMAD.X R186, R186, 0x1, R181, P2 ;  /* 0x00000001baba7824 */ /* 0x004fc600010e06b5 */
[----:B------:R-:W2:Y:S01]  /*864a0*/  LDL.LU R179, [R1+0x1d64] ;  /* 0x001d640001b37983 */ /* 0x000ea20000300800 */
[----:B---3--:R-:W-:-:S03]  /*864b0*/  IMAD.MOV.U32 R176, RZ, RZ, R180 ;  /* 0x000000ffffb07224 */ /* 0x008fc600078e00b4 */
[----:B------:R1:W-:Y:S04]  /*864c0*/  STL [R1+0x1d04], R180 ;  /* 0x001d04b401007387 */ /* 0x0003e80000100800 */
[----:B------:R-:W-:Y:S04]  /*864d0*/  STL [R1+0x1d00], R186 ;  /* 0x001d00ba01007387 */ /* 0x000fe80000100800 */
[----:B-1----:R-:W3:Y:S01]  /*864e0*/  LDL.LU R180, [R1+0x1d60] ;  /* 0x001d600001b47983 */ /* 0x002ee20000300800 */
        /* <DEDUP_REMOVED lines=29> */
[----:B--2---:R-:W-:-:S03]  /*866c0*/  IADD3 R179, P2, R179, R183, RZ ;  /* 0x000000b7b3b37210 */ /* 0x004fc60007f5e0ff */
[----:B------:R-:W2:Y:S02]  /*866d0*/  LDL.LU R182, [R1+0x1dc4] ;  /* 0x001dc40001b67983 */ /* 0x000ea40000300800 */
[----:B---3--:R-:W-:Y:S02]  /*866e0*/  IMAD.X R180, R180, 0x1, R181, P2 ;  /* 0x00000001b4b47824 */ /* 0x008fe400010e06b5 */
[----:B------:R-:W-:Y:S04]  /*866f0*/  STL [R1+0x1d64], R179 ;  /* 0x001d64b301007387 */ /* 0x000fe80000100800 */
[----:B------:R1:W-:Y:S04]  /*86700*/  STL [R1+0x1d60], R180 ;  /* 0x001d60b401007387 */ /* 0x0003e80000100800 */
[----:B------:R-:W3:Y:S01]  /*86710*/  LDL.LU R186, [R1+0x1dc0] ;  /* 0x001dc00001ba7983 */ /* 0x000ee20000300800 */
        /* <DEDUP_REMOVED lines=14> */
[----:B------:R-:W3:Y:S04]  /*86800*/  LDL.LU R180, [R1+0x1de0] ;  /* 0x001de00001b47983 */ /* 0x000ee80000300800 */
[----:B------:R-:W3:Y:S04]  /*86810*/  LDL.LU R179, [R1+0x1de4] ;  /* 0x001de40001b37983 */ /* 0x000ee80000300800 */
        /* <DEDUP_REMOVED lines=14> */
[----:B-1----:R-:W3:Y:S04]  /*86900*/  LDL.LU R184, [R1+0x1e04] ;  /* 0x001e040001b87983 */ /* 0x002ee80000300800 */
[----:B------:R-:W-:Y:S01]  /*86910*/  STL [R1+0x1da4], R178 ;  /* 0x001da4b201007387 */ /* 0x000fe20000100800 */
[----:B------:R-:W-:-:S04]  /*86920*/  SEL R3, RZ, 0x4, !P1 ;  /* 0x00000004ff037807 */ /* 0x000fc80004800000 */
[----:B------:R-:W-:-:S04]  /*86930*/  SEL R3, R3, RZ, !P0 ;  /* 0x000000ff03037207 */ /* 0x000fc80004000000 */
[----:B------:R-:W-:Y:S01]  /*86940*/  ISETP.NE.U32.AND P1, PT, R3, RZ, PT ;  /* 0x000000ff0300720c */ /* 0x000fe20003f25070 */
[----:B------:R-:W-:Y:S01]  /*86950*/  IMAD.MOV.U32 R176, RZ, RZ, R178 ;  /* 0x000000ffffb07224 */ /* 0x000fe200078e00b2 */
[----:B------:R-:W-:Y:S01]  /*86960*/  IADD3 R3, R2, 0x100000, RZ ;  /* 0x0010000002037810 */ /* 0x000fe20007ffe0ff */
[----:B----4-:R-:W-:-:S04]  /*86970*/  IMAD.X R185, R185, 0x1, R181, P2 ;  /* 0x00000001b9b97824 */ /* 0x010fc800010e06b5 */
[----:B------:R-:W-:Y:S01]  /*86980*/  IMAD.MOV.U32 R177, RZ, RZ, R185 ;  /* 0x000000ffffb17224 */ /* 0x000fe200078e00b9 */
[----:B------:R1:W-:Y:S01]  /*86990*/  STL [R1+0x1da0], R185 ;  /* 0x001da0b901007387 */ /* 0x0003e20000100800 */
[----:B--2---:R-:W-:-:S04]  /*869a0*/  IADD3 R182, P2, R182, R183, RZ ;  /* 0x000000b7b6b67210 */ /* 0x004fc80007f5e0ff */
[----:B------:R2:W-:Y:S04]  /*869b0*/  LDGSTS.E [R3+-0x75000], [R176.64], P1 ;  /* 0x8b000000b0037fae */ /* 0x0005e80008921848 */
[----:B-1----:R-:W4:Y:S01]  /*869c0*/  LDL.LU R185, [R1+0x1e00] ;  /* 0x001e000001b97983 */ /* 0x002f220000300800 */
[----:B---3--:R-:W-:-:S03]  /*869d0*/  IMAD.X R186, R186, 0x1, R181, P2 ;  /* 0x00000001baba7824 */ /* 0x008fc600010e06b5 */
[----:B------:R-:W3:Y:S01]  /*869e0*/  LDL.LU R178, [R1+0x1ac8] ;  /* 0x001ac80001b27983 */ /* 0x000ee20000300800 */
[----:B--2---:R-:W-:-:S03]  /*869f0*/  IMAD.MOV.U32 R176, RZ, RZ, R182 ;  /* 0x000000ffffb07224 */ /* 0x004fc600078e00b6 */
        /* <DEDUP_REMOVED lines=16> */
[----:B------:R1:W-:Y:S01]  /*86b00*/  STL [R1+0x1de4], R179 ;  /* 0x001de4b301007387 */ /* 0x0003e20000100800 */
[----:B------:R-:W-:-:S03]  /*86b10*/  IMAD.MOV.U32 R176, RZ, RZ, R179 ;  /* 0x000000ffffb07224 */ /* 0x000fc600078e00b3 */
[----:B------:R1:W-:Y:S04]  /*86b20*/  STL [R1+0x1de0], R180 ;  /* 0x001de0b401007387 */ /* 0x0003e80000100800 */
[----:B------:R-:W2:Y:S04]  /*86b30*/  LDL.LU R187, [R1+0x1aa4] ;  /* 0x001aa40001bb7983 */ /* 0x000ea80000300800 */
[----:B-1----:R-:W2:Y:S01]  /*86b40*/  LDL.LU R179, [R1+0x1aa8] ;  /* 0x001aa80001b37983 */ /* 0x002ea20000300800 */
[----:B------:R-:W-:Y:S01]  /*86b50*/  IADD3 R3, R2, 0x100000, RZ ;  /* 0x0010000002037810 */ /* 0x000fe20007ffe0ff */
[----:B------:R-:W-:-:S02]  /*86b60*/  IMAD.MOV.U32 R177, RZ, RZ, R180 ;  /* 0x000000ffffb17224 */ /* 0x000fc400078e00b4 */
[----:B------:R-:W2:Y:S04]  /*86b70*/  LDL.LU R180, [R1+0x1a88] ;  /* 0x001a880001b47983 */ /* 0x000ea80000300800 */
[----:B------:R1:W-:Y:S01]  /*86b80*/  LDGSTS.E [R3+-0x74000], [R176.64], P1 ;  /* 0x8c000000b0037fae */ /* 0x0003e20008921848 */
[----:B------:R-:W-:-:S05]  /*86b90*/  IADD3 R184, P2, R184, R183, RZ ;  /* 0x000000b7b8b87210 */ /* 0x000fca0007f5e0ff */
[----:B------:R3:W-:Y:S01]  /*86ba0*/  STL [R1+0x1e04], R184 ;  /* 0x001e04b801007387 */ /* 0x0007e20000100800 */
[----:B-1----:R-:W-:Y:S02]  /*86bb0*/  IMAD.MOV.U32 R176, RZ, RZ, R184 ;  /* 0x000000ffffb07224 */ /* 0x002fe400078e00b8 */
[----:B----4-:R-:W-:-:S05]  /*86bc0*/  IMAD.X R185, R185, 0x1, R181, P2 ;  /* 0x00000001b9b97824 */ /* 0x010fca00010e06b5 */
[----:B------:R1:W-:Y:S04]  /*86bd0*/  STL [R1+0x1e00], R185 ;  /* 0x001e00b901007387 */ /* 0x0003e80000100800 */
[----:B---3--:R-:W3:Y:S01]  /*86be0*/  LDL.LU R184, [R1+0x1a84] ;  /* 0x001a840001b87983 */ /* 0x008ee20000300800 */
[----:B------:R-:W-:Y:S01]  /*86bf0*/  IADD3 R178, P2, R178, R183, RZ ;  /* 0x000000b7b2b27210 */ /* 0x000fe20007f5e0ff */
[----:B------:R-:W-:Y:S02]  /*86c00*/  IMAD.MOV.U32 R177, RZ, RZ, R185 ;  /* 0x000000ffffb17224 */ /* 0x000fe400078e00b9 */
[----:B-1----:R-:W4:Y:S02]  /*86c10*/  LDL.LU R185, [R1+0x1a68] ;  /* 0x001a680001b97983 */ /* 0x002f240000300800 */
[----:B--2---:R-:W-:-:S02]  /*86c20*/  IMAD.X R182, R182, 0x1, R181, P2 ;  /* 0x00000001b6b67824 */ /* 0x004fc400010e06b5 */
        /* <DEDUP_REMOVED lines=9> */
[----:B------:R-:W-:Y:S01]  /*86cc0*/  ISETP.GT.AND P1, PT, R0, 0x68, PT ;  /* 0x000000680000780c */ /* 0x000fe20003f24270 */
[----:B-1----:R-:W-:Y:S02]  /*86cd0*/  IMAD.MOV.U32 R177, RZ, RZ, R182 ;  /* 0x000000ffffb17224 */ /* 0x002fe400078e00b6 */
[----:B------:R-:W-:Y:S01]  /*86ce0*/  IMAD.MOV.U32 R176, RZ, RZ, R178 ;  /* 0x000000ffffb07224 */ /* 0x000fe200078e00b2 */
[----:B------:R-:W3:Y:S01]  /*86cf0*/  LDL.LU R182, [R1+0x1a44] ;  /* 0x001a440001b67983 */ /* 0x000ee20000300800 */
[----:B------:R-:W-:-:S03]  /*86d00*/  SEL R3, RZ, 0x4, !P1 ;  /* 0x00000004ff037807 */ /* 0x000fc60004800000 */
[----:B------:R-:W3:Y:S01]  /*86d10*/  LDL.LU R178, [R1+0x1a48] ;  /* 0x001a480001b27983 */ /* 0x000ee20000300800 */
[----:B------:R-:W-:-:S04]  /*86d20*/  SEL R3, R3, RZ, !P0 ;  /* 0x000000ff03037207 */ /* 0x000fc80004000000 */
[----:B------:R-:W-:Y:S02]  /*86d30*/  ISETP.NE.U32.AND P1, PT, R3, RZ, PT ;  /* 0x000000ff0300720c */ /* 0x000fe40003f25070 */
[----:B------:R-:W-:-:S11]  /*86d40*/  IADD3 R3, R2, 0x100000, RZ ;  /* 0x0010000002037810 */ /* 0x000fd60007ffe0ff */
[----:B------:R1:W-:Y:S01]  /*86d50*/  LDGSTS.E [R3+-0x73000], [R176.64], P1 ;  /* 0x8d000000b0037fae */ /* 0x0003e20008921848 */
[----:B------:R-:W-:Y:S02]  /*86d60*/  ISETP.GT.AND P1, PT, R0, 0x6c, PT ;  /* 0x0000006c0000780c */ /* 0x000fe40003f24270 */
[----:B------:R-:W-:Y:S02]  /*86d70*/  IADD3 R179, P2, R179, R183, RZ ;  /* 0x000000b7b3b37210 */ /* 0x000fe40007f5e0ff */
        /* <DEDUP_REMOVED lines=13> */
[----:B------:R1:W-:Y:S01]  /*86e50*/  STL [R1+0x1a88], R180 ;  /* 0x001a88b401007387 */ /* 0x0003e20000100800 */
[----:B------:R-:W-:Y:S01]  /*86e60*/  IMAD.MOV.U32 R176, RZ, RZ, R180 ;  /* 0x000000ffffb07224 */ /* 0x000fe200078e00b4 */
[----:B------:R-:W-:-:S04]  /*86e70*/  SEL R3, RZ, 0x4, !P1 ;  /* 0x00000004ff037807 */ /* 0x000fc80004800000 */
[----:B------:R-:W-:-:S04]  /*86e80*/  SEL R3, R3, RZ, !P0 ;  /* 0x000000ff03037207 */ /* 0x000fc80004000000 */
[----:B------:R-:W-:Y:S02]  /*86e90*/  ISETP.NE.U32.AND P1, PT, R3, RZ, PT ;  /* 0x000000ff0300720c */ /* 0x000fe40003f25070 */
[----:B------:R-:W-:Y:S01]  /*86ea0*/  IADD3 R3, R2, 0x100000, RZ ;  /* 0x0010000002037810 */ /* 0x000fe20007ffe0ff */
[----:B---3--:R-:W-:-:S05]  /*86eb0*/  IMAD.X R184, R184, 0x1, R181, P2 ;  /* 0x00000001b8b87824 */ /* 0x008fca00010e06b5 */
[----:B------:R3:W-:Y:S04]  /*86ec0*/  STL [R1+0x1a84], R184 ;  /* 0x001a84b801007387 */ /* 0x0007e80000100800 */
[----:B-1----:R-:W2:Y:S01]  /*86ed0*/  LDL.LU R180, [R1+0x1a24] ;  /* 0x001a240001b47983 */ /* 0x002ea20000300800 */
[----:B----4-:R-:W-:Y:S01]  /*86ee0*/  IADD3 R185, P2, R185, R183, RZ ;  /* 0x000000b7b9b97210 */ /* 0x010fe20007f5e0ff */
[----:B------:R-:W-:Y:S02]  /*86ef0*/  IMAD.MOV.U32 R177, RZ, RZ, R184 ;  /* 0x000000ffffb17224 */ /* 0x000fe400078e00b8 */
[----:B---3--:R-:W3:Y:S02]  /*86f00*/  LDL.LU R184, [R1+0x1aec] ;  /* 0x001aec0001b87983 */ /* 0x008ee40000300800 */
[----:B------:R-:W-:-:S02]  /*86f10*/  IMAD.X R186, R186, 0x1, R181, P2 ;  /* 0x00000001baba7824 */ /* 0x000fc400010e06b5 */
[----:B------:R1:W-:Y:S04]  /*86f20*/  LDGSTS.E [R3+-0x72000], [R176.64], P1 ;  /* 0x8e000000b0037fae */ /* 0x0003e80008921848 */
[----:B------:R4:W-:Y:S04]  /*86f30*/  STL [R1+0x1a68], R185 ;  /* 0x001a68b901007387 */ /* 0x0009e80000100800 */
[----:B------:R-:W-:Y:S01]  /*86f40*/  STL [R1+0x1a64], R186 ;  /* 0x001a64ba01007387 */ /* 0x000fe20000100800 */
[----:B-1----:R-:W-:-:S03]  /*86f50*/  IMAD.MOV.U32 R176, RZ, RZ, R185 ;  /* 0x000000ffffb07224 */ /* 0x002fc600078e00b9 */
[----:B----4-:R-:W4:Y:S01]  /*86f60*/  LDL.LU R185, [R1+0x1ae8] ;  /* 0x001ae80001b97983 */ /* 0x010f220000300800 */
[----:B------:R-:W-:-:S04]  /*86f70*/  ISETP.GT.AND P1, PT, R0, 0x74, PT ;  /* 0x000000740000780c */ /* 0x000fc80003f24270 */
[----:B------:R-:W-:-:S04]  /*86f80*/  SEL R3, RZ, 0x4, !P1 ;  /* 0x00000004ff037807 */ /* 0x000fc80004800000 */
[----:B------:R-:W-:-:S04]  /*86f90*/  SEL R3, R3, RZ, !P0 ;  /* 0x000000ff03037207 */ /* 0x000fc80004000000 */
[----:B------:R-:W-:Y:S01]  /*86fa0*/  ISETP.NE.U32.AND P1, PT, R3, RZ, PT ;  /* 0x000000ff0300720c */ /* 0x000fe20003f25070 */
[----:B------:R-:W-:Y:S01]  /*86fb0*/  IMAD.MOV.U32 R177, RZ, RZ, R186 ;  /* 0x000000ffffb17224 */ /* 0x000fe200078e00ba */
[----:B------:R-:W-:-:S11]  /*86fc0*/  IADD3 R3, R2, 0x100000, RZ ;  /* 0x0010000002037810 */ /* 0x000fd60007ffe0ff */
[----:B------:R1:W-:Y:S01]  /*86fd0*/  LDGSTS.E [R3+-0x71800], [R176.64], P1 ;  /* 0x8e800000b0037fae */ /* 0x0003e20008921848 */
[----:B------:R-:W-:-:S05]  /*86fe0*/  IADD3 R178, P2, R178, R183, RZ ;  /* 0x000000b7b2b27210 */ /* 0x000fca0007f5e0ff */
[----:B------:R-:W-:Y:S01]  /*86ff0*/  IMAD.X R182, R182, 0x1, R181, P2 ;  /* 0x00000001b6b67824 */ /* 0x000fe200010e06b5 */
[----:B------:R-:W-:Y:S01]  /*87000*/  STL [R1+0x1a48], R178 ;  /* 0x001a48b201007387 */ /* 0x000fe20000100800 */
[----:B-1----:R-:W-:-:S03]  /*87010*/  IMAD.MOV.U32 R176, RZ, RZ, R178 ;  /* 0x000000ffffb07224 */ /* 0x002fc600078e00b2 */
[----:B------:R1:W-:Y:S01]  /*87020*/  STL [R1+0x1a44], R182 ;  /* 0x001a44b601007387 */ /* 0x0003e20000100800 */
[----:B------:R-:W-:Y:S01]  /*87030*/  IMAD.MOV.U32 R177, RZ, RZ, R182 ;  /* 0x000000ffffb17224 */ /* 0x000fe200078e00b6 */
[----:B------:R-:W-:Y:S02]  /*87040*/  ISETP.GT.AND P1, PT, R0, 0x78, PT ;  /* 0x000000780000780c */ /* 0x000fe40003f24270 */
[----:B-1----:R-:W4:Y:S04]  /*87050*/  LDL.LU R182, [R1+0x1b08] ;  /* 0x001b080001b67983 */ /* 0x002f280000300800 */
[----:B------:R-:W4:Y:S01]  /*87060*/  LDL.LU R178, [R1+0x1b0c] ;  /* 0x001b0c0001b27983 */ /* 0x000f220000300800 */
[----:B------:R-:W-:-:S04]  /*87070*/  SEL R3, RZ, 0x4, !P1 ;  /* 0x00000004ff037807 */ /* 0x000fc80004800000 */
[----:B------:R-:W-:-:S04]  /*87080*/  SEL R3, R3, RZ, !P0 ;  /* 0x000000ff03037207 */ /* 0x000fc80004000000 */
[----:B------:R-:W-:Y:S02]  /*87090*/  ISETP.NE.U32.AND P1, PT, R3, RZ, PT ;  /* 0x000000ff0300720c */ /* 0x000fe40003f25070 */
[----:B------:R-:W-:-:S11]  /*870a0*/  IADD3 R3, R2, 0x100000, RZ ;  /* 0x0010000002037810 */ /* 0x000fd60007ffe0ff */
[----:B------:R1:W-:Y:S01]  /*870b0*/  LDGSTS.E [R3+-0x71000], [R176.64], P1 ;  /* 0x8f000000b0037fae */ /* 0x0003e20008921848 */
[----:B------:R-:W-:Y:S02]  /*870c0*/  ISETP.GT.AND P1, PT, R0, 0x7c, PT ;  /* 0x0000007c0000780c */ /* 0x000fe40003f24270 */
[----:B------:R-:W-:Y:S02]  /*870d0*/  IADD3 R179, P2, R179, R183, RZ ;  /* 0x000000b7b3b37210 */ /* 0x000fe40007f5e0ff */
[----:B-1----:R-:W-:-:S04]  /*870e0*/  SEL R3, RZ, 0x4, !P1 ;  /* 0x00000004ff037807 */ /* 0x002fc80004800000 */
[----:B------:R-:W-:Y:S01]  /*870f0*/  SEL R3, R3, RZ, !P0 ;  /* 0x000000ff03037207 */ /* 0x000fe20004000000 */
[----:B------:R-:W-:Y:S01]  /*87100*/  STL [R1+0x1a28], R179 ;  /* 0x001a28b301007387 */ /* 0x000fe20000100800 */
[----:B------:R-:W-:Y:S02]  /*87110*/  IADD3 R176, R2, 0x100000, RZ ;  /* 0x0010000002b07810 */ /* 0x000fe40007ffe0ff */
[----:B------:R-:W-:Y:S01]  /*87120*/  ISETP.NE.U32.AND P1, PT, R3, RZ, PT ;  /* 0x000000ff0300720c */ /* 0x000fe20003f25070 */
[----:B------:R-:W-:Y:S02]  /*87130*/  IMAD.MOV.U32 R2, RZ, RZ, R179 ;  /* 0x000000ffff027224 */ /* 0x000fe400078e00b3 */
[----:B--2---:R-:W-:-:S04]  /*87140*/  IMAD.X R180, R180, 0x1, R181, P2 ;  /* 0x00000001b4b47824 */ /* 0x004fc800010e06b5 */
[----:B------:R-:W-:Y:S01]  /*87150*/  IMAD.MOV.U32 R3, RZ, RZ, R180 ;  /* 0x000000ffff037224 */ /* 0x000fe200078e00b4 */
[----:B------:R1:W-:Y:S01]  /*87160*/  STL [R1+0x1a24], R180 ;  /* 0x001a24b401007387 */ /* 0x0003e20000100800 */
[----:B---3--:R-:W-:-:S04]  /*87170*/  IADD3 R184, P2, R184, R183, RZ ;  /* 0x000000b7b8b87210 */ /* 0x008fc80007f5e0ff */
[----:B------:R2:W-:Y:S04]  /*87180*/  LDGSTS.E [R176+-0x70800], [R2.64], P1 ;  /* 0x8f80000002b07fae */ /* 0x0005e80008921848 */
[----:B-1----:R-:W3:Y:S04]  /*87190*/  LDL.LU R180, [R1+0x1b28] ;  /* 0x001b280001b47983 */ /* 0x002ee80000300800 */
[----:B------:R-:W3:Y:S01]  /*871a0*/  LDL.LU R179, [R1+0x1b2c] ;  /* 0x001b2c0001b37983 */ /* 0x000ee20000300800 */
[----:B----4-:R-:W-:-:S03]  /*871b0*/  IMAD.X R185, R185, 0x1, R181, P2 ;  /* 0x00000001b9b97824 */ /* 0x010fc600010e06b5 */
[----:B------:R-:W-:Y:S01]  /*871c0*/  STL [R1+0x1aec], R184 ;  /* 0x001aecb801007387 */ /* 0x000fe20000100800 */
[----:B--2---:R-:W-:Y:S02]  /*871d0*/  IMAD.MOV.U32 R176, RZ, RZ, R184 ;  /* 0x000000ffffb07224 */ /* 0x004fe400078e00b8 */
[----:B------:R-:W-:Y:S01]  /*871e0*/  IMAD.MOV.U32 R177, RZ, RZ, R185 ;  /* 0x000000ffffb17224 */ /* 0x000fe200078e00b9 */
[----:B------:R1:W-:Y:S04]  /*871f0*/  STL [R1+0x1ae8], R185 ;  /* 0x001ae8b901007387 */ /* 0x0003e80000100800 */
[----:B-1----:R-:W3:Y:S04]  /*87200*/  LDL.LU R185, [R1+0x1b48] ;  /* 0x001b480001b97983 */ /* 0x002ee80000300800 */
[----:B------:R-:W4:Y:S04]  /*87210*/  LDL.LU R184, [R1+0x1b4c] ;  /* 0x001b4c0001b87983 */ /* 0x000f280000300800 */
[----:B------:R-:W1:Y:S01]  /*87220*/  S2R R205, SR_TID.X ;  /* 0x0000000000cd7919 */ /* 0x000e620000002100 */
[----:B------:R-:W-:-:S04]  /*87230*/  ISETP.GT.AND P1, PT, R0, 0x1, PT ;  /* 0x000000010000780c */ /* 0x000fc80003f24270 */
[----:B------:R-:W-:-:S04]  /*87240*/  SEL R2, RZ, 0x4, !P1 ;  /* 0x00000004ff027807 */ /* 0x000fc80004800000 */
[----:B------:R-:W-:-:S04]  /*87250*/  SEL R2, R2, RZ, !P0 ;  /* 0x000000ff02027207 */ /* 0x000fc80004000000 */
[----:B------:R-:W-:Y:S02]  /*87260*/  ISETP.NE.U32.AND P1, PT, R2, RZ, PT ;  /* 0x000000ff0200720c */ /* 0x000fe40003f25070 */
[----:B-1----:R-:W-:-:S05]  /*87270*/  LOP3.LUT R205, R205, 0x7f, RZ, 0xc0, !PT ;  /* 0x0000007fcdcd7812 */ /* 0x002fca00078ec0ff */
[----:B------:R-:W-:Y:S01]  /*87280*/  IMAD.SHL.U32 R205, R205, 0x4, RZ ;  /* 0x00000004cdcd7824 */ /* 0x000fe200078e00ff */
[----:B------:R-:W-:Y:S01]  /*87290*/  IADD3 R178, P2, R178, R183, RZ ;  /* 0x000000b7b2b27210 */ /* 0x000fe20007f5e0ff */
[----:B------:R-:W-:-:S03]  /*872a0*/  IMAD.U32 R2, RZ, RZ, UR5 ;  /* 0x00000005ff027e24 */ /* 0x000fc6000f8e00ff */
[----:B------:R-:W-:Y:S01]  /*872b0*/  LOP3.LUT R186, R205, 0x20, RZ, 0x3c, !PT ;  /* 0x00000020cdba7812 */ /* 0x000fe200078e3cff */
[----:B------:R-:W-:-:S04]  /*872c0*/  IMAD.X R182, R182, 0x1, R181, P2 ;  /* 0x00000001b6b67824 */ /* 0x000fc800010e06b5 */
[----:B------:R-:W-:Y:S01]  /*872d0*/  IMAD R2, R2, 0x10000, R186 ;  /* 0x0001000002027824 */ /* 0x000fe200078e02ba */
[----:B------:R-:W-:Y:S04]  /*872e0*/  STL [R1+0x1b0c], R178 ;  /* 0x001b0cb201007387 */ /* 0x000fe80000100800 */
[----:B------:R-:W-:Y:S01]  /*872f0*/  IADD3 R3, R2, 0x100000, RZ ;  /* 0x0010000002037810 */ /* 0x000fe20007ffe0ff */
[----:B------:R1:W-:Y:S04]  /*87300*/  STL [R1+0x1b08], R182 ;  /* 0x001b08b601007387 */ /* 0x0003e80000100800 */
[----:B------:R-:W3:Y:S04]  /*87310*/  LDL.LU R187, [R1+0x1b68] ;  /* 0x001b680001bb7983 */ /* 0x000ee80000300800 */
[----:B------:R-:W3:Y:S04]  /*87320*/  LDL.LU R186, [R1+0x1b6c] ;  /* 0x001b6c0001ba7983 */ /* 0x000ee80000300800 */
[----:B------:R1:W-:Y:S02]  /*87330*/  LDGSTS.E [R3+-0x7fe00], [R176.64], P1 ;  /* 0x80200000b0037fae */ /* 0x0003e40008921848 */
[----:B-1----:R-:W-:-:S02]  /*87340*/  IMAD.MOV.U32 R177, RZ, RZ, R182 ;  /* 0x000000ffffb17224 */ /* 0x002fc400078e00b6 */
[----:B------:R-:W-:Y:S01]  /*87350*/  IMAD.MOV.U32 R176, RZ, RZ, R178 ;  /* 0x000000ffffb07224 */ /* 0x000fe200078e00b2 */
[----:B------:R-:W3:Y:S04]  /*87360*/  LDL.LU R182, [R1+0x1b88] ;  /* 0x001b880001b67983 */ /* 0x000ee80000300800 */
        /* <DEDUP_REMOVED lines=10> */
[----:B------:R-:W-:Y:S02]  /*87410*/  ISETP.NE.U32.AND P1, PT, R3, RZ, PT ;  /* 0x000000ff0300720c */ /* 0x000fe40003f25070 */
[----:B------:R-:W-:Y:S02]  /*87420*/  IADD3 R3, R2, 0x100000, RZ ;  /* 0x0010000002037810 */ /* 0x000fe40007ffe0ff */
[----:B---3--:R-:W-:-:S05]  /*87430*/  IADD3 R179, P2, R179, R183, RZ ;  /* 0x000000b7b3b37210 */ /* 0x008fca0007f5e0ff */
[----:B------:R-:W-:Y:S01]  /*87440*/  IMAD.X R180, R180, 0x1, R181, P2 ;  /* 0x00000001b4b47824 */ /* 0x000fe200010e06b5 */
[----:B------:R-:W-:Y:S01]  /*87450*/  STL [R1+0x1b2c], R179 ;  /* 0x001b2cb301007387 */ /* 0x000fe20000100800 */
[----:B------:R-:W-:Y:S02]  /*87460*/  IMAD.MOV.U32 R176, RZ, RZ, R179 ;  /* 0x000000ffffb07224 */ /* 0x000fe400078e00b3 */
[----:B------:R-:W-:Y:S01]  /*87470*/  IMAD.MOV.U32 R177, RZ, RZ, R180 ;  /* 0x000000ffffb17224 */ /* 0x000fe200078e00b4 */
[----:B------:R1:W-:Y:S04]  /*87480*/  STL [R1+0x1b28], R180 ;  /* 0x001b28b401007387 */ /* 0x0003e80000100800 */
[----:B------:R3:W-:Y:S04]  /*87490*/  LDGSTS.E [R3+-0x7ee00], [R176.64], P1 ;  /* 0x81200000b0037fae */ /* 0x0007e80008921848 */
[----:B-1----:R-:W2:Y:S04]  /*874a0*/  LDL.LU R180, [R1+0x1ba8] ;  /* 0x001ba80001b47983 */ /* 0x002ea80000300800 */
[----:B------:R-:W2:Y:S01]  /*874b0*/  LDL.LU R179, [R1+0x1bac] ;  /* 0x001bac0001b37983 */ /* 0x000ea20000300800 */
[----:B----4-:R-:W-:-:S05]  /*874c0*/  IADD3 R184, P2, R184, R183, RZ ;  /* 0x000000b7b8b87210 */ /* 0x010fca0007f5e0ff */
[----:B---3--:R-:W-:Y:S01]  /*874d0*/  IMAD.X R185, R185, 0x1, R181, P2 ;  /* 0x00000001b9b97824 */ /* 0x008fe200010e06b5 */
[----:B------:R-:W-:Y:S01]  /*874e0*/  STL [R1+0x1b4c], R184 ;  /* 0x001b4cb801007387 */ /* 0x000fe20000100800 */
[----:B------:R-:W-:Y:S02]  /*874f0*/  IMAD.MOV.U32 R176, RZ, RZ, R184 ;  /* 0x000000ffffb07224 */ /* 0x000fe400078e00b8 */
[----:B------:R-:W-:Y:S01]  /*87500*/  IMAD.MOV.U32 R177, RZ, RZ, R185 ;  /* 0x000000ffffb17224 */ /* 0x000fe200078e00b9 */
[----:B------:R1:W-:Y:S04]  /*87510*/  STL [R1+0x1b48], R185 ;  /* 0x001b48b901007387 */ /* 0x0003e80000100800 */
[----:B-1----:R-:W2:Y:S04]  /*87520*/  LDL.LU R185, [R1+0x1bc8] ;  /* 0x001bc80001b97983 */ /* 0x002ea80000300800 */
[----:B------:R-:W4:Y:S01]  /*87530*/  LDL.LU R184, [R1+0x1bcc] ;  /* 0x001bcc0001b87983 */ /* 0x000f220000300800 */
[----:B------:R-:W-:-:S04]  /*87540*/  ISETP.GT.AND P1, PT, R0, 0xd, PT ;  /* 0x0000000d0000780c */ /* 0x000fc80003f24270 */
        /* <DEDUP_REMOVED lines=9> */
[----:B------:R-:W-:-:S03]  /*875e0*/  IMAD.X R187, R187, 0x1, R181, P2 ;  /* 0x00000001bbbb7824 */ /* 0x000fc600010e06b5 */
[----:B------:R-:W-:Y:S01]  /*875f0*/  ISETP.NE.U32.AND P1, PT, R3, RZ, PT ;  /* 0x000000ff0300720c */ /* 0x000fe20003f25070 */
[----:B------:R-:W-:Y:S01]  /*87600*/  IMAD.MOV.U32 R176, RZ, RZ, R186 ;  /* 0x000000ffffb07224 */ /* 0x000fe200078e00ba */
[----:B------:R-:W-:Y:S01]  /*87610*/  IADD3 R3, R2, 0x100000, RZ ;  /* 0x0010000002037810 */ /* 0x000fe20007ffe0ff */
[----:B------:R-:W-:Y:S01]  /*87620*/  IMAD.MOV.U32 R177, RZ, RZ, R187 ;  /* 0x000000ffffb17224 */ /* 0x000fe200078e00bb */
[----:B------:R-:W-:Y:S01]  /*87630*/  IADD3 R178, P2, R178, R183, RZ ;  /* 0x000000b7b2b27210 */ /* 0x000fe20007f5e0ff */
[----:B------:R-:W-:Y:S04]  /*87640*/  STL [R1+0x1b6c], R186 ;  /* 0x001b6cba01007387 */ /* 0x000fe80000100800 */
[----:B------:R-:W-:Y:S01]  /*87650*/  IMAD.X R182, R182, 0x1, R181, P2 ;  /* 0x00000001b6b67824 */ /* 0x000fe200010e06b5 */
[----:B------:R-:W-:Y:S04]  /*87660*/  STL [R1+0x1b68], R187 ;  /* 0x001b68bb01007387 */ /* 0x000fe80000100800 */
[----:B------:R1:W-:Y:S04]  /*87670*/  LDGSTS.E [R3+-0x7de00], [R176.64], P1 ;  /* 0x82200000b0037fae */ /* 0x0003e80008921848 */
[----:B------:R-:W-:Y:S04]  /*87680*/  STL [R1+0x1b8c], R178 ;  /* 0x001b8cb201007387 */ /* 0x000fe80000100800 */
[----:B------:R1:W-:Y:S02]  /*87690*/  STL [R1+0x1b88], R182 ;  /* 0x001b88b601007387 */ /* 0x0003e40000100800 */
[----:B-1----:R-:W-:-:S02]  /*876a0*/  IMAD.MOV.U32 R177, RZ, RZ, R182 ;  /* 0x000000ffffb17224 */ /* 0x002fc400078e00b6 */
[----:B------:R-:W-:Y:S01]  /*876b0*/  IMAD.MOV.U32 R176, RZ, RZ, R178 ;  /* 0x000000ffffb07224 */ /* 0x000fe200078e00b2 */
[----:B------:R-:W2:Y:S04]  /*876c0*/  LDL.LU R182, [R1+0x1be8] ;  /* 0x001be80001b67983 */ /* 0x000ea80000300800 */
        /* <DEDUP_REMOVED lines=12> */
[----:B--2---:R-:W-:-:S05]  /*87790*/  IADD3 R179, P2, R179, R183, RZ ;  /* 0x000000b7b3b37210 */ /* 0x004fca0007f5e0ff */
[----:B------:R-:W-:Y:S01]  /*877a0*/  IMAD.X R180, R180, 0x1, R181, P2 ;  /* 0x00000001b4b47824 */ /* 0x000fe200010e06b5 */
[----:B------:R-:W-:Y:S01]  /*877b0*/  STL [R1+0x1bac], R179 ;  /* 0x001bacb301007387 */ /* 0x000fe20000100800 */
[----:B------:R-:W-:Y:S02]  /*877c0*/  IMAD.MOV.U32 R176, RZ, RZ, R179 ;  /* 0x000000ffffb07224 */ /* 0x000fe400078e00b3 */
[----:B------:R-:W-:Y:S01]  /*877d0*/  IMAD.MOV.U32 R177, RZ, RZ, R180 ;  /* 0x000000ffffb17224 */ /* 0x000fe200078e00b4 */
[----:B------:R1:W-:Y:S04]  /*877e0*/  STL [R1+0x1ba8], R180 ;  /* 0x001ba8b401007387 */ /* 0x0003e80000100800 */
[----:B------:R2:W-:Y:S04]  /*877f0*/  LDGSTS.E [R3+-0x7ce00], [R176.64], P1 ;  /* 0x83200000b0037fae */ /* 0x0005e80008921848 */
[----:B-1----:R-:W3:Y:S01]  /*87800*/  LDL.LU R180, [R1+0x1c08] ;  /* 0x001c080001b47983 */ /* 0x002ee20000300800 */
[----:B------:R-:W3:Y:S01]  /*87810*/  LDL.LU R179, [R1+0x1c0c] ;  /* 0x001c0c0001b37983 */ /* 0x000ee20000300800 */
[----:B----4-:R-:W-:-:S05]  /*87820*/  IADD3 R184, P2, R184, R183, RZ ;  /* 0x000000b7b8b87210 */ /* 0x010fca0007f5e0ff */
[----:B--2---:R-:W-:Y:S01]  /*87830*/  IMAD.X R185, R185, 0x1, R181, P2 ;  /* 0x00000001b9b97824 */ /* 0x004fe200010e06b5 */
[----:B------:R-:W-:Y:S04]  /*87840*/  STL [R1+0x1bcc], R184 ;  /* 0x001bccb801007387 */ /* 0x000fe80000100800 */
[----:B------:R1:W-:Y:S01]  /*87850*/  STL [R1+0x1bc8], R185 ;  /* 0x001bc8b901007387 */ /* 0x0003e20000100800 */
[----:B------:R-:W4:Y:S02]  /*87860*/  LDL.LU R187, [R1+0x1c28] ;  /* 0x001c280001bb7983 */ /* 0x000f240000300800 */
[----:B------:R-:W4:Y:S02]  /*87870*/  LDL.LU R186, [R1+0x1c2c] ;  /* 0x001c2c0001ba7983 */ /* 0x000f240000300800 */
[----:B------:R-:W-:-:S02]  /*87880*/  IMAD.MOV.U32 R177, RZ, RZ, R185 ;  /* 0x000000ffffb17224 */ /* 0x000fc400078e00b9 */
[----:B------:R-:W-:Y:S01]  /*87890*/  IMAD.MOV.U32 R176, RZ, RZ, R184 ;  /* 0x000000ffffb07224 */ /* 0x000fe200078e00b8 */
[----:B-1----:R-:W4:Y:S01]  /*878a0*/  LDL.LU R185, [R1+0x1c48] ;  /* 0x001c480001b97983 */ /* 0x002f220000300800 */
[----:B------:R-:W4:Y:S01]  /*878b0*/  LDL.LU R184, [R1+0x1c4c] ;  /* 0x001c4c0001b87983 */ /* 0x000f220000300800 */
[----:B------:R-:W-:-:S04]  /*878c0*/  ISETP.GT.AND P1, PT, R0, 0x1d, PT ;  /* 0x0000001d0000780c */ /* 0x000fc80003f24270 */
[----:B------:R-:W-:-:S04]  /*878d0*/  SEL R3, RZ, 0x4, !P1 ;  /* 0x00000004ff037807 */ /* 0x000fc80004800000 */
[----:B------:R-:W-:-:S04]  /*878e0*/  SEL R3, R3, RZ, !P0 ;  /* 0x000000ff03037207 */ /* 0x000fc80004000000 */
[----:B------:R-:W-:Y:S01]  /*878f0*/  ISETP.NE.U32.AND P1, PT, R3, RZ, PT ;  /* 0x000000ff0300720c */ /* 0x000fe20003f25070 */
[----:B------:R-:W-:Y:S11]  /*87900*/  IADD3 R3, R2, 0x100000, RZ ;  /* 0x0010000002037810 */ /* 0x000ff60007ffe0ff */
[----:B------:R-:W-:Y:S01]  /*87910*/  @!UPT UIADD3 URZ, URZ, URZ, URZ ;  /* 0x0000003f3f3ff290 */ /* 0x000fe2000fffe03f */
[----:B------:R1:W-:Y:S01]  /*87920*/  LDGSTS.E [R3+-0x7c600], [R176.64], P1 ;  /* 0x83a00000b0037fae */ /* 0x0003e20008921848 */
[----:B------:R-:W-:-:S04]  /*87930*/  ISETP.GT.AND P1, PT, R0, 0x21, PT ;  /* 0x000000210000780c */ /* 0x000fc80003f24270 */
[----:B-1----:R-:W-:-:S04]  /*87940*/  SEL R3, RZ, 0x4, !P1 ;  /* 0x00000004ff037807 */ /* 0x002fc80004800000 */
[----:B------:R-:W-:-:S04]  /*87950*/  SEL R3, R3, RZ, !P0 ;  /* 0x000000ff03037207 */ /* 0x000fc80004000000 */
[----:B------:R-:W-:Y:S02]  /*87960*/  ISETP.NE.U32.AND P1, PT, R3, RZ, PT ;  /* 0x000000ff0300720c */ /* 0x000fe40003f25070 */
[----:B------:R-:W-:-:S05]  /*87970*/  IADD3 R178, P2, R178, R183, RZ ;  /* 0x000000b7b2b27210 */ /* 0x000fca0007f5e0ff */
[----:B------:R-:W-:Y:S01]  /*87980*/  IMAD.X R182, R182, 0x1, R181, P2 ;  /* 0x00000001b6b67824 */ /* 0x000fe200010e06b5 */
[----:B------:R-:W-:Y:S01]  /*87990*/  STL [R1+0x1bec], R178 ;  /* 0x001becb201007387 */ /* 0x000fe20000100800 */
[----:B------:R-:W-:Y:S02]  /*879a0*/  IMAD.MOV.U32 R176, RZ, RZ, R178 ;  /* 0x000000ffffb07224 */ /* 0x000fe400078e00b2 */
[----:B------:R-:W-:Y:S01]  /*879b0*/  IMAD.MOV.U32 R177, RZ, RZ, R182 ;  /* 0x000000ffffb17224 */ /* 0x000fe200078e00b6 */
[----:B------:R1:W-:Y:S04]  /*879c0*/  STL [R1+0x1be8], R182 ;  /* 0x001be8b601007387 */ /* 0x0003e80000100800 */
[----:B-1----:R-:W4:Y:S01]  /*879d0*/  LDL.LU R182, [R1+0x1c68] ;  /* 0x001c680001b67983 */ /* 0x002f220000300800 */
[----:B------:R-:W4:Y:S01]  /*879e0*/  LDL.LU R178, [R1+0x1c6c] ;  /* 0x001c6c0001b27983 */ /* 0x000f220000300800 */
[----:B------:R-:W-:-:S05]  /*879f0*/  IADD3 R3, R2, 0x100000, RZ ;  /* 0x0010000002037810 */ /* 0x000fca0007ffe0ff */
[----:B------:R1:W-:Y:S01]  /*87a00*/  LDGSTS.E [R3+-0x7be00], [R176.64], P1 ;  /* 0x84200000b0037fae */ /* 0x0003e20008921848 */
[----:B------:R-:W-:-:S04]  /*87a10*/  ISETP.GT.AND P1, PT, R0, 0x25, PT ;  /* 0x000000250000780c */ /* 0x000fc80003f24270 */
[----:B-1----:R-:W-:-:S04]  /*87a20*/  SEL R3, RZ, 0x4, !P1 ;  /* 0x00000004ff037807 */ /* 0x002fc80004800000 */
[----:B------:R-:W-:-:S04]  /*87a30*/  SEL R3, R3, RZ, !P0 ;  /* 0x000000ff03037207 */ /* 0x000fc80004000000 */
[----:B------:R-:W-:Y:S01]  /*87a40*/  ISETP.NE.U32.AND P1, PT, R3, RZ, PT ;  /* 0x000000ff0300720c */ /* 0x000fe20003f25070 */
[----:B------:R-:W-:Y:S01]  /*87a50*/  IADD3 R3, R2, 0x100000, RZ ;  /* 0x0010000002037810 */ /* 0x000fe20007ffe0ff */
[----:B---3--:R-:W-:-:S05]  /*87a60*/  IADD3 R179, P2, R179, R183, RZ ;  /* 0x000000b7b3b37210 */ /* 0x008fca0007f5e0ff */
[----:B------:R-:W-:Y:S01]  /*87a70*/  IMAD.X R180, R180, 0x1, R181, P2 ;  /* 0x00000001b4b47824 */ /* 0x000fe200010e06b5 */
[----:B------:R-:W-:Y:S01]  /*87a80*/  STL [R1+0x1c0c], R179 ;  /* 0x001c0cb301007387 */ /* 0x000fe20000100800 */
[----:B------:R-:W-:Y:S02]  /*87a90*/  IMAD.MOV.U32 R176, RZ, RZ, R179 ;  /* 0x000000ffffb07224 */ /* 0x000fe400078e00b3 */
[----:B------:R-:W-:Y:S01]  /*87aa0*/  IMAD.MOV.U32 R177, RZ, RZ, R180 ;  /* 0x000000ffffb17224 */ /* 0x000fe200078e00b4 */
[----:B------:R1:W-:Y:S04]  /*87ab0*/  STL [R1+0x1c08], R180 ;  /* 0x001c08b401007387 */ /* 0x0003e80000100800 */
[----:B------:R3:W-:Y:S01]  /*87ac0*/  LDGSTS.E [R3+-0x7b600], [R176.64], P1 ;  /* 0x84a00000b0037fae */ /* 0x0007e20008921848 */
[----:B------:R-:W-:-:S03]  /*87ad0*/  ISETP.GT.AND P1, PT, R0, 0x29, PT ;  /* 0x000000290000780c */ /* 0x000fc60003f24270 */
[----:B-1----:R-:W2:Y:S01]  /*87ae0*/  LDL.LU R180, [R1+0x1c88] ;  /* 0x001c880001b47983 */ /* 0x002ea20000300800 */
[----:B------:R-:W2:Y:S01]  /*87af0*/  LDL.LU R179, [R1+0x1c8c] ;  /* 0x001c8c0001b37983 */ /* 0x000ea20000300800 */
[----:B---3--:R-:W-:Y:S02]  /*87b00*/  SEL R3, RZ, 0x4, !P1 ;  /* 0x00000004ff037807 */ /* 0x008fe40004800000 */
[----:B----4-:R-:W-:Y:S02]  /*87b10*/  IADD3 R186, P2, R186, R183, RZ ;  /* 0x000000b7baba7210 */ /* 0x010fe40007f5e0ff */
[----:B------:R-:W-:-:S04]  /*87b20*/  SEL R3, R3, RZ, !P0 ;  /* 0x000000ff03037207 */ /* 0x000fc80004000000 */
[----:B------:R-:W-:Y:S01]  /*87b30*/  ISETP.NE.U32.AND P1, PT, R3, RZ, PT ;  /* 0x000000ff0300720c */ /* 0x000fe20003f25070 */
[----:B------:R-:W-:Y:S01]  /*87b40*/  IMAD.X R187, R187, 0x1, R181, P2 ;  /* 0x00000001bbbb7824 */ /* 0x000fe200010e06b5 */
[----:B------:R-:W-:Y:S02]  /*87b50*/  IADD3 R184, P2, R184, R183, RZ ;  /* 0x000000b7b8b87210 */ /* 0x000fe40007f5e0ff */
[----:B------:R-:W-:Y:S01]  /*87b60*/  IADD3 R3, R2, 0x100000, RZ ;  /* 0x0010000002037810 */ /* 0x000fe20007ffe0ff */
[----:B------:R-:W-:Y:S02]  /*87b70*/  IMAD.MOV.U32 R176, RZ, RZ, R186 ;  /* 0x000000ffffb07224 */ /* 0x000fe400078e00ba */
[----:B------:R-:W-:Y:S02]  /*87b80*/  IMAD.MOV.U32 R177, RZ, RZ, R187 ;  /* 0x000000ffffb17224 */ /* 0x000fe400078e00bb */
[----:B------:R-:W-:Y:S01]  /*87b90*/  IMAD.X R185, R185, 0x1, R181, P2 ;  /* 0x00000001b9b97824 */ /* 0x000fe200010e06b5 */
[----:B------:R-:W-:Y:S01]  /*87ba0*/  STL [R1+0x1c2c], R186 ;  /* 0x001c2cba01007387 */ /* 0x000fe20000100800 */
[----:B------:R-:W-:Y:S02]  /*87bb0*/  STL [R1+0x1c28], R187 ;  /* 0x001c28bb01007387 */ /* 0x000fe40000100800 */
[----:B------:R-:W-:Y:S01]  /*87bc0*/  STL [R1+0x1c4c], R184 ;  /* 0x001c4cb801007387 */ /* 0x000fe20000100800 */
[----:B------:R1:W-:Y:S04]  /*87bd0*/  STL [R1+0x1c48], R185 ;  /* 0x001c48b901007387 */ /* 0x0003e80000100800 */
[----:B------:R3:W-:Y:S02]  /*87be0*/  LDGSTS.E [R3+-0x7ae00], [R176.64], P1 ;  /* 0x85200000b0037fae */ /* 0x0007e40008921848 */
[----:B---3--:R-:W-:-:S02]  /*87bf0*/  IMAD.MOV.U32 R177, RZ, RZ, R185 ;  /* 0x000000ffffb17224 */ /* 0x008fc400078e00b9 */
[----:B------:R-:W-:Y:S01]  /*87c00*/  IMAD.MOV.U32 R176, RZ, RZ, R184 ;  /* 0x000000ffffb07224 */ /* 0x000fe200078e00b8 */
[----:B-1----:R-:W3:Y:S01]  /*87c10*/  LDL.LU R185, [R1+0x1ca8] ;  /* 0x001ca80001b97983 */ /* 0x002ee20000300800 */
        /* <DEDUP_REMOVED lines=8> */
[----:B------:R-:W-:-:S05]  /*87ca0*/  IADD3 R178, P2, R178, R183, RZ ;  /* 0x000000b7b2b27210 */ /* 0x000fca0007f5e0ff */
[----:B------:R-:W-:Y:S01]  /*87cb0*/  IMAD.X R182, R182, 0x1, R181, P2 ;  /* 0x00000001b6b67824 */ /* 0x000fe200010e06b5 */
[----:B------:R-:W-:Y:S01]  /*87cc0*/  STL [R1+0x1c6c], R178 ;  /* 0x001c6cb201007387 */ /* 0x000fe20000100800 */
[----:B-1----:R-:W-:Y:S02]  /*87cd0*/  IMAD.MOV.U32 R176, RZ, RZ, R178 ;  /* 0x000000ffffb07224 */ /* 0x002fe400078e00b2 */
[----:B------:R-:W-:Y:S01]  /*87ce0*/  IMAD.MOV.U32 R177, RZ, RZ, R182 ;  /* 0x000000ffffb17224 */ /* 0x000fe200078e00b6 */
[----:B------:R1:W-:Y:S04]  /*87cf0*/  STL [R1+0x1c68], R182 ;  /* 0x001c68b601007387 */ /* 0x0003e80000100800 */
[----:B-1----:R-:W3:Y:S01]  /*87d00*/  LDL.LU R182, [R1+0x1cc8] ;  /* 0x001cc80001b67983 */ /* 0x002ee20000300800 */
[----:B------:R-:W3:Y:S01]  /*87d10*/  LDL.LU R178, [R1+0x1ccc] ;  /* 0x001ccc0001b27983 */ /* 0x000ee20000300800 */
        /* <DEDUP_REMOVED lines=10> */
[----:B------:R-:W-:Y:S01]  /*87dc0*/  ISETP.NE.U32.AND P1, PT, R3, RZ, PT ;  /* 0x000000ff0300720c */ /* 0x000fe20003f25070 */
[----:B------:R-:W-:Y:S01]  /*87dd0*/  IADD3 R3, R2, 0x100000, RZ ;  /* 0x0010000002037810 */ /* 0x000fe20007ffe0ff */
[----:B--2---:R-:W-:-:S05]  /*87de0*/  IADD3 R179, P2, R179, R183, RZ ;  /* 0x000000b7b3b37210 */ /* 0x004fca0007f5e0ff */
[----:B------:R-:W-:Y:S01]  /*87df0*/  IMAD.X R180, R180, 0x1, R181, P2 ;  /* 0x00000001b4b47824 */ /* 0x000fe200010e06b5 */
[----:B------:R-:W-:Y:S04]  /*87e00*/  STL [R1+0x1c8c], R179 ;  /* 0x001c8cb301007387 */ /* 0x000fe80000100800 */
[----:B------:R1:W-:Y:S01]  /*87e10*/  STL [R1+0x1c88], R180 ;  /* 0x001c88b401007387 */ /* 0x0003e20000100800 */
[----:B------:R-:W2:Y:S02]  /*87e20*/  LDL.LU R187, [R1+0x1ce8] ;  /* 0x001ce80001bb7983 */ /* 0x000ea40000300800 */
[----:B------:R-:W2:Y:S02]  /*87e30*/  LDL.LU R186, [R1+0x1cec] ;  /* 0x001cec0001ba7983 */ /* 0x000ea40000300800 */
[----:B------:R-:W-:-:S02]  /*87e40*/  IMAD.MOV.U32 R177, RZ, RZ, R180 ;  /* 0x000000ffffb17224 */ /* 0x000fc400078e00b4 */
[----:B------:R-:W-:-:S05]  /*87e50*/  IMAD.MOV.U32 R176, RZ, RZ, R179 ;  /* 0x000000ffffb07224 */ /* 0x000fca00078e00b3 */
[----:B------:R3:W-:Y:S04]  /*87e60*/  LDGSTS.E [R3+-0x79600], [R176.64], P1 ;  /* 0x86a00000b0037fae */ /* 0x0007e80008921848 */
[----:B-1----:R-:W2:Y:S01]  /*87e70*/  LDL.LU R180, [R1+0x1d08] ;  /* 0x001d080001b47983 */ /* 0x002ea20000300800 */
[----:B------:R-:W2:Y:S01]  /*87e80*/  LDL.LU R179, [R1+0x1d0c] ;  /* 0x001d0c0001b37983 */ /* 0x000ea20000300800 */
[----:B----4-:R-:W-:-:S05]  /*87e90*/  IADD3 R184, P2, R184, R183, RZ ;  /* 0x000000b7b8b87210 */ /* 0x010fca0007f5e0ff */
[----:B---3--:R-:W-:Y:S01]  /*87ea0*/  IMAD.X R185, R185, 0x1, R181, P2 ;  /* 0x00000001b9b97824 */ /* 0x008fe200010e06b5 */
[----:B------:R-:W-:Y:S01]  /*87eb0*/  STL [R1+0x1cac], R184 ;  /* 0x001cacb801007387 */ /* 0x000fe20000100800 */
[----:B------:R-:W-:Y:S02]  /*87ec0*/  IMAD.MOV.U32 R176, RZ, RZ, R184 ;  /* 0x000000ffffb07224 */ /* 0x000fe400078e00b8 */
[----:B------:R-:W-:Y:S01]  /*87ed0*/  IMAD.MOV.U32 R177, RZ, RZ, R185 ;  /* 0x000000ffffb17224 */ /* 0x000fe200078e00b9 */
[----:B------:R1:W-:Y:S04]  /*87ee0*/  STL [R1+0x1ca8], R185 ;  /* 0x001ca8b901007387 */ /* 0x0003e80000100800 */
        /* <DEDUP_REMOVED lines=10> */
[----:B-1----:R-:W-:Y:S02]  /*87f90*/  SEL R3, RZ, 0x4, !P1 ;  /* 0x00000004ff037807 */ /* 0x002fe40004800000 */
[----:B------:R-:W-:-:S05]  /*87fa0*/  IADD3 R178, P2, R178, R183, RZ ;  /* 0x000000b7b2b27210 */ /* 0x000fca0007f5e0ff */
[----:B------:R-:W-:Y:S01]  /*87fb0*/  IMAD.X R182, R182, 0x1, R181, P2 ;  /* 0x00000001b6b67824 */ /* 0x000fe200010e06b5 */
[----:B------:R-:W-:Y:S01]  /*87fc0*/  STL [R1+0x1ccc], R178 ;  /* 0x001cccb201007387 */ /* 0x000fe20000100800 */
[----:B------:R-:W-:Y:S02]  /*87fd0*/  IMAD.MOV.U32 R176, RZ, RZ, R178 ;  /* 0x000000ffffb07224 */ /* 0x000fe400078e00b2 */
[----:B------:R-:W-:Y:S01]  /*87fe0*/  IMAD.MOV.U32 R177, RZ, RZ, R182 ;  /* 0x000000ffffb17224 */ /* 0x000fe200078e00b6 */
[----:B------:R1:W-:Y:S01]  /*87ff0*/  STL [R1+0x1cc8], R182 ;  /* 0x001cc8b601007387 */ /* 0x0003e20000100800 */
[----:B------:R-:W-:-:S04]  /*88000*/  SEL R3, R3, RZ, !P0 ;  /* 0x000000ff03037207 */ /* 0x000fc80004000000 */
[----:B------:R-:W-:Y:S01]  /*88010*/  ISETP.NE.U32.AND P1, PT, R3, RZ, PT ;  /* 0x000000ff0300720c */ /* 0x000fe20003f25070 */
[----:B-1----:R-:W3:Y:S01]  /*88020*/  LDL.LU R182, [R1+0x1d48] ;  /* 0x001d480001b67983 */ /* 0x002ee20000300800 */
[----:B------:R-:W3:Y:S01]  /*88030*/  LDL.LU R178, [R1+0x1d4c] ;  /* 0x001d4c0001b27983 */ /* 0x000ee20000300800 */
[----:B------:R-:W-:-:S10]  /*88040*/  IADD3 R3, R2, 0x100000, RZ ;  /* 0x0010000002037810 */ /* 0x000fd40007ffe0ff */
[----:B------:R1:W-:Y:S01]  /*88050*/  LDGSTS.E [R3+-0x78600], [R176.64], P1 ;  /* 0x87a00000b0037fae */ /* 0x0003e20008921848 */
[----:B------:R-:W-:-:S04]  /*88060*/  ISETP.GT.AND P1, PT, R0, 0x41, PT ;  /* 0x000000410000780c */ /* 0x000fc80003f24270 */
[----:B-1----:R-:W-:-:S04]  /*88070*/  SEL R3, RZ, 0x4, !P1 ;  /* 0x00000004ff037807 */ /* 0x002fc80004800000 */
[----:B------:R-:W-:-:S04]  /*88080*/  SEL R3, R3, RZ, !P0 ;  /* 0x000000ff03037207 */ /* 0x000fc80004000000 */
[----:B------:R-:W-:Y:S01]  /*88090*/  ISETP.NE.U32.AND P1, PT, R3, RZ, PT ;  /* 0x000000ff0300720c */ /* 0x000fe20003f25070 */
[----:B------:R-:W-:Y:S01]  /*880a0*/  IADD3 R3, R2, 0x100000, RZ ;  /* 0x0010000002037810 */ /* 0x000fe20007ffe0ff */
[----:B--2---:R-:W-:-:S05]  /*880b0*/  IADD3 R186, P2, R186, R183, RZ ;  /* 0x000000b7baba7210 */ /* 0x004fca0007f5e0ff */
[----:B------:R-:W-:Y:S02]  /*880c0*/  IMAD.X R187, R187, 0x1, R181, P2 ;  /* 0x00000001bbbb7824 */ /* 0x000fe400010e06b5 */
[----:B------:R-:W-:Y:S01]  /*880d0*/  IMAD.MOV.U32 R176, RZ, RZ, R186 ;  /* 0x000000ffffb07224 */ /* 0x000fe200078e00ba */
[----:B------:R-:W-:Y:S01]  /*880e0*/  IADD3 R179, P2, R179, R183, RZ ;  /* 0x000000b7b3b37210 */ /* 0x000fe20007f5e0ff */
[----:B------:R-:W-:Y:S01]  /*880f0*/  IMAD.MOV.U32 R177, RZ, RZ, R187 ;  /* 0x000000ffffb17224 */ /* 0x000fe200078e00bb */
[----:B------:R-:W-:Y:S03]  /*88100*/  STL [R1+0x1cec], R186 ;  /* 0x001cecba01007387 */ /* 0x000fe60000100800 */
[----:B------:R-:W-:Y:S01]  /*88110*/  IMAD.X R180, R180, 0x1, R181, P2 ;  /* 0x00000001b4b47824 */ /* 0x000fe200010e06b5 */
[----:B------:R-:W-:Y:S04]  /*88120*/  STL [R1+0x1ce8], R187 ;  /* 0x001ce8bb01007387 */ /* 0x000fe80000100800 */
[----:B------:R1:W-:Y:S01]  /*88130*/  LDGSTS.E [R3+-0x77e00], [R176.64], P1 ;  /* 0x88200000b0037fae */ /* 0x0003e20008921848 */
[----:B------:R-:W-:Y:S01]  /*88140*/  ISETP.GT.AND P1, PT, R0, 0x45, PT ;  /* 0x000000450000780c */ /* 0x000fe20003f24270 */
[----:B------:R-:W-:Y:S02]  /*88150*/  STL [R1+0x1d0c], R179 ;  /* 0x001d0cb301007387 */ /* 0x000fe40000100800 */
[----:B------:R2:W-:Y:S02]  /*88160*/  STL [R1+0x1d08], R180 ;  /* 0x001d08b401007387 */ /* 0x0005e40000100800 */
[----:B-1----:R-:W-:-:S02]  /*88170*/  IMAD.MOV.U32 R177, RZ, RZ, R180 ;  /* 0x000000ffffb17224 */ /* 0x002fc400078e00b4 */
[----:B------:R-:W-:Y:S01]  /*88180*/  IMAD.MOV.U32 R176, RZ, RZ, R179 ;  /* 0x000000ffffb07224 */ /* 0x000fe200078e00b3 */
[----:B--2---:R-:W2:Y:S01]  /*88190*/  LDL.LU R180, [R1+0x1d68] ;  /* 0x001d680001b47983 */ /* 0x004ea20000300800 */
[----:B------:R-:W2:Y:S01]  /*881a0*/  LDL.LU R179, [R1+0x1d6c] ;  /* 0x001d6c0001b37983 */ /* 0x000ea20000300800 */
[----:B------:R-:W-:-:S04]  /*881b0*/  SEL R3, RZ, 0x4, !P1 ;  /* 0x00000004ff037807 */ /* 0x000fc80004800000 */
[----:B------:R-:W-:-:S04]  /*881c0*/  SEL R3, R3, RZ, !P0 ;  /* 0x000000ff03037207 */ /* 0x000fc80004000000 */
[----:B------:R-:W-:Y:S01]  /*881d0*/  ISETP.NE.U32.AND P1, PT, R3, RZ, PT ;  /* 0x000000ff0300720c */ /* 0x000fe20003f25070 */
[----:B------:R-:W-:Y:S01]  /*881e0*/  IADD3 R3, R2, 0x100000, RZ ;  /* 0x0010000002037810 */ /* 0x000fe20007ffe0ff */
[----:B----4-:R-:W-:-:S11]  /*881f0*/  IADD3 R184, P2, R184, R183, RZ ;  /* 0x000000b7b8b87210 */ /* 0x010fd60007f5e0ff */
[----:B------:R1:W-:Y:S01]  /*88200*/  LDGSTS.E [R3+-0x77600], [R176.64], P1 ;  /* 0x88a00000b0037fae */ /* 0x0003e20008921848 */
[----:B---3--:R-:W-:-:S03]  /*88210*/  IMAD.X R185, R185, 0x1, R181, P2 ;  /* 0x00000001b9b97824 */ /* 0x008fc600010e06b5 */
[----:B------:R-:W-:Y:S04]  /*88220*/  STL [R1+0x1d2c], R184 ;  /* 0x001d2cb801007387 */ /* 0x000fe80000100800 */
[----:B------:R3:W-:Y:S01]  /*88230*/  STL [R1+0x1d28], R185 ;  /* 0x001d28b901007387 */ /* 0x0007e20000100800 */
[----:B-1----:R-:W-:Y:S02]  /*88240*/  IMAD.MOV.U32 R177, RZ, RZ, R185 ;  /* 0x000000ffffb17224 */ /* 0x002fe400078e00b9 */
[----:B------:R-:W-:Y:S01]  /*88250*/  IMAD.MOV.U32 R176, RZ, RZ, R184 ;  /* 0x000000ffffb07224 */ /* 0x000fe200078e00b8 */
[----:B---3--:R-:W2:Y:S01]  /*88260*/  LDL.LU R185, [R1+0x1d88] ;  /* 0x001d880001b97983 */ /* 0x008ea20000300800 */
        /* <DEDUP_REMOVED lines=10> */
[----:B------:R-:W-:Y:S04]  /*88310*/  STL [R1+0x1d4c], R178 ;  /* 0x001d4cb201007387 */ /* 0x000fe80000100800 */
[----:B------:R1:W-:Y:S01]  /*88320*/  STL [R1+0x1d48], R182 ;  /* 0x001d48b601007387 */ /* 0x0003e20000100800 */
[----:B------:R-:W2:Y:S02]  /*88330*/  LDL.LU R187, [R1+0x1da8] ;  /* 0x001da80001bb7983 */ /* 0x000ea40000300800 */
[----:B------:R-:W2:Y:S02]  /*88340*/  LDL.LU R186, [R1+0x1dac] ;  /* 0x001dac0001ba7983 */ /* 0x000ea40000300800 */
[----:B-1----:R-:W-:-:S02]  /*88350*/  IMAD.MOV.U32 R177, RZ, RZ, R182 ;  /* 0x000000ffffb17224 */ /* 0x002fc400078e00b6 */
[----:B------:R-:W-:Y:S01]  /*88360*/  IMAD.MOV.U32 R176, RZ, RZ, R178 ;  /* 0x000000ffffb07224 */ /* 0x000fe200078e00b2 */
[----:B------:R-:W2:Y:S01]  /*88370*/  LDL.LU R182, [R1+0x1dc8] ;  /* 0x001dc80001b67983 */ /* 0x000ea20000300800 */
[----:B------:R-:W2:Y:S01]  /*88380*/  LDL.LU R178, [R1+0x1dcc] ;  /* 0x001dcc0001b27983 */ /* 0x000ea20000300800 */
        /* <DEDUP_REMOVED lines=38> */
[----:B------:R-:W-:Y:S02]  /*885f0*/  SEL R3, R3, RZ, !P0 ;  /* 0x000000ff03037207 */ /* 0x000fe40004000000 */
[----:B------:R-:W-:Y:S02]  /*88600*/  IADD3 R186, P2, R186, R183, RZ ;  /* 0x000000b7baba7210 */ /* 0x000fe40007f5e0ff */
[----:B------:R-:W-:-:S03]  /*88610*/  ISETP.NE.U32.AND P1, PT, R3, RZ, PT ;  /* 0x000000ff0300720c */ /* 0x000fc60003f25070 */
[----:B------:R-:W-:Y:S01]  /*88620*/  IMAD.X R187, R187, 0x1, R181, P2 ;  /* 0x00000001bbbb7824 */ /* 0x000fe200010e06b5 */
[----:B------:R-:W-:Y:S02]  /*88630*/  IADD3 R178, P2, R178, R183, RZ ;  /* 0x000000b7b2b27210 */ /* 0x000fe40007f5e0ff */
[----:B------:R-:W-:Y:S01]  /*88640*/  IADD3 R3, R2, 0x100000, RZ ;  /* 0x0010000002037810 */ /* 0x000fe20007ffe0ff */
[----:B------:R-:W-:Y:S02]  /*88650*/  IMAD.MOV.U32 R176, RZ, RZ, R186 ;  /* 0x000000ffffb07224 */ /* 0x000fe400078e00ba */
[----:B------:R-:W-:Y:S02]  /*88660*/  IMAD.MOV.U32 R177, RZ, RZ, R187 ;  /* 0x000000ffffb17224 */ /* 0x000fe400078e00bb */
[----:B------:R-:W-:Y:S01]  /*88670*/  IMAD.X R182, R182, 0x1, R181, P2 ;  /* 0x00000001b6b67824 */ /* 0x000fe200010e06b5 */
[----:B------:R-:W-:Y:S01]  /*88680*/  STL [R1+0x1dac], R186 ;  /* 0x001dacba01007387 */ /* 0x000fe20000100800 */
[----:B------:R-:W-:Y:S03]  /*88690*/  STL [R1+0x1da8], R187 ;  /* 0x001da8bb01007387 */ /* 0x000fe60000100800 */
[----:B------:R1:W-:Y:S01]  /*886a0*/  LDGSTS.E [R3+-0x74e00], [R176.64], P1 ;  /* 0x8b200000b0037fae */ /* 0x0003e20008921848 */
[----:B------:R-:W-:Y:S02]  /*886b0*/  STL [R1+0x1dcc], R178 ;  /* 0x001dccb201007387 */ /* 0x000fe40000100800 */
[----:B------:R1:W-:Y:S02]  /*886c0*/  STL [R1+0x1dc8], R182 ;  /* 0x001dc8b601007387 */ /* 0x0003e40000100800 */
[----:B-1----:R-:W-:-:S02]  /*886d0*/  IMAD.MOV.U32 R177, RZ, RZ, R182 ;  /* 0x000000ffffb17224 */ /* 0x002fc400078e00b6 */
[----:B------:R-:W-:Y:S01]  /*886e0*/  IMAD.MOV.U32 R176, RZ, RZ, R178 ;  /* 0x000000ffffb07224 */ /* 0x000fe200078e00b2 */
[----:B------:R-:W3:Y:S01]  /*886f0*/  LDL.LU R182, [R1+0x1acc] ;  /* 0x001acc0001b67983 */ /* 0x000ee20000300800 */
        /* <DEDUP_REMOVED lines=19> */
[----:B------:R3:W-:Y:S04]  /*88830*/  LDGSTS.E [R3+-0x73e00], [R176.64], P1 ;  /* 0x8c200000b0037fae */ /* 0x0007e80008921848 */
[----:B-1----:R-:W2:Y:S01]  /*88840*/  LDL.LU R180, [R1+0x1aac] ;  /* 0x001aac0001b47983 */ /* 0x002ea20000300800 */
[----:B------:R-:W2:Y:S01]  /*88850*/  LDL.LU R179, [R1+0x1ab0] ;  /* 0x001ab00001b37983 */ /* 0x000ea20000300800 */
[----:B----4-:R-:W-:-:S05]  /*88860*/  IADD3 R184, P2, R184, R183, RZ ;  /* 0x000000b7b8b87210 */ /* 0x010fca0007f5e0ff */
[----:B---3--:R-:W-:Y:S01]  /*88870*/  IMAD.X R185, R185, 0x1, R181, P2 ;  /* 0x00000001b9b97824 */ /* 0x008fe200010e06b5 */
        /* <DEDUP_REMOVED lines=25> */
[----:B-1----:R-:W4:Y:S01]  /*88a10*/  LDL.LU R182, [R1+0x1a4c] ;  /* 0x001a4c0001b67983 */ /* 0x002f220000300800 */
[----:B------:R-:W4:Y:S01]  /*88a20*/  LDL.LU R178, [R1+0x1a50] ;  /* 0x001a500001b27983 */ /* 0x000f220000300800 */
        /* <DEDUP_REMOVED lines=9> */
[----:B------:R-:W-:Y:S02]  /*88ac0*/  IMAD.MOV.U32 R176, RZ, RZ, R179 ;  /* 0x000000ffffb07224 */ /* 0x000fe400078e00b3 */
[----:B------:R-:W-:Y:S01]  /*88ad0*/  IMAD.MOV.U32 R177, RZ, RZ, R180 ;  /* 0x000000ffffb17224 */ /* 0x000fe200078e00b4 */
[----:B------:R-:W-:Y:S01]  /*88ae0*/  STL [R1+0x1ab0], R179 ;  /* 0x001ab0b301007387 */ /* 0x000fe20000100800 */
[----:B------:R1:W-:Y:S03]  /*88af0*/  STL [R1+0x1aac], R180 ;  /* 0x001aacb401007387 */ /* 0x0003e60000100800 */
[----:B------:R2:W-:Y:S01]  /*88b00*/  LDGSTS.E [R3+-0x72600], [R176.64], P1 ;  /* 0x8da00000b0037fae */ /* 0x0005e20008921848 */
[----:B------:R-:W-:-:S03]  /*88b10*/  ISETP.GT.AND P1, PT, R0, 0x71, PT ;  /* 0x000000710000780c */ /* 0x000fc60003f24270 */
[----:B-1----:R-:W3:Y:S01]  /*88b20*/  LDL.LU R180, [R1+0x1a2c] ;  /* 0x001a2c0001b47983 */ /* 0x002ee20000300800 */
[----:B------:R-:W3:Y:S01]  /*88b30*/  LDL.LU R179, [R1+0x1a30] ;  /* 0x001a300001b37983 */ /* 0x000ee20000300800 */
[----:B--2---:R-:W-:-:S04]  /*88b40*/  SEL R3, RZ, 0x4, !P1 ;  /* 0x00000004ff037807 */ /* 0x004fc80004800000 */
[----:B------:R-:W-:Y:S02]  /*88b50*/  SEL R3, R3, RZ, !P0 ;  /* 0x000000ff03037207 */ /* 0x000fe40004000000 */
[----:B----4-:R-:W-:Y:S02]  /*88b60*/  IADD3 R186, P2, R186, R183, RZ ;  /* 0x000000b7baba7210 */ /* 0x010fe40007f5e0ff */
        /* <DEDUP_REMOVED lines=14> */
[----:B--2---:R-:W3:Y:S01]  /*88c50*/  LDL.LU R185, [R1+0x1af0] ;  /* 0x001af00001b97983 */ /* 0x004ee20000300800 */
        /* <DEDUP_REMOVED lines=8> */
[----:B------:R-:W-:Y:S02]  /*88ce0*/  ISETP.GT.AND P1, PT, R0, 0x79, PT ;  /* 0x000000790000780c */ /* 0x000fe40003f24270 */
        /* <DEDUP_REMOVED lines=17> */
[----:B------:R-:W-:Y:S02]  /*88e00*/  IADD3 R176, R2, 0x100000, RZ ;  /* 0x0010000002b07810 */ /* 0x000fe40007ffe0ff */
[----:B------:R-:W-:Y:S02]  /*88e10*/  ISETP.NE.U32.AND P1, PT, R3, RZ, PT ;  /* 0x000000ff0300720c */ /* 0x000fe40003f25070 */
        /* <DEDUP_REMOVED lines=15> */
[----:B-1----:R-:W2:Y:S01]  /*88f10*/  LDL.LU R185, [R1+0x1b50] ;  /* 0x001b500001b97983 */ /* 0x002ea20000300800 */
[----:B------:R-:W4:Y:S01]  /*88f20*/  LDL.LU R184, [R1+0x1b54] ;  /* 0x001b540001b87983 */ /* 0x000f220000300800 */
[----:B------:R-:W-:-:S02]  /*88f30*/  ISETP.GT.AND P1, PT, R0, 0x2, PT ;  /* 0x000000020000780c */ /* 0x000fc40003f24270 */
[----:B------:R-:W-:Y:S02]  /*88f40*/  LOP3.LUT R208, R208, 0x7f, RZ, 0xc0, !PT ;  /* 0x0000007fd0d07812 */ /* 0x000fe400078ec0ff */
[----:B------:R-:W-:-:S03]  /*88f50*/  SEL R2, RZ, 0x4, !P1 ;  /* 0x00000004ff027807 */ /* 0x000fc60004800000 */
[----:B------:R-:W-:Y:S01]  /*88f60*/  IMAD.SHL.U32 R208, R208, 0x4, RZ ;  /* 0x00000004d0d07824 */ /* 0x000fe200078e00ff */
[----:B------:R-:W-:-:S04]  /*88f70*/  SEL R2, R2, RZ, !P0 ;  /* 0x000000ff02027207 */ /* 0x000fc80004000000 */
[----:B------:R-:W-:Y:S02]  /*88f80*/  LOP3.LUT R252, R208, 0x40, RZ, 0x3c, !PT ;  /* 0x00000040d0fc7812 */ /* 0x000fe400078e3cff */
[----:B------:R-:W-:Y:S01]  /*88f90*/  ISETP.NE.U32.AND P1, PT, R2, RZ, PT ;  /* 0x000000ff0200720c */ /* 0x000fe20003f25070 */
[----:B------:R-:W-:-:S04]  /*88fa0*/  IMAD.U32 R2, RZ, RZ, UR5 ;  /* 0x00000005ff027e24 */ /* 0x000fc8000f8e00ff */
[----:B------:R-:W-:-:S05]  /*88fb0*/  IMAD R2, R2, 0x10000, R252 ;  /* 0x0001000002027824 */ /* 0x000fca00078e02fc */
[----:B------:R-:W-:-:S05]  /*88fc0*/  IADD3 R3, R2, 0x100000, RZ ;  /* 0x0010000002037810 */ /* 0x000fca0007ffe0ff */
        /* <DEDUP_REMOVED lines=151> */
[----:B--2---:R-:W2:Y:S01]  /*89940*/  LDL.LU R185, [R1+0x1cb0] ;  /* 0x001cb00001b97983 */ /* 0x004ea20000300800 */
        /* <DEDUP_REMOVED lines=14> */
[----:B-1----:R-:W2:Y:S01]  /*89a30*/  LDL.LU R182, [R1+0x1cd0] ;  /* 0x001cd00001b67983 */ /* 0x002ea20000300800 */
        /* <DEDUP_REMOVED lines=15> */
[----:B------:R-:W-:Y:S04]  /*89b30*/  STL [R1+0x1c94], R179 ;  /* 0x001c94b301007387 */ /* 0x000fe80000100800 */
[----:B------:R1:W-:Y:S01]  /*89b40*/  STL [R1+0x1c90], R180 ;  /* 0x001c90b401007387 */ /* 0x0003e20000100800 */
[----:B------:R-:W3:Y:S02]  /*89b50*/  LDL.LU R187, [R1+0x1cf0] ;  /* 0x001cf00001bb7983 */ /* 0x000ee40000300800 */
[----:B------:R-:W3:Y:S02]  /*89b60*/  LDL.LU R186, [R1+0x1cf4] ;  /* 0x001cf40001ba7983 */ /* 0x000ee40000300800 */
[----:B------:R-:W-:-:S02]  /*89b70*/  IMAD.MOV.U32 R177, RZ, RZ, R180 ;  /* 0x000000ffffb17224 */ /* 0x000fc400078e00b4 */
[----:B------:R-:W-:-:S05]  /*89b80*/  IMAD.MOV.U32 R176, RZ, RZ, R179 ;  /* 0x000000ffffb07224 */ /* 0x000fca00078e00b3 */
        /* <DEDUP_REMOVED lines=9> */
[----:B-1----:R-:W2:Y:S01]  /*89c20*/  LDL.LU R185, [R1+0x1d30] ;  /* 0x001d300001b97983 */ /* 0x002ea20000300800 */
        /* <DEDUP_REMOVED lines=18> */
[----:B-1----:R-:W2:Y:S01]  /*89d50*/  LDL.LU R182, [R1+0x1d50] ;  /* 0x001d500001b67983 */ /* 0x002ea20000300800 */
[----:B------:R-:W2:Y:S01]  /*89d60*/  LDL.LU R178, [R1+0x1d54] ;  /* 0x001d540001b27983 */ /* 0x000ea20000300800 */
[----:B------:R-:W-:-:S10]  /*89d70*/  IADD3 R3, R2, 0x100000, RZ ;  /* 0x0010000002037810 */ /* 0x000fd40007ffe0ff */
[----:B------:R1:W-:Y:S01]  /*89d80*/  LDGSTS.E [R3+-0x78400], [R176.64], P1 ;  /* 0x87c00000b0037fae */ /* 0x0003e20008921848 */
[----:B------:R-:W-:-:S04]  /*89d90*/  ISETP.GT.AND P1, PT, R0, 0x42, PT ;  /* 0x000000420000780c */ /* 0x000fc80003f24270 */
[----:B-1----:R-:W-:-:S04]  /*89da0*/  SEL R3, RZ, 0x4, !P1 ;  /* 0x00000004ff037807 */ /* 0x002fc80004800000 */
[----:B------:R-:W-:-:S04]  /*89db0*/  SEL R3, R3, RZ, !P0 ;  /* 0x000000ff03037207 */ /* 0x000fc80004000000 */
[----:B------:R-:W-:Y:S01]  /*89dc0*/  ISETP.NE.U32.AND P1, PT, R3, RZ, PT ;  /* 0x000000ff0300720c */ /* 0x000fe20003f25070 */
[----:B------:R-:W-:Y:S01]  /*89dd0*/  IADD3 R3, R2, 0x100000, RZ ;  /* 0x0010000002037810 */ /* 0x000fe20007ffe0ff */
[----:B---3--:R-:W-:-:S05]  /*89de0*/  IADD3 R186, P2, R186, R183, RZ ;  /* 0x000000b7baba7210 */ /* 0x008fca0007f5e0ff */
        /* <DEDUP_REMOVED lines=13> */
[----:B---3--:R-:W3:Y:S01]  /*89ec0*/  LDL.LU R180, [R1+0x1d70] ;  /* 0x001d700001b47983 */ /* 0x008ee20000300800 */
[----:B------:R-:W3:Y:S01]  /*89ed0*/  LDL.LU R179, [R1+0x1d74] ;  /* 0x001d740001b37983 */ /* 0x000ee20000300800 */
[----:B------:R-:W-:-:S04]  /*89ee0*/  SEL R3, RZ, 0x4, !P1 ;  /* 0x00000004ff037807 */ /* 0x000fc80004800000 */
[----:B------:R-:W-:-:S04]  /*89ef0*/  SEL R3, R3, RZ, !P0 ;  /* 0x000000ff03037207 */ /* 0x000fc80004000000 */
[----:B------:R-:W-:Y:S01]  /*89f00*/  ISETP.NE.U32.AND P1, PT, R3, RZ, PT ;  /* 0x000000ff0300720c */ /* 0x000fe20003f25070 */
[----:B------:R-:W-:Y:S01]  /*89f10*/  IADD3 R3, R2, 0x100000, RZ ;  /* 0x0010000002037810 */ /* 0x000fe20007ffe0ff */
[----:B----4-:R-:W-:-:S11]  /*89f20*/  IADD3 R184, P2, R184, R183, RZ ;  /* 0x000000b7b8b87210 */ /* 0x010fd60007f5e0ff */
[----:B------:R1:W-:Y:S01]  /*89f30*/  LDGSTS.E [R3+-0x77400], [R176.64], P1 ;  /* 0x88c00000b0037fae */ /* 0x0003e20008921848 */
[----:B--2---:R-:W-:-:S03]  /*89f40*/  IMAD.X R185, R185, 0x1, R181, P2 ;  /* 0x00000001b9b97824 */ /* 0x004fc600010e06b5 */
[----:B------:R-:W-:Y:S04]  /*89f50*/  STL [R1+0x1d34], R184 ;  /* 0x001d34b801007387 */ /* 0x000fe80000100800 */
[----:B------:R2:W-:Y:S01]  /*89f60*/  STL [R1+0x1d30], R185 ;  /* 0x001d30b901007387 */ /* 0x0005e20000100800 */
[----:B-1----:R-:W-:Y:S02]  /*89f70*/  IMAD.MOV.U32 R177, RZ, RZ, R185 ;  /* 0x000000ffffb17224 */ /* 0x002fe400078e00b9 */
        /* <DEDUP_REMOVED lines=14> */
[----:B------:R-:W3:Y:S02]  /*8a060*/  LDL.LU R187, [R1+0x1db0] ;  /* 0x001db00001bb7983 */ /* 0x000ee40000300800 */
[----:B------:R-:W3:Y:S02]  /*8a070*/  LDL.LU R186, [R1+0x1db4] ;  /* 0x001db40001ba7983 */ /* 0x000ee40000300800 */
        /* <DEDUP_REMOVED lines=127> */
[----:B---3--:R-:W-:-:S04]  /*8a870*/  SEL R3, RZ, 0x4, !P1 ;  /* 0x00000004ff037807 */ /* 0x008fc80004800000 */
        /* <DEDUP_REMOVED lines=31> */
[----:B------:R1:W-:Y:S01]  /*8aa70*/  STL [R1+0x1a54], R182 ;  /* 0x001a54b601007387 */ /* 0x0003e20000100800 */
[----:B------:R-:W-:-:S03]  /*8aa80*/  SEL R3, RZ, 0x4, !P1 ;  /* 0x00000004ff037807 */ /* 0x000fc60004800000 */
[----:B-1----:R-:W2:Y:S01]  /*8aa90*/  LDL.LU R182, [R1+0x1b18] ;  /* 0x001b180001b67983 */ /* 0x002ea20000300800 */
[----:B------:R-:W2:Y:S01]  /*8aaa0*/  LDL.LU R178, [R1+0x1b1c] ;  /* 0x001b1c0001b27983 */ /* 0x000ea20000300800 */
        /* <DEDUP_REMOVED lines=27> */
[----:B------:R-:W-:Y:S01]  /*8ac60*/  ISETP.GT.AND P1, PT, R0, 0x3, PT ;  /* 0x000000030000780c */ /* 0x000fe20003f24270 */
[----:B------:R-:W-:-:S03]  /*8ac70*/  IMAD.SHL.U32 R213, R209, 0x4, RZ ;  /* 0x00000004d1d57824 */ /* 0x000fc600078e00ff */
[----:B------:R-:W-:-:S04]  /*8ac80*/  SEL R2, RZ, 0x4, !P1 ;  /* 0x00000004ff027807 */ /* 0x000fc80004800000 */
[----:B------:R-:W-:Y:S02]  /*8ac90*/  SEL R2, R2, RZ, !P0 ;  /* 0x000000ff02027207 */ /* 0x000fe40004000000 */
        /* <DEDUP_REMOVED lines=232> */
[----:B------:R-:W-:Y:S02]  /*8bb20*/  IMAD.MOV.U32 R176, RZ, RZ, R179 ;  /* 0x000000ffffb07224 */ /* 0x000fe400078e00b3 */
[----:B------:R-:W-:Y:S01]  /*8bb30*/  IMAD.MOV.U32 R177, RZ, RZ, R180 ;  /* 0x000000ffffb17224 */ /* 0x000fe200078e00b4 */
[----:B------:R-:W-:Y:S01]  /*8bb40*/  STL [R1+0x1cfc], R179 ;  /* 0x001cfcb301007387 */ /* 0x000fe20000100800 */
[----:B------:R1:W-:Y:S03]  /*8bb50*/  STL [R1+0x1cf8], R180 ;  /* 0x001cf8b401007387 */ /* 0x0003e60000100800 */
        /* <DEDUP_REMOVED lines=21> */
[----:B---3--:R-:W3:Y:S01]  /*8bcb0*/  LDL.LU R185, [R1+0x1d98] ;  /* 0x001d980001b97983 */ /* 0x008ee20000300800 */
        /* <DEDUP_REMOVED lines=62> */
[----:B-1----:R-:W3:Y:S01]  /*8c0a0*/  LDL.LU R182, [R1+0x1aa0] ;  /* 0x001aa00001b67983 */ /* 0x002ee20000300800 */
[----:B------:R-:W3:Y:S01]  /*8c0b0*/  LDL.LU R178, [R1+0x1adc] ;  /* 0x001adc0001b27983 */ /* 0x000ee20000300800 */
        /* <DEDUP_REMOVED lines=12> */
[----:B------:R-:W-:Y:S01]  /*8c180*/  IADD3 R179, P2, R179, R183, RZ ;  /* 0x000000b7b3b37210 */ /* 0x000fe20007f5e0ff */
[----:B------:R-:W-:Y:S02]  /*8c190*/  IMAD.MOV.U32 R176, RZ, RZ, R186 ;  /* 0x000000ffffb07224 */ /* 0x000fe400078e00ba */
[----:B------:R-:W-:Y:S01]  /*8c1a0*/  IMAD.MOV.U32 R177, RZ, RZ, R187 ;  /* 0x000000ffffb17224 */ /* 0x000fe200078e00bb */
[----:B------:R-:W-:Y:S01]  /*8c1b0*/  STL [R1+0x1ddc], R186 ;  /* 0x001ddcba01007387 */ /* 0x000fe20000100800 */
[----:B------:R-:W-:Y:S02]  /*8c1c0*/  IMAD.X R180, R180, 0x1, R181, P2 ;  /* 0x00000001b4b47824 */ /* 0x000fe400010e06b5 */
[----:B------:R-:W-:Y:S01]  /*8c1d0*/  STL [R1+0x1dd8], R187 ;  /* 0x001dd8bb01007387 */ /* 0x000fe20000100800 */
[----:B------:R1:W-:Y:S04]  /*8c1e0*/  LDGSTS.E [R3+-0x74200], [R176.64], P1 ;  /* 0x8be00000b0037fae */ /* 0x0003e80008921848 */
[----:B------:R-:W-:Y:S01]  /*8c1f0*/  STL [R1+0x1dfc], R179 ;  /* 0x001dfcb301007387 */ /* 0x000fe20000100800 */
[----:B------:R2:W-:Y:S02]  /*8c200*/  STL [R1+0x1df8], R180 ;  /* 0x001df8b401007387 */ /* 0x0005e40000100800 */
[----:B-1----:R-:W-:-:S02]  /*8c210*/  IMAD.MOV.U32 R177, RZ, RZ, R180 ;  /* 0x000000ffffb17224 */ /* 0x002fc400078e00b4 */
[----:B------:R-:W-:Y:S01]  /*8c220*/  IMAD.MOV.U32 R176, RZ, RZ, R179 ;  /* 0x000000ffffb07224 */ /* 0x000fe200078e00b3 */
[----:B--2---:R-:W2:Y:S01]  /*8c230*/  LDL.LU R180, [R1+0x1a80] ;  /* 0x001a800001b47983 */ /* 0x004ea20000300800 */
[----:B------:R-:W2:Y:S01]  /*8c240*/  LDL.LU R179, [R1+0x1abc] ;  /* 0x001abc0001b37983 */ /* 0x000ea20000300800 */
[----:B----4-:R-:W-:-:S05]  /*8c250*/  IADD3 R184, P2, R184, R183, RZ ;  /* 0x000000b7b8b87210 */ /* 0x010fca0007f5e0ff */
[----:B---3--:R-:W-:Y:S01]  /*8c260*/  IMAD.X R185, R185, 0x1, R181, P2 ;  /* 0x00000001b9b97824 */ /* 0x008fe200010e06b5 */
[----:B------:R-:W-:Y:S04]  /*8c270*/  STL [R1+0x1e18], R184 ;  /* 0x001e18b801007387 */ /* 0x000fe80000100800 */
[----:B------:R1:W-:Y:S01]  /*8c280*/  STL [R1+0x1ac0], R185 ;  /* 0x001ac0b901007387 */ /* 0x0003e20000100800 */
[----:B------:R-:W3:Y:S02]  /*8c290*/  LDL.LU R187, [R1+0x1a60] ;  /* 0x001a600001bb7983 */ /* 0x000ee40000300800 */
        /* <DEDUP_REMOVED lines=8> */
[----:B------:R-:W-:Y:S01]  /*8c320*/  ISETP.GT.AND P1, PT, R0, 0x67, PT ;  /* 0x000000670000780c */ /* 0x000fe20003f24270 */
[----:B-1----:R-:W-:Y:S02]  /*8c330*/  IMAD.MOV.U32 R177, RZ, RZ, R185 ;  /* 0x000000ffffb17224 */ /* 0x002fe400078e00b9 */
[----:B------:R-:W-:Y:S01]  /*8c340*/  IMAD.MOV.U32 R176, RZ, RZ, R184 ;  /* 0x000000ffffb07224 */ /* 0x000fe200078e00b8 */
[----:B------:R-:W-:Y:S02]  /*8c350*/  SEL R3, RZ, 0x4, !P1 ;  /* 0x00000004ff037807 */ /* 0x000fe40004800000 */
[----:B------:R-:W-:-:S05]  /*8c360*/  IADD3 R178, P2, R178, R183, RZ ;  /* 0x000000b7b2b27210 */ /* 0x000fca0007f5e0ff */
[----:B------:R-:W-:Y:S01]  /*8c370*/  IMAD.X R182, R182, 0x1, R181, P2 ;  /* 0x00000001b6b67824 */ /* 0x000fe200010e06b5 */
[----:B------:R-:W-:Y:S04]  /*8c380*/  STL [R1+0x1adc], R178 ;  /* 0x001adcb201007387 */ /* 0x000fe80000100800 */
[----:B------:R1:W-:Y:S01]  /*8c390*/  STL [R1+0x1aa0], R182 ;  /* 0x001aa0b601007387 */ /* 0x0003e20000100800 */
[----:B------:R-:W3:Y:S02]  /*8c3a0*/  LDL.LU R185, [R1+0x1a40] ;  /* 0x001a400001b97983 */ /* 0x000ee40000300800 */
[----:B------:R-:W3:Y:S01]  /*8c3b0*/  LDL.LU R184, [R1+0x1a7c] ;  /* 0x001a7c0001b87983 */ /* 0x000ee20000300800 */
        /* <DEDUP_REMOVED lines=8> */
[----:B------:R-:W3:Y:S01]  /*8c440*/  LDL.LU R182, [R1+0x1a20] ;  /* 0x001a200001b67983 */ /* 0x000ee20000300800 */
[----:B------:R-:W3:Y:S01]  /*8c450*/  LDL.LU R178, [R1+0x1a5c] ;  /* 0x001a5c0001b27983 */ /* 0x000ee20000300800 */
[----:B------:R-:W-:-:S04]  /*8c460*/  SEL R3, RZ, 0x4, !P1 ;  /* 0x00000004ff037807 */ /* 0x000fc80004800000 */
[----:B------:R-:W-:-:S04]  /*8c470*/  SEL R3, R3, RZ, !P0 ;  /* 0x000000ff03037207 */ /* 0x000fc80004000000 */
[----:B------:R-:W-:Y:S01]  /*8c480*/  ISETP.NE.U32.AND P1, PT, R3, RZ, PT ;  /* 0x000000ff0300720c */ /* 0x000fe20003f25070 */
[----:B------:R-:W-:Y:S11]  /*8c490*/  IADD3 R3, R2, 0x100000, RZ ;  /* 0x0010000002037810 */ /* 0x000ff60007ffe0ff */
[----:B------:R-:W-:Y:S01]  /*8c4a0*/  @!UPT UIADD3 URZ, URZ, URZ, URZ ;  /* 0x0000003f3f3ff290 */ /* 0x000fe2000fffe03f */
[----:B------:R1:W-:Y:S01]  /*8c4b0*/  LDGSTS.E [R3+-0x72a00], [R176.64], P1 ;  /* 0x8d600000b0037fae */ /* 0x0003e20008921848 */
[----:B--2---:R-:W-:-:S05]  /*8c4c0*/  IADD3 R179, P2, R179, R183, RZ ;  /* 0x000000b7b3b37210 */ /* 0x004fca0007f5e0ff */
[----:B------:R-:W-:Y:S01]  /*8c4d0*/  IMAD.X R180, R180, 0x1, R181, P2 ;  /* 0x00000001b4b47824 */ /* 0x000fe200010e06b5 */
[----:B------:R-:W-:Y:S01]  /*8c4e0*/  STL [R1+0x1abc], R179 ;  /* 0x001abcb301007387 */ /* 0x000fe20000100800 */
[----:B-1----:R-:W-:Y:S02]  /*8c4f0*/  IMAD.MOV.U32 R176, RZ, RZ, R179 ;  /* 0x000000ffffb07224 */ /* 0x002fe400078e00b3 */
[----:B------:R-:W-:Y:S01]  /*8c500*/  IMAD.MOV.U32 R177, RZ, RZ, R180 ;  /* 0x000000ffffb17224 */ /* 0x000fe200078e00b4 */
[----:B------:R1:W-:Y:S04]  /*8c510*/  STL [R1+0x1a80], R180 ;  /* 0x001a80b401007387 */ /* 0x0003e80000100800 */
[----:B-1----:R-:W2:Y:S01]  /*8c520*/  LDL.LU R180, [R1+0xa1c] ;  /* 0x000a1c0001b47983 */ /* 0x002ea20000300800 */
[----:B------:R-:W2:Y:S01]  /*8c530*/  LDL.LU R179, [R1+0x1a3c] ;  /* 0x001a3c0001b37983 */ /* 0x000ea20000300800 */
[----:B----4-:R-:W-:-:S05]  /*8c540*/  IADD3 R186, P2, R186, R183, RZ ;  /* 0x000000b7baba7210 */ /* 0x010fca0007f5e0ff */
[----:B---3--:R-:W-:Y:S01]  /*8c550*/  IMAD.X R187, R187, 0x1, R181, P2 ;  /* 0x00000001bbbb7824 */ /* 0x008fe200010e06b5 */
[----:B------:R-:W-:Y:S04]  /*8c560*/  STL [R1+0x1a9c], R186 ;  /* 0x001a9cba01007387 */ /* 0x000fe80000100800 */
[----:B------:R-:W-:Y:S01]  /*8c570*/  STL [R1+0x1a60], R187 ;  /* 0x001a60bb01007387 */ /* 0x000fe20000100800 */
        /* <DEDUP_REMOVED lines=13> */
[----:B------:R-:W-:Y:S02]  /*8c650*/  IADD3 R3, R2, 0x100000, RZ ;  /* 0x0010000002037810 */ /* 0x000fe40007ffe0ff */
[----:B------:R-:W-:Y:S02]  /*8c660*/  IMAD.MOV.U32 R176, RZ, RZ, R186 ;  /* 0x000000ffffb07224 */ /* 0x000fe400078e00ba */
[----:B------:R-:W-:-:S08]  /*8c670*/  IMAD.MOV.U32 R177, RZ, RZ, R187 ;  /* 0x000000ffffb17224 */ /* 0x000fd000078e00bb */
[----:B------:R1:W-:Y:S01]  /*8c680*/  LDGSTS.E [R3+-0x71a00], [R176.64], P1 ;  /* 0x8e600000b0037fae */ /* 0x0003e20008921848 */
[----:B------:R-:W-:Y:S02]  /*8c690*/  ISETP.GT.AND P1, PT, R0, 0x77, PT ;  /* 0x000000770000780c */ /* 0x000fe40003f24270 */
[----:B------:R-:W-:Y:S02]  /*8c6a0*/  IADD3 R184, P2, R184, R183, RZ ;  /* 0x000000b7b8b87210 */ /* 0x000fe40007f5e0ff */
[----:B-1----:R-:W-:-:S04]  /*8c6b0*/  SEL R3, RZ, 0x4, !P1 ;  /* 0x00000004ff037807 */ /* 0x002fc80004800000 */
[----:B------:R-:W-:-:S04]  /*8c6c0*/  SEL R3, R3, RZ, !P0 ;  /* 0x000000ff03037207 */ /* 0x000fc80004000000 */
[----:B------:R-:W-:Y:S01]  /*8c6d0*/  ISETP.NE.U32.AND P1, PT, R3, RZ, PT ;  /* 0x000000ff0300720c */ /* 0x000fe20003f25070 */
[----:B------:R-:W-:Y:S01]  /*8c6e0*/  IMAD.X R185, R185, 0x1, R181, P2 ;  /* 0x00000001b9b97824 */ /* 0x000fe200010e06b5 */
[----:B------:R-:W-:Y:S01]  /*8c6f0*/  IADD3 R3, R2, 0x100000, RZ ;  /* 0x0010000002037810 */ /* 0x000fe20007ffe0ff */
        /* <DEDUP_REMOVED lines=11> */
[----:B------:R-:W-:Y:S01]  /*8c7b0*/  IMAD.MOV.U32 R177, RZ, RZ, R182 ;  /* 0x000000ffffb17224 */ /* 0x000fe200078e00b6 */
[----:B------:R-:W1:Y:S07]  /*8c7c0*/  S2R R209, SR_TID.X ;  /* 0x0000000000d17919 */ /* 0x000e6e0000002100 */
[----:B------:R1:W-:Y:S01]  /*8c7d0*/  LDGSTS.E [R3+-0x70a00], [R176.64], P1 ;  /* 0x8f600000b0037fae */ /* 0x0003e20008921848 */
[----:B------:R-:W-:-:S04]  /*8c7e0*/  ISETP.GT.AND P1, PT, R0, 0x7f, PT ;  /* 0x0000007f0000780c */ /* 0x000fc80003f24270 */
[----:B-1----:R-:W-:-:S04]  /*8c7f0*/  SEL R3, RZ, 0x4, !P1 ;  /* 0x00000004ff037807 */ /* 0x002fc80004800000 */
[----:B------:R-:W-:-:S04]  /*8c800*/  SEL R3, R3, RZ, !P0 ;  /* 0x000000ff03037207 */ /* 0x000fc80004000000 */
[----:B------:R-:W-:Y:S01]  /*8c810*/  ISETP.NE.U32.AND P1, PT, R3, RZ, PT ;  /* 0x000000ff0300720c */ /* 0x000fe20003f25070 */
[----:B------:R-:W-:Y:S01]  /*8c820*/  STL [R1+0x1a7c], R184 ;  /* 0x001a7cb801007387 */ /* 0x000fe20000100800 */
[----:B------:R-:W-:Y:S01]  /*8c830*/  IADD3 R176, R2, 0x100000, RZ ;  /* 0x0010000002b07810 */ /* 0x000fe20007ffe0ff */
[----:B------:R-:W-:Y:S02]  /*8c840*/  STL [R1+0x1a40], R185 ;  /* 0x001a40b901007387 */ /* 0x000fe40000100800 */
[----:B------:R1:W-:Y:S02]  /*8c850*/  STL [R1+0x1a5c], R178 ;  /* 0x001a5cb201007387 */ /* 0x0003e40000100800 */
[----:B-1----:R-:W-:Y:S01]  /*8c860*/  LOP3.LUT R178, R209, 0x7f, RZ, 0xc0, !PT ;  /* 0x0000007fd1b27812 */ /* 0x002fe200078ec0ff */
[----:B------:R1:W-:Y:S01]  /*8c870*/  STL [R1+0x1a20], R182 ;  /* 0x001a20b601007387 */ /* 0x0003e20000100800 */
[----:B--2---:R-:W-:-:S05]  /*8c880*/  IADD3 R179, P2, R179, R183, RZ ;  /* 0x000000b7b3b37210 */ /* 0x004fca0007f5e0ff */
[----:B------:R-:W-:Y:S02]  /*8c890*/  IMAD.X R180, R180, 0x1, R181, P2 ;  /* 0x00000001b4b47824 */ /* 0x000fe400010e06b5 */
[----:B------:R-:W-:Y:S02]  /*8c8a0*/  IMAD.MOV.U32 R2, RZ, RZ, R179 ;  /* 0x000000ffff027224 */ /* 0x000fe400078e00b3 */
[----:B------:R-:W-:-:S05]  /*8c8b0*/  IMAD.MOV.U32 R3, RZ, RZ, R180 ;  /* 0x000000ffff037224 */ /* 0x000fca00078e00b4 */
[----:B------:R1:W-:Y:S01]  /*8c8c0*/  LDGSTS.E [R176+-0x70200], [R2.64], P1 ;  /* 0x8fe0000002b07fae */ /* 0x0003e20008921848 */
[----:B------:R-:W-:-:S04]  /*8c8d0*/  ISETP.GE.AND P1, PT, R178, R0, PT ;  /* 0x00000000b200720c */ /* 0x000fc80003f26270 */
[----:B------:R-:W-:Y:S02]  /*8c8e0*/  SEL R0, RZ, 0x4, P1 ;  /* 0x00000004ff007807 */ /* 0x000fe40000800000 */
[----:B----4-:R-:W-:Y:S01]  /*8c8f0*/  IADD3 R189, P1, R189, UR7, RZ ;  /* 0x00000007bdbd7c10 */ /* 0x010fe2000ff3e0ff */
[----:B------:R1:W-:Y:S03]  /*8c900*/  STL [R1+0x1a3c], R179 ;  /* 0x001a3cb301007387 */ /* 0x0003e60000100800 */
[----:B---3--:R-:W-:Y:S01]  /*8c910*/  IADD3.X R190, R190, UR6, RZ, P1, !PT ;  /* 0x00000006bebe7c10 */ /* 0x008fe20008ffe4ff */
[----:B------:R1:W-:Y:S01]  /*8c920*/  STL [R1+0xa1c], R180 ;  /* 0x000a1cb401007387 */ /* 0x0003e20000100800 */
[----:B------:R1:W-:Y:S03]  /*8c930*/  STL [R1+0xef4], R189 ;  /* 0x000ef4bd01007387 */ /* 0x0003e60000100800 */
[----:B------:R1:W-:Y:S01]  /*8c940*/  STL [R1+0xef0], R190 ;  /* 0x000ef0be01007387 */ /* 0x0003e20000100800 */
[----:B------:R-:W-:Y:S01]  /*8c950*/  SEL R0, R0, RZ, !P0 ;  /* 0x000000ff00007207 */ /* 0x000fe20004000000 */
[----:B------:R-:W-:-:S03]  /*8c960*/  IMAD.U32 R183, RZ, RZ, UR5 ;  /* 0x00000005ffb77e24 */ /* 0x000fc6000f8e00ff */
[----:B------:R-:W-:Y:S01]  /*8c970*/  ISETP.NE.U32.AND P0, PT, R0, RZ, PT ;  /* 0x000000ff0000720c */ /* 0x000fe20003f05070 */
[----:B------:R-:W-:Y:S02]  /*8c980*/  IMAD R183, R183, 0x40000, R215 ;  /* 0x00040000b7b77824 */ /* 0x000fe400078e02d7 */
[----:B------:R-:W2:Y:S04]  /*8c990*/  LDL.LU R188, [R1+0xf30] ;  /* 0x000f300001bc7983 */ /* 0x000ea80000300800 */
[----:B------:R-:W3:Y:S04]  /*8c9a0*/  LDL.LU R187, [R1+0xf34] ;  /* 0x000f340001bb7983 */ /* 0x000ee80000300800 */
        /* <DEDUP_REMOVED lines=28> */
[----:B-1----:R-:W4:Y:S04]  /*8cb70*/  LDL.LU R8, [R1+0x10b4] ;  /* 0x0010b40001087983 */ /* 0x002f280000300800 */
[----:B------:R-:W4:Y:S04]  /*8cb80*/  LDL.LU R0, [R1+0x10f4] ;  /* 0x0010f40001007983 */ /* 0x000f280000300800 */
[----:B------:R-:W0:Y:S04]  /*8cb90*/  LDGDEPBAR ;  /* 0x00000000000079af */ /* 0x000e280000000000 */
[----:B------:R1:W-:Y:S01]  /*8cba0*/  LDGSTS.E [R183], [R2.64], P0 ;  /* 0x0000000002b77fae */ /* 0x0003e20008121848 */
[----:B---3--:R-:W-:-:S04]  /*8cbb0*/  IADD3 R187, P1, R187, UR7, RZ ;  /* 0x00000007bbbb7c10 */ /* 0x008fc8000ff3e0ff */
[----:B--2---:R-:W-:Y:S01]  /*8cbc0*/  IADD3.X R188, R188, UR6, RZ, P1, !PT ;  /* 0x00000006bcbc7c10 */ /* 0x004fe20008ffe4ff */
[----:B------:R-:W-:Y:S01]  /*8cbd0*/  STL [R1+0xf34], R187 ;  /* 0x000f34bb01007387 */ /* 0x000fe20000100800 */
[----:B----4-:R-:W-:-:S03]  /*8cbe0*/  IADD3 R185, P2, R185, UR7, RZ ;  /* 0x00000007b9b97c10 */ /* 0x010fc6000ff5e0ff */
[----:B------:R-:W-:Y:S01]  /*8cbf0*/  STL [R1+0xf30], R188 ;  /* 0x000f30bc01007387 */ /* 0x000fe20000100800 */
[----:B------:R-:W-:-:S03]  /*8cc00*/  IADD3.X R186, R186, UR6, RZ, P2, !PT ;  /* 0x00000006baba7c10 */ /* 0x000fc600097fe4ff */
[----:B------:R-:W-:Y:S01]  /*8cc10*/  STL [R1+0xf74], R185 ;  /* 0x000f74b901007387 */ /* 0x000fe20000100800 */
[----:B------:R-:W-:-:S03]  /*8cc20*/  IADD3 R182, P1, R182, UR7, RZ ;  /* 0x00000007b6b67c10 */ /* 0x000fc6000ff3e0ff */
[----:B------:R-:W2:Y:S04]  /*8cc30*/  LDL.LU R14, [R1+0x10b0] ;  /* 0x0010b000010e7983 */ /* 0x000ea80000300800 */
[----:B------:R-:W-:Y:S01]  /*8cc40*/  STL [R1+0xf70], R186 ;  /* 0x000f70ba01007387 */ /* 0x000fe20000100800 */
[----:B------:R-:W-:Y:S02]  /*8cc50*/  IADD3.X R184, R184, UR6, RZ, P1, !PT ;  /* 0x00000006b8b87c10 */ /* 0x000fe40008ffe4ff */
[----:B------:R-:W-:Y:S01]  /*8cc60*/  IADD3 R180, P2, R180, UR7, RZ ;  /* 0x00000007b4b47c10 */ /* 0x000fe2000ff5e0ff */
[----:B------:R-:W3:Y:S03]  /*8cc70*/  LDL.LU R5, [R1+0x10f0] ;  /* 0x0010f00001057983 */ /* 0x000ee60000300800 */
[----:B------:R-:W-:Y:S01]  /*8cc80*/  IADD3.X R181, R181, UR6, RZ, P2, !PT ;  /* 0x00000006b5b57c10 */ /* 0x000fe200097fe4ff */
[----:B------:R-:W-:Y:S04]  /*8cc90*/  STL [R1+0xfb4], R182 ;  /* 0x000fb4b601007387 */ /* 0x000fe80000100800 */
[----:B------:R-:W-:Y:S04]  /*8cca0*/  STL [R1+0xfb0], R184 ;  /* 0x000fb0b801007387 */ /* 0x000fe80000100800 */
[----:B------:R-:W-:Y:S04]  /*8ccb0*/  STL [R1+0xff4], R180 ;  /* 0x000ff4b401007387 */ /* 0x000fe80000100800 */
[----:B------:R-:W4:Y:S04]  /*8ccc0*/  LDL.LU R9, [R1+0x1134] ;  /* 0x0011340001097983 */ /* 0x000f280000300800 */
[----:B------:R-:W-:Y:S04]  /*8ccd0*/  STL [R1+0xff0], R181 ;  /* 0x000ff0b501007387 */ /* 0x000fe80000100800 */
[----:B------:R-:W4:Y:S04]  /*8cce0*/  LDL.LU R4, [R1+0x1174] ;  /* 0x0011740001047983 */ /* 0x000f280000300800 */
[----:B------:R-:W4:Y:S04]  /*8ccf0*/  LDL.LU R10, [R1+0x1130] ;  /* 0x00113000010a7983 */ /* 0x000f280000300800 */
[----:B------:R-:W4:Y:S01]  /*8cd00*/  LDL.LU R6, [R1+0x1170] ;  /* 0x0011700001067983 */ /* 0x000f220000300800 */
[----:B------:R-:W-:-:S02]  /*8cd10*/  IADD3 R178, P1, R178, UR7, RZ ;  /* 0x00000007b2b27c10 */ /* 0x000fc4000ff3e0ff */
[----:B------:R-:W-:Y:S02]  /*8cd20*/  IADD3 R176, P2, R176, UR7, RZ ;  /* 0x00000007b0b07c10 */ /* 0x000fe4000ff5e0ff */
[----:B------:R-:W-:Y:S01]  /*8cd30*/  IADD3.X R179, R179, UR6, RZ, P1, !PT ;  /* 0x00000006b3b37c10 */ /* 0x000fe20008ffe4ff */
[----:B------:R-:W-:Y:S01]  /*8cd40*/  STL [R1+0x1034], R178 ;  /* 0x001034b201007387 */ /* 0x000fe20000100800 */
[----:B------:R-:W-:-:S03]  /*8cd50*/  IADD3.X R177, R177, UR6, RZ, P2, !PT ;  /* 0x00000006b1b17c10 */ /* 0x000fc600097fe4ff */
[----:B------:R-:W-:Y:S01]  /*8cd60*/  STL [R1+0x1030], R179 ;  /* 0x001030b301007387 */ /* 0x000fe20000100800 */
[----:B-1----:R-:W-:-:S03]  /*8cd70*/  IMAD.MOV.U32 R2, RZ, RZ, R187 ;  /* 0x000000ffff027224 */ /* 0x002fc600078e00bb */
[----:B------:R-:W-:Y:S01]  /*8cd80*/  STL [R1+0x1074], R176 ;  /* 0x001074b001007387 */ /* 0x000fe20000100800 */
[----:B------:R-:W-:-:S03]  /*8cd90*/  IMAD.MOV.U32 R3, RZ, RZ, R188 ;  /* 0x000000ffff037224 */ /* 0x000fc600078e00bc */
[----:B------:R-:W4:Y:S04]  /*8cda0*/  LDL.LU R11, [R1+0x11b4] ;  /* 0x0011b400010b7983 */ /* 0x000f280000300800 */
[----:B------:R-:W-:Y:S04]  /*8cdb0*/  STL [R1+0x1070], R177 ;  /* 0x001070b101007387 */ /* 0x000fe80000100800 */
[----:B------:R-:W4:Y:S04]  /*8cdc0*/  LDL.LU R7, [R1+0x11f4] ;  /* 0x0011f40001077983 */ /* 0x000f280000300800 */
[----:B------:R-:W4:Y:S04]  /*8cdd0*/  LDL.LU R13, [R1+0x11b0] ;  /* 0x0011b000010d7983 */ /* 0x000f280000300800 */
[----:B------:R1:W-:Y:S04]  /*8cde0*/  LDGSTS.E [R183+0x1000], [R2.64], P0 ;  /* 0x0100000002b77fae */ /* 0x0003e80008121848 */
[----:B------:R-:W4:Y:S01]  /*8cdf0*/  LDL.LU R12, [R1+0x11f0] ;  /* 0x0011f000010c7983 */ /* 0x000f220000300800 */
[----:B-1----:R-:W-:-:S02]  /*8ce00*/  IMAD.MOV.U32 R2, RZ, RZ, R185 ;  /* 0x000000ffff027224 */ /* 0x002fc400078e00b9 */
[----:B------:R-:W-:-:S05]  /*8ce10*/  IMAD.MOV.U32 R3, RZ, RZ, R186 ;  /* 0x000000ffff037224 */ /* 0x000fca00078e00ba */
[----:B------:R1:W-:Y:S02]  /*8ce20*/  LDGSTS.E [R183+0x2000], [R2.64], P0 ;  /* 0x0200000002b77fae */ /* 0x0003e40008121848 */
[----:B-1----:R-:W-:Y:S02]  /*8ce30*/  IMAD.MOV.U32 R2, RZ, RZ, R182 ;  /* 0x000000ffff027224 */ /* 0x002fe400078e00b6 */
[----:B------:R-:W-:-:S05]  /*8ce40*/  IMAD.MOV.U32 R3, RZ, RZ, R184 ;  /* 0x000000ffff037224 */ /* 0x000fca00078e00b8 */
[----:B------:R1:W-:Y:S01]  /*8ce50*/  LDGSTS.E [R183+0x3000], [R2.64], P0 ;  /* 0x0300000002b77fae */ /* 0x0003e20008121848 */
[----:B------:R-:W-:Y:S01]  /*8ce60*/  IADD3 R8, P1, R8, UR7, RZ ;  /* 0x0000000708087c10 */ /* 0x000fe2000ff3e0ff */
[----:B-1----:R-:W-:Y:S02]  /*8ce70*/  IMAD.MOV.U32 R2, RZ, RZ, R180 ;  /* 0x000000ffff027224 */ /* 0x002fe400078e00b4 */
[----:B------:R-:W-:-:S05]  /*8ce80*/  IMAD.MOV.U32 R3, RZ, RZ, R181 ;  /* 0x000000ffff037224 */ /* 0x000fca00078e00b5 */
[----:B------:R1:W-:Y:S01]  /*8ce90*/  LDGSTS.E [R183+0x4000], [R2.64], P0 ;  /* 0x0400000002b77fae */ /* 0x0003e20008121848 */
[----:B------:R-:W-:Y:S01]  /*8cea0*/  IADD3 R0, P2, R0, UR7, RZ ;  /* 0x0000000700007c10 */ /* 0x000fe2000ff5e0ff */
[----:B-1----:R-:W-:Y:S02]  /*8ceb0*/  IMAD.MOV.U32 R2, RZ, RZ, R178 ;  /* 0x000000ffff027224 */ /* 0x002fe400078e00b2 */
[----:B------:R-:W-:-:S05]  /*8cec0*/  IMAD.MOV.U32 R3, RZ, RZ, R179 ;  /* 0x000000ffff037224 */ /* 0x000fca00078e00b3 */
[----:B------:R1:W-:Y:S04]  /*8ced0*/  LDGSTS.E [R183+0x5000], [R2.64], P0 ;  /* 0x0500000002b77fae */ /* 0x0003e80008121848 */
[----:B------:R2:W-:Y:S01]  /*8cee0*/  STL [R1+0x10b4], R8 ;  /* 0x0010b40801007387 */ /* 0x0005e20000100800 */
[----:B-1----:R-:W-:Y:S02]  /*8cef0*/  IMAD.MOV.U32 R2, RZ, RZ, R176 ;  /* 0x000000ffff027224 */ /* 0x002fe400078e00b0 */
[----:B------:R-:W-:-:S05]  /*8cf00*/  IMAD.MOV.U32 R3, RZ, RZ, R177 ;  /* 0x000000ffff037224 */ /* 0x000fca00078e00b1 */
[----:B------:R1:W-:Y:S02]  /*8cf10*/  LDGSTS.E [R183+0x6000], [R2.64], P0 ;  /* 0x0600000002b77fae */ /* 0x0003e40008121848 */
[----:B-1----:R-:W-:Y:S01]  /*8cf20*/  IMAD.MOV.U32 R2, RZ, RZ, R8 ;  /* 0x000000ffff027224 */ /* 0x002fe200078e0008 */
[----:B--2---:R-:W-:-:S05]  /*8cf30*/  IADD3.X R14, R14, UR6, RZ, P1, !PT ;  /* 0x000000060e0e7c10 */ /* 0x004fca0008ffe4ff */
[----:B------:R1:W-:Y:S01]  /*8cf40*/  STL [R1+0x10b0], R14 ;  /* 0x0010b00e01007387 */ /* 0x0003e20000100800 */
[----:B---3--:R-:W-:-:S03]  /*8cf50*/  IADD3.X R5, R5, UR6, RZ, P2, !PT ;  /* 0x0000000605057c10 */ /* 0x008fc600097fe4ff */
[----:B------:R2:W-:Y:S01]  /*8cf60*/  STL [R1+0x10f4], R0 ;  /* 0x0010f40001007387 */ /* 0x0005e20000100800 */
[----:B------:R-:W-:-:S03]  /*8cf70*/  IMAD.MOV.U32 R3, RZ, RZ, R14 ;  /* 0x000000ffff037224 */ /* 0x000fc600078e000e */
[----:B------:R-:W3:Y:S04]  /*8cf80*/  LDL.LU R8, [R1+0x1234] ;  /* 0x0012340001087983 */ /* 0x000ee80000300800 */
[----:B------:R2:W-:Y:S04]  /*8cf90*/  STL [R1+0x10f0], R5 ;  /* 0x0010f00501007387 */ /* 0x0005e80000100800 */
[----:B------:R-:W3:Y:S01]  /*8cfa0*/  LDL.LU R15, [R1+0x1274] ;  /* 0x00127400010f7983 */ /* 0x000ee20000300800 */
[----:B----4-:R-:W-:-:S03]  /*8cfb0*/  IADD3 R9, P1, R9, UR7, RZ ;  /* 0x0000000709097c10 */ /* 0x010fc6000ff3e0ff */
[----:B-1----:R-:W4:Y:S04]  /*8cfc0*/  LDL.LU R14, [R1+0x1230] ;  /* 0x00123000010e7983 */ /* 0x002f280000300800 */
[----:B------:R1:W-:Y:S01]  /*8cfd0*/  LDGSTS.E [R183+0x7000], [R2.64], P0 ;  /* 0x0700000002b77fae */ /* 0x0003e20008121848 */
[----:B------:R-:W-:-:S03]  /*8cfe0*/  IADD3 R4, P2, R4, UR7, RZ ;  /* 0x0000000704047c10 */ /* 0x000fc6000ff5e0ff */
[----:B------:R-:W4:Y:S01]  /*8cff0*/  LDL.LU R16, [R1+0x1270] ;  /* 0x0012700001107983 */ /* 0x000f220000300800 */
[----:B------:R-:W-:Y:S01]  /*8d000*/  IADD3.X R10, R10, UR6, RZ, P1, !PT ;  /* 0x000000060a0a7c10 */ /* 0x000fe20008ffe4ff */
[----:B-1----:R-:W-:Y:S02]  /*8d010*/  IMAD.MOV.U32 R2, RZ, RZ, R0 ;  /* 0x000000ffff027224 */ /* 0x002fe400078e0000 */
[----:B------:R-:W-:Y:S01]  /*8d020*/  IMAD.MOV.U32 R3, RZ, RZ, R5 ;  /* 0x000000ffff037224 */ /* 0x000fe200078e0005 */
[----:B--2---:R-:W2:Y:S01]  /*8d030*/  LDL.LU R0, [R1+0x12b4] ;  /* 0x0012b40001007983 */ /* 0x004ea20000300800 */
[----:B------:R-:W-:-:S03]  /*8d040*/  IADD3.X R6, R6, UR6, RZ, P2, !PT ;  /* 0x0000000606067c10 */ /* 0x000fc600097fe4ff */
[----:B------:R-:W2:Y:S04]  /*8d050*/  LDL.LU R5, [R1+0x12f4] ;  /* 0x0012f40001057983 */ /* 0x000ea80000300800 */
[----:B------:R1:W-:Y:S04]  /*8d060*/  STL [R1+0x1134], R9 ;  /* 0x0011340901007387 */ /* 0x0003e80000100800 */
[----:B------:R1:W-:Y:S04]  /*8d070*/  LDGSTS.E [R183+0x8000], [R2.64], P0 ;  /* 0x0800000002b77fae */ /* 0x0003e80008121848 */
[----:B------:R1:W-:Y:S04]  /*8d080*/  STL [R1+0x1130], R10 ;  /* 0x0011300a01007387 */ /* 0x0003e80000100800 */
[----:B------:R1:W-:Y:S02]  /*8d090*/  STL [R1+0x1174], R4 ;  /* 0x0011740401007387 */ /* 0x0003e40000100800 */
[----:B-1----:R-:W-:-:S02]  /*8d0a0*/  IMAD.MOV.U32 R2, RZ, RZ, R9 ;  /* 0x000000ffff027224 */ /* 0x002fc400078e0009 */
[----:B------:R-:W2:Y:S01]  /*8d0b0*/  LDL.LU R9, [R1+0x12b0] ;  /* 0x0012b00001097983 */ /* 0x000ea20000300800 */
[----:B------:R-:W-:-:S03]  /*8d0c0*/  IMAD.MOV.U32 R3, RZ, RZ, R10 ;  /* 0x000000ffff037224 */ /* 0x000fc600078e000a */
[----:B------:R1:W-:Y:S04]  /*8d0d0*/  STL [R1+0x1170], R6 ;  /* 0x0011700601007387 */ /* 0x0003e80000100800 */
[----:B------:R-:W2:Y:S01]  /*8d0e0*/  LDL.LU R10, [R1+0x12f0] ;  /* 0x0012f000010a7983 */ /* 0x000ea20000300800 */
[----:B------:R-:W-:-:S03]  /*8d0f0*/  IADD3 R11, P1, R11, UR7, RZ ;  /* 0x000000070b0b7c10 */ /* 0x000fc6000ff3e0ff */
[----:B------:R1:W-:Y:S01]  /*8d100*/  LDGSTS.E [R183+0x9000], [R2.64], P0 ;  /* 0x0900000002b77fae */ /* 0x0003e20008121848 */
[----:B------:R-:W-:Y:S02]  /*8d110*/  IADD3.X R13, R13, UR6, RZ, P1, !PT ;  /* 0x000000060d0d7c10 */ /* 0x000fe40008ffe4ff */
[----:B------:R-:W-:Y:S01]  /*8d120*/  IADD3 R7, P2, R7, UR7, RZ ;  /* 0x0000000707077c10 */ /* 0x000fe2000ff5e0ff */
[----:B-1----:R-:W-:Y:S02]  /*8d130*/  IMAD.MOV.U32 R2, RZ, RZ, R4 ;  /* 0x000000ffff027224 */ /* 0x002fe400078e0004 */
[----:B------:R-:W-:Y:S01]  /*8d140*/  IMAD.MOV.U32 R3, RZ, RZ, R6 ;  /* 0x000000ffff037224 */ /* 0x000fe200078e0006 */
[----:B------:R-:W2:Y:S01]  /*8d150*/  LDL.LU R4, [R1+0x1334] ;  /* 0x0013340001047983 */ /* 0x000ea20000300800 */
[----:B------:R-:W-:-:S03]  /*8d160*/  IADD3.X R12, R12, UR6, RZ, P2, !PT ;  /* 0x000000060c0c7c10 */ /* 0x000fc600097fe4ff */
[----:B------:R-:W2:Y:S04]  /*8d170*/  LDL.LU R6, [R1+0x1374] ;  /* 0x0013740001067983 */ /* 0x000ea80000300800 */
[----:B------:R1:W-:Y:S04]  /*8d180*/  STL [R1+0x11b4], R11 ;  /* 0x0011b40b01007387 */ /* 0x0003e80000100800 */
[----:B------:R1:W-:Y:S04]  /*8d190*/  LDGSTS.E [R183+0xa000], [R2.64], P0 ;  /* 0x0a00000002b77fae */ /* 0x0003e80008121848 */
[----:B------:R1:W-:Y:S04]  /*8d1a0*/  STL [R1+0x11b0], R13 ;  /* 0x0011b00d01007387 */ /* 0x0003e80000100800 */
[----:B------:R-:W-:Y:S01]  /*8d1b0*/  STL [R1+0x11f4], R7 ;  /* 0x0011f40701007387 */ /* 0x000fe20000100800 */
[----:B-1----:R-:W-:-:S03]  /*8d1c0*/  IMAD.MOV.U32 R2, RZ, RZ, R11 ;  /* 0x000000ffff027224 */ /* 0x002fc600078e000b */
[----:B------:R-:W2:Y:S01]  /*8d1d0*/  LDL.LU R11, [R1+0x1330] ;  /* 0x00133000010b7983 */ /* 0x000ea20000300800 */
[----:B------:R-:W-:-:S03]  /*8d1e0*/  IMAD.MOV.U32 R3, RZ, RZ, R13 ;  /* 0x000000ffff037224 */ /* 0x000fc600078e000d */
[----:B------:R1:W-:Y:S04]  /*8d1f0*/  STL [R1+0x11f0], R12 ;  /* 0x0011f00c01007387 */ /* 0x0003e80000100800 */
[----:B------:R-:W2:Y:S04]  /*8d200*/  LDL.LU R13, [R1+0x1370] ;  /* 0x00137000010d7983 */ /* 0x000ea80000300800 */
[----:B------:R1:W-:Y:S02]  /*8d210*/  LDGSTS.E [R183+0xb000], [R2.64], P0 ;  /* 0x0b00000002b77fae */ /* 0x0003e40008121848 */
[----:B-1----:R-:W-:-:S02]  /*8d220*/  IMAD.MOV.U32 R2, RZ, RZ, R7 ;  /* 0x000000ffff027224 */ /* 0x002fc400078e0007 */
[----:B------:R-:W-:Y:S02]  /*8d230*/  IMAD.MOV.U32 R3, RZ, RZ, R12 ;  /* 0x000000ffff037224 */ /* 0x000fe400078e000c */
[----:B------:R-:W2:Y:S04]  /*8d240*/  LDL.LU R12, [R1+0x13b4] ;  /* 0x0013b400010c7983 */ /* 0x000ea80000300800 */
[----:B------:R-:W2:Y:S04]  /*8d250*/  LDL.LU R7, [R1+0x13f4] ;  /* 0x0013f40001077983 */ /* 0x000ea80000300800 */
[----:B------:R1:W-:Y:S01]  /*8d260*/  LDGSTS.E [R183+0xc000], [R2.64], P0 ;  /* 0x0c00000002b77fae */ /* 0x0003e20008121848 */
[----:B---3--:R-:W-:-:S05]  /*8d270*/  IADD3 R8, P1, R8, UR7, RZ ;  /* 0x0000000708087c10 */ /* 0x008fca000ff3e0ff */
[----:B------:R-:W-:Y:S01]  /*8d280*/  STL [R1+0x1234], R8 ;  /* 0x0012340801007387 */ /* 0x000fe20000100800 */
[----:B------:R-:W-:Y:S02]  /*8d290*/  IADD3 R15, P2, R15, UR7, RZ ;  /* 0x000000070f0f7c10 */ /* 0x000fe4000ff5e0ff */
[----:B----4-:R-:W-:Y:S01]  /*8d2a0*/  IADD3.X R14, R14, UR6, RZ, P1, !PT ;  /* 0x000000060e0e7c10 */ /* 0x010fe20008ffe4ff */
[----:B-1----:R-:W-:-:S04]  /*8d2b0*/  IMAD.MOV.U32 R2, RZ, RZ, R8 ;  /* 0x000000ffff027224 */ /* 0x002fc800078e0008 */
[----:B------:R-:W-:Y:S01]  /*8d2c0*/  IMAD.MOV.U32 R3, RZ, RZ, R14 ;  /* 0x000000ffff037224 */ /* 0x000fe200078e000e */
[----:B------:R1:W-:Y:S01]  /*8d2d0*/  STL [R1+0x1230], R14 ;  /* 0x0012300e01007387 */ /* 0x0003e20000100800 */
[----:B------:R-:W-:-:S03]  /*8d2e0*/  IADD3.X R16, R16, UR6, RZ, P2, !PT ;  /* 0x0000000610107c10 */ /* 0x000fc600097fe4ff */
[----:B------:R-:W-:Y:S04]  /*8d2f0*/  STL [R1+0x1274], R15 ;  /* 0x0012740f01007387 */ /* 0x000fe80000100800 */
[----:B------:R3:W-:Y:S04]  /*8d300*/  LDGSTS.E [R183+0xd000], [R2.64], P0 ;  /* 0x0d00000002b77fae */ /* 0x0007e80008121848 */
[----:B-1----:R-:W4:Y:S01]  /*8d310*/  LDL.LU R14, [R1+0x13b0] ;  /* 0x0013b000010e7983 */ /* 0x002f220000300800 */
[----:B--2---:R-:W-:-:S03]  /*8d320*/  IADD3 R0, P1, R0, UR7, RZ ;  /* 0x0000000700007c10 */ /* 0x004fc6000ff3e0ff */
[----:B------:R-:W-:Y:S01]  /*8d330*/  STL [R1+0x1270], R16 ;  /* 0x0012701001007387 */ /* 0x000fe20000100800 */
[----:B------:R-:W-:Y:S01]  /*8d340*/  IADD3 R5, P2, R5, UR7, RZ ;  /* 0x0000000705057c10 */ /* 0x000fe2000ff5e0ff */
[----:B---3--:R-:W-:Y:S02]  /*8d350*/  IMAD.MOV.U32 R2, RZ, RZ, R15 ;  /* 0x000000ffff027224 */ /* 0x008fe400078e000f */
[----:B------:R-:W2:Y:S01]  /*8d360*/  LDL.LU R8, [R1+0x13f0] ;  /* 0x0013f00001087983 */ /* 0x000ea20000300800 */
[----:B------:R-:W-:-:S03]  /*8d370*/  IMAD.MOV.U32 R3, RZ, RZ, R16 ;  /* 0x000000ffff037224 */ /* 0x000fc600078e0010 */
[----:B------:R-:W-:Y:S04]  /*8d380*/  STL [R1+0x12b4], R0 ;  /* 0x0012b40001007387 */ /* 0x000fe80000100800 */
[----:B------:R1:W-:Y:S01]  /*8d390*/  LDGSTS.E [R183+0xe000], [R2.64], P0 ;  /* 0x0e00000002b77fae */ /* 0x0003e20008121848 */
[----:B------:R-:W-:Y:S01]  /*8d3a0*/  IADD3.X R9, R9, UR6, RZ, P1, !PT ;  /* 0x0000000609097c10 */ /* 0x000fe20008ffe4ff */
[----:B-1----:R-:W-:-:S04]  /*8d3b0*/  IMAD.MOV.U32 R2, RZ, RZ, R0 ;  /* 0x000000ffff027224 */ /* 0x002fc800078e0000 */
[----:B------:R-:W-:Y:S01]  /*8d3c0*/  IMAD.MOV.U32 R3, RZ, RZ, R9 ;  /* 0x000000ffff037224 */ /* 0x000fe200078e0009 */
[----:B------:R1:W-:Y:S01]  /*8d3d0*/  STL [R1+0x12b0], R9 ;  /* 0x0012b00901007387 */ /* 0x0003e20000100800 */
[----:B------:R-:W-:-:S03]  /*8d3e0*/  IADD3.X R10, R10, UR6, RZ, P2, !PT ;  /* 0x000000060a0a7c10 */ /* 0x000fc600097fe4ff */
[----:B------:R-:W-:Y:S04]  /*8d3f0*/  STL [R1+0x12f4], R5 ;  /* 0x0012f40501007387 */ /* 0x000fe80000100800 */
[----:B------:R3:W-:Y:S04]  /*8d400*/  LDGSTS.E [R183+0xf000], [R2.64], P0 ;  /* 0x0f00000002b77fae */ /* 0x0007e80008121848 */
[----:B-1----:R-:W2:Y:S04]  /*8d410*/  LDL.LU R9, [R1+0x1434] ;  /* 0x0014340001097983 */ /* 0x002ea80000300800 */
[----:B------:R1:W-:Y:S04]  /*8d420*/  STL [R1+0x12f0], R10 ;  /* 0x0012f00a01007387 */ /* 0x0003e80000100800 */
[----:B------:R-:W2:Y:S01]  /*8d430*/  LDL.LU R0, [R1+0x1474] ;  /* 0x0014740001007983 */ /* 0x000ea20000300800 */
[----:B---3--:R-:W-:-:S03]  /*8d440*/  IMAD.MOV.U32 R3, RZ, RZ, R10 ;  /* 0x000000ffff037224 */ /* 0x008fc600078e000a */
[----:B-1----:R-:W3:Y:S01]  /*8d450*/  LDL.LU R10, [R1+0x1430] ;  /* 0x00143000010a7983 */ /* 0x002ee20000300800 */
[----:B------:R-:W-:-:S03]  /*8d460*/  IMAD.MOV.U32 R2, RZ, RZ, R5 ;  /* 0x000000ffff027224 */ /* 0x000fc600078e0005 */
[----:B------:R-:W3:Y:S01]  /*8d470*/  LDL.LU R5, [R1+0x1470] ;  /* 0x0014700001057983 */ /* 0x000ee20000300800 */
[----:B------:R-:W-:Y:S02]  /*8d480*/  IADD3 R4, P1, R4, UR7, RZ ;  /* 0x0000000704047c10 */ /* 0x000fe4000ff3e0ff */
[----:B------:R-:W-:Y:S01]  /*8d490*/  IADD3 R6, P2, R6, UR7, RZ ;  /* 0x0000000706067c10 */ /* 0x000fe2000ff5e0ff */
[----:B------:R1:W-:Y:S04]  /*8d4a0*/  LDGSTS.E [R183+0x10000], [R2.64], P0 ;  /* 0x1000000002b77fae */ /* 0x0003e80008121848 */
[----:B------:R1:W-:Y:S01]  /*8d4b0*/  STL [R1+0x1334], R4 ;  /* 0x0013340401007387 */ /* 0x0003e20000100800 */
[----:B------:R-:W-:Y:S01]  /*8d4c0*/  IADD3.X R11, R11, UR6, RZ, P1, !PT ;  /* 0x000000060b0b7c10 */ /* 0x000fe20008ffe4ff */
[----:B-1----:R-:W-:-:S04]  /*8d4d0*/  IMAD.MOV.U32 R2, RZ, RZ, R4 ;  /* 0x000000ffff027224 */ /* 0x002fc800078e0004 */
[----:B------:R-:W-:Y:S01]  /*8d4e0*/  IMAD.MOV.U32 R3, RZ, RZ, R11 ;  /* 0x000000ffff037224 */ /* 0x000fe200078e000b */
[----:B------:R1:W-:Y:S01]  /*8d4f0*/  STL [R1+0x1330], R11 ;  /* 0x0013300b01007387 */ /* 0x0003e20000100800 */
[----:B------:R-:W-:-:S03]  /*8d500*/  IADD3.X R13, R13, UR6, RZ, P2, !PT ;  /* 0x000000060d0d7c10 */ /* 0x000fc600097fe4ff */
[----:B------:R1:W-:Y:S04]  /*8d510*/  STL [R1+0x1374], R6 ;  /* 0x0013740601007387 */ /* 0x0003e80000100800 */
[----:B------:R-:W3:Y:S04]  /*8d520*/  LDL.LU R4, [R1+0x14b4] ;  /* 0x0014b40001047983 */ /* 0x000ee80000300800 */
[----:B------:R1:W-:Y:S04]  /*8d530*/  STL [R1+0x1370], R13 ;  /* 0x0013700d01007387 */ /* 0x0003e80000100800 */
[----:B------:R1:W-:Y:S04]  /*8d540*/  LDGSTS.E [R183+0x11000], [R2.64], P0 ;  /* 0x1100000002b77fae */ /* 0x0003e80008121848 */
[----:B-1----:R-:W3:Y:S01]  /*8d550*/  LDL.LU R11, [R1+0x14f4] ;  /* 0x0014f400010b7983 */ /* 0x002ee20000300800 */
[----:B------:R-:W-:-:S03]  /*8d560*/  IMAD.MOV.U32 R2, RZ, RZ, R6 ;  /* 0x000000ffff027224 */ /* 0x000fc600078e0006 */
[----:B------:R-:W3:Y:S01]  /*8d570*/  LDL.LU R6, [R1+0x14b0] ;  /* 0x0014b00001067983 */ /* 0x000ee20000300800 */
[----:B------:R-:W-:-:S03]  /*8d580*/  IMAD.MOV.U32 R3, RZ, RZ, R13 ;  /* 0x000000ffff037224 */ /* 0x000fc600078e000d */
[----:B------:R-:W3:Y:S01]  /*8d590*/  LDL.LU R13, [R1+0x14f0] ;  /* 0x0014f000010d7983 */ /* 0x000ee20000300800 */
[----:B------:R-:W-:Y:S02]  /*8d5a0*/  IADD3 R12, P1, R12, UR7, RZ ;  /* 0x000000070c0c7c10 */ /* 0x000fe4000ff3e0ff */
[----:B------:R-:W-:Y:S01]  /*8d5b0*/  IADD3 R7, P2, R7, UR7, RZ ;  /* 0x0000000707077c10 */ /* 0x000fe2000ff5e0ff */
[----:B------:R1:W-:Y:S04]  /*8d5c0*/  LDGSTS.E [R183+0x12000], [R2.64], P0 ;  /* 0x1200000002b77fae */ /* 0x0003e80008121848 */
[----:B------:R2:W-:Y:S01]  /*8d5d0*/  STL [R1+0x13b4], R12 ;  /* 0x0013b40c01007387 */ /* 0x0005e20000100800 */
[----:B-1----:R-:W-:Y:S01]  /*8d5e0*/  IMAD.MOV.U32 R2, RZ, RZ, R12 ;  /* 0x000000ffff027224 */ /* 0x002fe200078e000c */
[----:B----4-:R-:W-:-:S05]  /*8d5f0*/  IADD3.X R14, R14, UR6, RZ, P1, !PT ;  /* 0x000000060e0e7c10 */ /* 0x010fca0008ffe4ff */
[----:B------:R1:W-:Y:S01]  /*8d600*/  STL [R1+0x13b0], R14 ;  /* 0x0013b00e01007387 */ /* 0x0003e20000100800 */
[----:B--2---:R-:W-:-:S03]  /*8d610*/  IADD3.X R8, R8, UR6, RZ, P2, !PT ;  /* 0x0000000608087c10 */ /* 0x004fc600097fe4ff */
[----:B------:R2:W-:Y:S01]  /*8d620*/  STL [R1+0x13f4], R7 ;  /* 0x0013f40701007387 */ /* 0x0005e20000100800 */
[----:B------:R-:W-:-:S03]  /*8d630*/  IMAD.MOV.U32 R3, RZ, RZ, R14 ;  /* 0x000000ffff037224 */ /* 0x000fc600078e000e */
[----:B------:R-:W4:Y:S04]  /*8d640*/  LDL.LU R12, [R1+0x1534] ;  /* 0x00153400010c7983 */ /* 0x000f280000300800 */
[----:B------:R2:W-:Y:S04]  /*8d650*/  STL [R1+0x13f0], R8 ;  /* 0x0013f00801007387 */ /* 0x0005e80000100800 */
[----:B------:R-:W4:Y:S04]  /*8d660*/  LDL.LU R15, [R1+0x1574] ;  /* 0x00157400010f7983 */ /* 0x000f280000300800 */
[----:B-1----:R-:W4:Y:S04]  /*8d670*/  LDL.LU R14, [R1+0x1530] ;  /* 0x00153000010e7983 */ /* 0x002f280000300800 */
[----:B------:R1:W-:Y:S04]  /*8d680*/  LDGSTS.E [R183+0x13000], [R2.64], P0 ;  /* 0x1300000002b77fae */ /* 0x0003e80008121848 */
[----:B------:R-:W4:Y:S01]  /*8d690*/  LDL.LU R16, [R1+0x1570] ;  /* 0x0015700001107983 */ /* 0x000f220000300800 */
[----:B------:R-:W-:Y:S01]  /*8d6a0*/  IADD3 R9, P1, R9, UR7, RZ ;  /* 0x0000000709097c10 */ /* 0x000fe2000ff3e0ff */
[----:B-1----:R-:W-:-:S02]  /*8d6b0*/  IMAD.MOV.U32 R2, RZ, RZ, R7 ;  /* 0x000000ffff027224 */ /* 0x002fc400078e0007 */
[----:B------:R-:W-:Y:S01]  /*8d6c0*/  IMAD.MOV.U32 R3, RZ, RZ, R8 ;  /* 0x000000ffff037224 */ /* 0x000fe200078e0008 */
[----:B--2---:R-:W2:Y:S01]  /*8d6d0*/  LDL.LU R7, [R1+0x15b4] ;  /* 0x0015b40001077983 */ /* 0x004ea20000300800 */
[----:B------:R-:W-:-:S03]  /*8d6e0*/  IADD3 R0, P2, R0, UR7, RZ ;  /* 0x0000000700007c10 */ /* 0x000fc6000ff5e0ff */
[----:B------:R-:W2:Y:S01]  /*8d6f0*/  LDL.LU R8, [R1+0x15f4] ;  /* 0x0015f40001087983 */ /* 0x000ea20000300800 */
[----:B---3--:R-:W-:-:S03]  /*8d700*/  IADD3.X R10, R10, UR6, RZ, P1, !PT ;  /* 0x000000060a0a7c10 */ /* 0x008fc60008ffe4ff */
[----:B------:R1:W-:Y:S01]  /*8d710*/  STL [R1+0x1434], R9 ;  /* 0x0014340901007387 */ /* 0x0003e20000100800 */
[----:B------:R-:W-:-:S03]  /*8d720*/  IADD3.X R5, R5, UR6, RZ, P2, !PT ;  /* 0x0000000605057c10 */ /* 0x000fc600097fe4ff */
[----:B------:R3:W-:Y:S04]  /*8d730*/  LDGSTS.E [R183+0x14000], [R2.64], P0 ;  /* 0x1400000002b77fae */ /* 0x0007e80008121848 */
[----:B------:R1:W-:Y:S04]  /*8d740*/  STL [R1+0x1430], R10 ;  /* 0x0014300a01007387 */ /* 0x0003e80000100800 */
[----:B------:R-:W-:Y:S01]  /*8d750*/  STL [R1+0x1474], R0 ;  /* 0x0014740001007387 */ /* 0x000fe20000100800 */
[----:B---3--:R-:W-:-:S03]  /*8d760*/  IMAD.MOV.U32 R2, RZ, RZ, R9 ;  /* 0x000000ffff027224 */ /* 0x008fc600078e0009 */
[----:B-1----:R-:W4:Y:S01]  /*8d770*/  LDL.LU R9, [R1+0x15b0] ;  /* 0x0015b00001097983 */ /* 0x002f220000300800 */
[----:B------:R-:W-:-:S03]  /*8d780*/  IMAD.MOV.U32 R3, RZ, RZ, R10 ;  /* 0x000000ffff037224 */ /* 0x000fc600078e000a */
[----:B------:R1:W-:Y:S04]  /*8d790*/  STL [R1+0x1470], R5 ;  /* 0x0014700501007387 */ /* 0x0003e80000100800 */
[----:B------:R-:W4:Y:S04]  /*8d7a0*/  LDL.LU R10, [R1+0x15f0] ;  /* 0x0015f000010a7983 */ /* 0x000f280000300800 */
[----:B------:R1:W-:Y:S01]  /*8d7b0*/  LDGSTS.E [R183+0x15000], [R2.64], P0 ;  /* 0x1500000002b77fae */ /* 0x0003e20008121848 */
[----:B------:R-:W-:Y:S01]  /*8d7c0*/  IADD3 R4, P1, R4, UR7, RZ ;  /* 0x0000000704047c10 */ /* 0x000fe2000ff3e0ff */
[----:B-1----:R-:W-:-:S02]  /*8d7d0*/  IMAD.MOV.U32 R2, RZ, RZ, R0 ;  /* 0x000000ffff027224 */ /* 0x002fc400078e0000 */
[----:B------:R-:W-:Y:S01]  /*8d7e0*/  IMAD.MOV.U32 R3, RZ, RZ, R5 ;  /* 0x000000ffff037224 */ /* 0x000fe200078e0005 */
[----:B------:R-:W-:Y:S01]  /*8d7f0*/  IADD3 R11, P2, R11, UR7, RZ ;  /* 0x000000070b0b7c10 */ /* 0x000fe2000ff5e0ff */
[----:B------:R-:W4:Y:S04]  /*8d800*/  LDL.LU R5, [R1+0x1634] ;  /* 0x0016340001057983 */ /* 0x000f280000300800 */
[----:B------:R-:W4:Y:S01]  /*8d810*/  LDL.LU R0, [R1+0x1674] ;  /* 0x0016740001007983 */ /* 0x000f220000300800 */
[----:B------:R-:W-:-:S03]  /*8d820*/  IADD3.X R6, R6, UR6, RZ, P1, !PT ;  /* 0x0000000606067c10 */ /* 0x000fc60008ffe4ff */
[----:B------:R-:W-:Y:S01]  /*8d830*/  STL [R1+0x14b4], R4 ;  /* 0x0014b40401007387 */ /* 0x000fe20000100800 */
[----:B------:R-:W-:-:S03]  /*8d840*/  IADD3.X R13, R13, UR6, RZ, P2, !PT ;  /* 0x000000060d0d7c10 */ /* 0x000fc600097fe4ff */
[----:B------:R1:W-:Y:S04]  /*8d850*/  LDGSTS.E [R183+0x16000], [R2.64], P0 ;  /* 0x1600000002b77fae */ /* 0x0003e80008121848 */
[----:B------:R1:W-:Y:S04]  /*8d860*/  STL [R1+0x14b0], R6 ;  /* 0x0014b00601007387 */ /* 0x0003e80000100800 */
[----:B------:R-:W-:Y:S01]  /*8d870*/  STL [R1+0x14f4], R11 ;  /* 0x0014f40b01007387 */ /* 0x000fe20000100800 */
[----:B-1----:R-:W-:-:S03]  /*8d880*/  IMAD.MOV.U32 R3, RZ, RZ, R6 ;  /* 0x000000ffff037224 */ /* 0x002fc600078e0006 */
[----:B------:R-:W4:Y:S01]  /*8d890*/  LDL.LU R6, [R1+0x1630] ;  /* 0x0016300001067983 */ /* 0x000f220000300800 */
[----:B------:R-:W-:-:S03]  /*8d8a0*/  IMAD.MOV.U32 R2, RZ, RZ, R4 ;  /* 0x000000ffff027224 */ /* 0x000fc600078e0004 */
[----:B------:R1:W-:Y:S04]  /*8d8b0*/  STL [R1+0x14f0], R13 ;  /* 0x0014f00d01007387 */ /* 0x0003e80000100800 */
[----:B------:R-:W4:Y:S04]  /*8d8c0*/  LDL.LU R4, [R1+0x1670] ;  /* 0x0016700001047983 */ /* 0x000f280000300800 */
[----:B------:R1:W-:Y:S02]  /*8d8d0*/  LDGSTS.E [R183+0x17000], [R2.64], P0 ;  /* 0x1700000002b77fae */ /* 0x0003e40008121848 */
[----:B-1----:R-:W-:-:S02]  /*8d8e0*/  IMAD.MOV.U32 R2, RZ, RZ, R11 ;  /* 0x000000ffff027224 */ /* 0x002fc400078e000b */
[----:B------:R-:W-:Y:S02]  /*8d8f0*/  IMAD.MOV.U32 R3, RZ, RZ, R13 ;  /* 0x000000ffff037224 */ /* 0x000fe400078e000d */
[----:B------:R-:W4:Y:S04]  /*8d900*/  LDL.LU R13, [R1+0x16b4] ;  /* 0x0016b400010d7983 */ /* 0x000f280000300800 */
[----:B------:R1:W-:Y:S04]  /*8d910*/  LDGSTS.E [R183+0x18000], [R2.64], P0 ;  /* 0x1800000002b77fae */ /* 0x0003e80008121848 */
[----:B------:R-:W4:Y:S02]  /*8d920*/  LDL.LU R11, [R1+0x16f4] ;  /* 0x0016f400010b7983 */ /* 0x000f240000300800 */
[----:B----4-:R-:W-:-:S05]  /*8d930*/  IADD3 R12, P1, R12, UR7, RZ ;  /* 0x000000070c0c7c10 */ /* 0x010fca000ff3e0ff */
[----:B-1----:R-:W-:Y:S01]  /*8d940*/  IMAD.MOV.U32 R2, RZ, RZ, R12 ;  /* 0x000000ffff027224 */ /* 0x002fe200078e000c */
[----:B------:R-:W-:Y:S02]  /*8d950*/  IADD3 R15, P2, R15, UR7, RZ ;  /* 0x000000070f0f7c10 */ /* 0x000fe4000ff5e0ff */
[----:B------:R-:W-:Y:S01]  /*8d960*/  IADD3.X R14, R14, UR6, RZ, P1, !PT ;  /* 0x000000060e0e7c10 */ /* 0x000fe20008ffe4ff */
[----:B------:R-:W-:Y:S04]  /*8d970*/  STL [R1+0x1534], R12 ;  /* 0x0015340c01007387 */ /* 0x000fe80000100800 */
[----:B------:R-:W-:Y:S01]  /*8d980*/  IMAD.MOV.U32 R3, RZ, RZ, R14 ;  /* 0x000000ffff037224 */ /* 0x000fe200078e000e */
[----:B------:R-:W-:Y:S01]  /*8d990*/  IADD3.X R16, R16, UR6, RZ, P2, !PT ;  /* 0x0000000610107c10 */ /* 0x000fe200097fe4ff */
[----:B------:R1:W-:Y:S04]  /*8d9a0*/  STL [R1+0x1530], R14 ;  /* 0x0015300e01007387 */ /* 0x0003e80000100800 */
[----:B------:R-:W-:Y:S04]  /*8d9b0*/  STL [R1+0x1574], R15 ;  /* 0x0015740f01007387 */ /* 0x000fe80000100800 */
[----:B------:R4:W-:Y:S04]  /*8d9c0*/  LDGSTS.E [R183+0x19000], [R2.64], P0 ;  /* 0x1900000002b77fae */ /* 0x0009e80008121848 */
[----:B-1----:R-:W3:Y:S01]  /*8d9d0*/  LDL.LU R14, [R1+0x16b0] ;  /* 0x0016b000010e7983 */ /* 0x002ee20000300800 */
[----:B--2---:R-:W-:-:S03]  /*8d9e0*/  IADD3 R7, P1, R7, UR7, RZ ;  /* 0x0000000707077c10 */ /* 0x004fc6000ff3e0ff */
[----:B------:R-:W-:Y:S01]  /*8d9f0*/  STL [R1+0x1570], R16 ;  /* 0x0015701001007387 */ /* 0x000fe20000100800 */
[----:B----4-:R-:W-:-:S03]  /*8da00*/  IMAD.MOV.U32 R2, RZ, RZ, R15 ;  /* 0x000000ffff027224 */ /* 0x010fc600078e000f */
[----:B------:R-:W2:Y:S01]  /*8da10*/  LDL.LU R12, [R1+0x16f0] ;  /* 0x0016f000010c7983 */ /* 0x000ea20000300800 */
[----:B------:R-:W-:Y:S01]  /*8da20*/  IMAD.MOV.U32 R3, RZ, RZ, R16 ;  /* 0x000000ffff037224 */ /* 0x000fe200078e0010 */
[----:B------:R-:W-:Y:S02]  /*8da30*/  IADD3 R8, P2, R8, UR7, RZ ;  /* 0x0000000708087c10 */ /* 0x000fe4000ff5e0ff */
        /* <DEDUP_REMOVED lines=12> */
[----:B----4-:R-:W-:-:S02]  /*8db00*/  IMAD.MOV.U32 R3, RZ, RZ, R10 ;  /* 0x000000ffff037224 */ /* 0x010fc400078e000a */
[----:B------:R-:W-:Y:S01]  /*8db10*/  IMAD.MOV.U32 R2, RZ, RZ, R8 ;  /* 0x000000ffff027224 */ /* 0x000fe200078e0008 */
[----:B-1----:R-:W4:Y:S04]  /*8db20*/  LDL.LU R10, [R1+0x1730] ;  /* 0x00173000010a7983 */ /* 0x002f280000300800 */
[----:B------:R-:W4:Y:S01]  /*8db30*/  LDL.LU R8, [R1+0x1770] ;  /* 0x0017700001087983 */ /* 0x000f220000300800 */
[----:B------:R-:W-:Y:S02]  /*8db40*/  IADD3 R5, P1, R5, UR7, RZ ;  /* 0x0000000705057c10 */ /* 0x000fe4000ff3e0ff */
[----:B------:R-:W-:Y:S01]  /*8db50*/  IADD3 R0, P2, R0, UR7, RZ ;  /* 0x0000000700007c10 */ /* 0x000fe2000ff5e0ff */
[----:B------:R1:W-:Y:S04]  /*8db60*/  LDGSTS.E [R183+0x1c000], [R2.64], P0 ;  /* 0x1c00000002b77fae */ /* 0x0003e80008121848 */
[----:B------:R-:W-:Y:S01]  /*8db70*/  STL [R1+0x1634], R5 ;  /* 0x0016340501007387 */ /* 0x000fe20000100800 */
[----:B-1----:R-:W-:Y:S01]  /*8db80*/  IMAD.MOV.U32 R2, RZ, RZ, R5 ;  /* 0x000000ffff027224 */ /* 0x002fe200078e0005 */
[----:B------:R-:W-:-:S05]  /*8db90*/  IADD3.X R6, R6, UR6, RZ, P1, !PT ;  /* 0x0000000606067c10 */ /* 0x000fca0008ffe4ff */
[----:B------:R-:W-:Y:S01]  /*8dba0*/  IMAD.MOV.U32 R3, RZ, RZ, R6 ;  /* 0x000000ffff037224 */ /* 0x000fe200078e0006 */
[----:B------:R-:W-:Y:S01]  /*8dbb0*/  IADD3.X R4, R4, UR6, RZ, P2, !PT ;  /* 0x0000000604047c10 */ /* 0x000fe200097fe4ff */
[----:B------:R1:W-:Y:S04]  /*8dbc0*/  STL [R1+0x1630], R6 ;  /* 0x0016300601007387 */ /* 0x0003e80000100800 */
[----:B------:R-:W-:Y:S04]  /*8dbd0*/  STL [R1+0x1674], R0 ;  /* 0x0016740001007387 */ /* 0x000fe80000100800 */
[----:B------:R1:W-:Y:S04]  /*8dbe0*/  STL [R1+0x1670], R4 ;  /* 0x0016700401007387 */ /* 0x0003e80000100800 */
[----:B------:R1:W-:Y:S04]  /*8dbf0*/  LDGSTS.E [R183+0x1d000], [R2.64], P0 ;  /* 0x1d00000002b77fae */ /* 0x0003e80008121848 */
[----:B-1----:R-:W4:Y:S04]  /*8dc00*/  LDL.LU R6, [R1+0x17b0] ;  /* 0x0017b00001067983 */ /* 0x002f280000300800 */
[----:B------:R-:W4:Y:S01]  /*8dc10*/  LDL.LU R5, [R1+0x17b4] ;  /* 0x0017b40001057983 */ /* 0x000f220000300800 */
[----:B------:R-:W-:-:S02]  /*8dc20*/  IMAD.MOV.U32 R3, RZ, RZ, R4 ;  /* 0x000000ffff037224 */ /* 0x000fc400078e0004 */
[----:B------:R-:W-:Y:S01]  /*8dc30*/  IMAD.MOV.U32 R2, RZ, RZ, R0 ;  /* 0x000000ffff027224 */ /* 0x000fe200078e0000 */
[----:B------:R-:W4:Y:S04]  /*8dc40*/  LDL.LU R4, [R1+0x17f0] ;  /* 0x0017f00001047983 */ /* 0x000f280000300800 */
[----:B------:R-:W4:Y:S01]  /*8dc50*/  LDL.LU R0, [R1+0x17f4] ;  /* 0x0017f40001007983 */ /* 0x000f220000300800 */
[----:B------:R-:W-:Y:S02]  /*8dc60*/  IADD3 R13, P1, R13, UR7, RZ ;  /* 0x000000070d0d7c10 */ /* 0x000fe4000ff3e0ff */
[----:B------:R-:W-:Y:S01]  /*8dc70*/  IADD3 R11, P2, R11, UR7, RZ ;  /* 0x000000070b0b7c10 */ /* 0x000fe2000ff5e0ff */
[----:B------:R1:W-:Y:S04]  /*8dc80*/  LDGSTS.E [R183+0x1e000], [R2.64], P0 ;  /* 0x1e00000002b77fae */ /* 0x0003e80008121848 */
[----:B------:R2:W-:Y:S01]  /*8dc90*/  STL [R1+0x16b4], R13 ;  /* 0x0016b40d01007387 */ /* 0x0005e20000100800 */
[----:B-1----:R-:W-:Y:S01]  /*8dca0*/  IMAD.MOV.U32 R2, RZ, RZ, R13 ;  /* 0x000000ffff027224 */ /* 0x002fe200078e000d */
[----:B---3--:R-:W-:-:S05]  /*8dcb0*/  IADD3.X R14, R14, UR6, RZ, P1, !PT ;  /* 0x000000060e0e7c10 */ /* 0x008fca0008ffe4ff */
[----:B------:R-:W-:Y:S01]  /*8dcc0*/  STL [R1+0x16b0], R14 ;  /* 0x0016b00e01007387 */ /* 0x000fe20000100800 */
[----:B--2---:R-:W-:-:S03]  /*8dcd0*/  IADD3.X R12, R12, UR6, RZ, P2, !PT ;  /* 0x000000060c0c7c10 */ /* 0x004fc600097fe4ff */
[----:B------:R1:W-:Y:S01]  /*8dce0*/  STL [R1+0x16f4], R11 ;  /* 0x0016f40b01007387 */ /* 0x0003e20000100800 */
[----:B------:R-:W-:-:S03]  /*8dcf0*/  IMAD.MOV.U32 R3, RZ, RZ, R14 ;  /* 0x000000ffff037224 */ /* 0x000fc600078e000e */
[----:B------:R2:W-:Y:S04]  /*8dd00*/  STL [R1+0x16f0], R12 ;  /* 0x0016f00c01007387 */ /* 0x0005e80000100800 */
[----:B------:R-:W3:Y:S04]  /*8dd10*/  LDL.LU R18, [R1+0x1830] ;  /* 0x0018300001127983 */ /* 0x000ee80000300800 */
[----:B------:R-:W3:Y:S04]  /*8dd20*/  LDL.LU R17, [R1+0x1834] ;  /* 0x0018340001117983 */ /* 0x000ee80000300800 */
[----:B------:R-:W3:Y:S04]  /*8dd30*/  LDL.LU R16, [R1+0x1870] ;  /* 0x0018700001107983 */ /* 0x000ee80000300800 */
[----:B------:R-:W3:Y:S04]  /*8dd40*/  LDL.LU R15, [R1+0x1874] ;  /* 0x00187400010f7983 */ /* 0x000ee80000300800 */
[----:B------:R1:W-:Y:S04]  /*8dd50*/  LDGSTS.E [R183+0x1f000], [R2.64], P0 ;  /* 0x1f00000002b77fae */ /* 0x0003e80008121848 */
[----:B------:R-:W3:Y:S01]  /*8dd60*/  LDL.LU R13, [R1+0x18b4] ;  /* 0x0018b400010d7983 */ /* 0x000ee20000300800 */
[----:B------:R-:W-:Y:S01]  /*8dd70*/  IADD3 R9, P1, R9, UR7, RZ ;  /* 0x0000000709097c10 */ /* 0x000fe2000ff3e0ff */
[----:B-1----:R-:W-:-:S02]  /*8dd80*/  IMAD.MOV.U32 R2, RZ, RZ, R11 ;  /* 0x000000ffff027224 */ /* 0x002fc400078e000b */
[----:B------:R-:W3:Y:S01]  /*8dd90*/  LDL.LU R11, [R1+0x18f4] ;  /* 0x0018f400010b7983 */ /* 0x000ee20000300800 */
[----:B------:R-:W-:-:S03]  /*8dda0*/  IADD3 R7, P2, R7, UR7, RZ ;  /* 0x0000000707077c10 */ /* 0x000fc6000ff5e0ff */
[----:B------:R-:W-:Y:S01]  /*8ddb0*/  STL [R1+0x1734], R9 ;  /* 0x0017340901007387 */ /* 0x000fe20000100800 */
[----:B----4-:R-:W-:Y:S01]  /*8ddc0*/  IADD3.X R10, R10, UR6, RZ, P1, !PT ;  /* 0x000000060a0a7c10 */ /* 0x010fe20008ffe4ff */
[----:B------:R-:W-:Y:S01]  /*8ddd0*/  IMAD.MOV.U32 R3, RZ, RZ, R12 ;  /* 0x000000ffff037224 */ /* 0x000fe200078e000c */
[----:B------:R-:W-:-:S03]  /*8dde0*/  IADD3.X R8, R8, UR6, RZ, P2, !PT ;  /* 0x0000000608087c10 */ /* 0x000fc600097fe4ff */
[----:B------:R1:W-:Y:S04]  /*8ddf0*/  STL [R1+0x1730], R10 ;  /* 0x0017300a01007387 */ /* 0x0003e80000100800 */
[----:B------:R-:W-:Y:S04]  /*8de00*/  STL [R1+0x1774], R7 ;  /* 0x0017740701007387 */ /* 0x000fe80000100800 */
[----:B------:R-:W4:Y:S04]  /*8de10*/  LDL.LU R14, [R1+0x18b0] ;  /* 0x0018b000010e7983 */ /* 0x000f280000300800 */
[----:B------:R1:W-:Y:S04]  /*8de20*/  STL [R1+0x1770], R8 ;  /* 0x0017700801007387 */ /* 0x0003e80000100800 */
[----:B--2---:R-:W2:Y:S04]  /*8de30*/  LDL.LU R12, [R1+0x18f0] ;  /* 0x0018f000010c7983 */ /* 0x004ea80000300800 */
[----:B------:R1:W-:Y:S02]  /*8de40*/  LDGSTS.E [R183+0x20000], [R2.64], P0 ;  /* 0x2000000002b77fae */ /* 0x0003e40008121848 */
[----:B-1----:R-:W-:-:S02]  /*8de50*/  IMAD.MOV.U32 R2, RZ, RZ, R9 ;  /* 0x000000ffff027224 */ /* 0x002fc400078e0009 */
[----:B------:R-:W-:Y:S02]  /*8de60*/  IMAD.MOV.U32 R3, RZ, RZ, R10 ;  /* 0x000000ffff037224 */ /* 0x000fe400078e000a */
[----:B------:R-:W2:Y:S04]  /*8de70*/  LDL.LU R10, [R1+0x1930] ;  /* 0x00193000010a7983 */ /* 0x000ea80000300800 */
[----:B------:R-:W2:Y:S04]  /*8de80*/  LDL.LU R9, [R1+0x1934] ;  /* 0x0019340001097983 */ /* 0x000ea80000300800 */
[----:B------:R1:W-:Y:S02]  /*8de90*/  LDGSTS.E [R183+0x21000], [R2.64], P0 ;  /* 0x2100000002b77fae */ /* 0x0003e40008121848 */
[----:B-1----:R-:W-:-:S02]  /*8dea0*/  IMAD.MOV.U32 R3, RZ, RZ, R8 ;  /* 0x000000ffff037224 */ /* 0x002fc400078e0008 */
[----:B------:R-:W-:Y:S01]  /*8deb0*/  IMAD.MOV.U32 R2, RZ, RZ, R7 ;  /* 0x000000ffff027224 */ /* 0x000fe200078e0007 */
[----:B------:R-:W2:Y:S04]  /*8dec0*/  LDL.LU R8, [R1+0x1970] ;  /* 0x0019700001087983 */ /* 0x000ea80000300800 */
[----:B------:R-:W2:Y:S01]  /*8ded0*/  LDL.LU R7, [R1+0x1974] ;  /* 0x0019740001077983 */ /* 0x000ea20000300800 */
[----:B------:R-:W-:Y:S02]  /*8dee0*/  IADD3 R5, P1, R5, UR7, RZ ;  /* 0x0000000705057c10 */ /* 0x000fe4000ff3e0ff */
[----:B------:R-:W-:Y:S01]  /*8def0*/  IADD3 R0, P2, R0, UR7, RZ ;  /* 0x0000000700007c10 */ /* 0x000fe2000ff5e0ff */
[----:B------:R1:W-:Y:S01]  /*8df00*/  LDGSTS.E [R183+0x22000], [R2.64], P0 ;  /* 0x2200000002b77fae */ /* 0x0003e20008121848 */
[----:B------:R-:W-:-:S02]  /*8df10*/  IADD3.X R6, R6, UR6, RZ, P1, !PT ;  /* 0x0000000606067c10 */ /* 0x000fc40008ffe4ff */
[----:B------:R-:W-:Y:S01]  /*8df20*/  IADD3.X R4, R4, UR6, RZ, P2, !PT ;  /* 0x0000000604047c10 */ /* 0x000fe200097fe4ff */
[----:B------:R-:W-:Y:S04]  /*8df30*/  STL [R1+0x17b4], R5 ;  /* 0x0017b40501007387 */ /* 0x000fe80000100800 */
[----:B------:R1:W-:Y:S02]  /*8df40*/  STL [R1+0x17b0], R6 ;  /* 0x0017b00601007387 */ /* 0x0003e40000100800 */
[----:B-1----:R-:W-:Y:S02]  /*8df50*/  IMAD.MOV.U32 R2, RZ, RZ, R5 ;  /* 0x000000ffff027224 */ /* 0x002fe400078e0005 */
[----:B------:R-:W-:Y:S01]  /*8df60*/  STL [R1+0x17f4], R0 ;  /* 0x0017f40001007387 */ /* 0x000fe20000100800 */
[----:B------:R-:W-:-:S03]  /*8df70*/  IMAD.MOV.U32 R3, RZ, RZ, R6 ;  /* 0x000000ffff037224 */ /* 0x000fc600078e0006 */
[----:B------:R1:W-:Y:S04]  /*8df80*/  STL [R1+0x17f0], R4 ;  /* 0x0017f00401007387 */ /* 0x0003e80000100800 */
[----:B------:R-:W2:Y:S04]  /*8df90*/  LDL.LU R6, [R1+0x1988] ;  /* 0x0019880001067983 */ /* 0x000ea80000300800 */
[----:B------:R-:W2:Y:S04]  /*8dfa0*/  LDL.LU R5, [R1+0x198c] ;  /* 0x00198c0001057983 */ /* 0x000ea80000300800 */
[----:B------:R1:W-:Y:S02]  /*8dfb0*/  LDGSTS.E [R183+0x23000], [R2.64], P0 ;  /* 0x2300000002b77fae */ /* 0x0003e40008121848 */
[----:B-1----:R-:W-:-:S02]  /*8dfc0*/  IMAD.MOV.U32 R3, RZ, RZ, R4 ;  /* 0x000000ffff037224 */ /* 0x002fc400078e0004 */
[----:B------:R-:W-:Y:S01]  /*8dfd0*/  IMAD.MOV.U32 R2, RZ, RZ, R0 ;  /* 0x000000ffff027224 */ /* 0x000fe200078e0000 */
[----:B------:R-:W2:Y:S04]  /*8dfe0*/  LDL.LU R4, [R1+0x1990] ;  /* 0x0019900001047983 */ /* 0x000ea80000300800 */
[----:B------:R-:W2:Y:S04]  /*8dff0*/  LDL.LU R0, [R1+0x1994] ;  /* 0x0019940001007983 */ /* 0x000ea80000300800 */
[----:B------:R1:W-:Y:S01]  /*8e000*/  LDGSTS.E [R183+0x24000], [R2.64], P0 ;  /* 0x2400000002b77fae */ /* 0x0003e20008121848 */
[----:B---3--:R-:W-:-:S04]  /*8e010*/  IADD3 R17, P1, R17, UR7, RZ ;  /* 0x0000000711117c10 */ /* 0x008fc8000ff3e0ff */
[----:B------:R-:W-:Y:S02]  /*8e020*/  IADD3.X R18, R18, UR6, RZ, P1, !PT ;  /* 0x0000000612127c10 */ /* 0x000fe40008ffe4ff */
[----:B------:R-:W-:Y:S01]  /*8e030*/  IADD3 R15, P2, R15, UR7, RZ ;  /* 0x000000070f0f7c10 */ /* 0x000fe2000ff5e0ff */
[----:B-1----:R-:W-:Y:S02]  /*8e040*/  IMAD.MOV.U32 R2, RZ, RZ, R17 ;  /* 0x000000ffff027224 */ /* 0x002fe400078e0011 */
[----:B------:R-:W-:Y:S01]  /*8e050*/  IMAD.MOV.U32 R3, RZ, RZ, R18 ;  /* 0x000000ffff037224 */ /* 0x000fe200078e0012 */
[----:B------:R-:W-:Y:S02]  /*8e060*/  IADD3.X R16, R16, UR6, RZ, P2, !PT ;  /* 0x0000000610107c10 */ /* 0x000fe400097fe4ff */
[----:B------:R-:W-:Y:S01]  /*8e070*/  IADD3 R13, P1, R13, UR7, RZ ;  /* 0x000000070d0d7c10 */ /* 0x000fe2000ff3e0ff */
[----:B------:R-:W-:Y:S04]  /*8e080*/  STL [R1+0x1834], R17 ;  /* 0x0018341101007387 */ /* 0x000fe80000100800 */
[----:B------:R-:W-:Y:S04]  /*8e090*/  STL [R1+0x1830], R18 ;  /* 0x0018301201007387 */ /* 0x000fe80000100800 */
[----:B------:R-:W-:Y:S04]  /*8e0a0*/  STL [R1+0x1874], R15 ;  /* 0x0018740f01007387 */ /* 0x000fe80000100800 */
[----:B------:R1:W-:Y:S01]  /*8e0b0*/  LDGSTS.E [R183+0x25000], [R2.64], P0 ;  /* 0x2500000002b77fae */ /* 0x0003e20008121848 */
[----:B------:R-:W-:-:S03]  /*8e0c0*/  IADD3 R11, P2, R11, UR7, RZ ;  /* 0x000000070b0b7c10 */ /* 0x000fc6000ff5e0ff */
[----:B------:R3:W-:Y:S04]  /*8e0d0*/  STL [R1+0x1870], R16 ;  /* 0x0018701001007387 */ /* 0x0007e80000100800 */
[----:B------:R-:W-:Y:S01]  /*8e0e0*/  STL [R1+0x18b4], R13 ;  /* 0x0018b40d01007387 */ /* 0x000fe20000100800 */
[----:B-1----:R-:W-:Y:S02]  /*8e0f0*/  IMAD.MOV.U32 R2, RZ, RZ, R15 ;  /* 0x000000ffff027224 */ /* 0x002fe400078e000f */
[----:B------:R-:W-:-:S05]  /*8e100*/  IMAD.MOV.U32 R3, RZ, RZ, R16 ;  /* 0x000000ffff037224 */ /* 0x000fca00078e0010 */
[----:B------:R1:W-:Y:S01]  /*8e110*/  LDGSTS.E [R183+0x26000], [R2.64], P0 ;  /* 0x2600000002b77fae */ /* 0x0003e20008121848 */
[----:B----4-:R-:W-:-:S05]  /*8e120*/  IADD3.X R14, R14, UR6, RZ, P1, !PT ;  /* 0x000000060e0e7c10 */ /* 0x010fca0008ffe4ff */
[----:B------:R4:W-:Y:S01]  /*8e130*/  STL [R1+0x18b0], R14 ;  /* 0x0018b00e01007387 */ /* 0x0009e20000100800 */
[----:B--2---:R-:W-:-:S03]  /*8e140*/  IADD3.X R12, R12, UR6, RZ, P2, !PT ;  /* 0x000000060c0c7c10 */ /* 0x004fc600097fe4ff */
[----:B------:R-:W-:Y:S01]  /*8e150*/  STL [R1+0x18f4], R11 ;  /* 0x0018f40b01007387 */ /* 0x000fe20000100800 */
[----:B-1----:R-:W-:-:S03]  /*8e160*/  IMAD.MOV.U32 R2, RZ, RZ, R13 ;  /* 0x000000ffff027224 */ /* 0x002fc600078e000d */
[----:B------:R1:W-:Y:S01]  /*8e170*/  STL [R1+0x18f0], R12 ;  /* 0x0018f00c01007387 */ /* 0x0003e20000100800 */
[----:B------:R-:W-:-:S03]  /*8e180*/  IMAD.MOV.U32 R3, RZ, RZ, R14 ;  /* 0x000000ffff037224 */ /* 0x000fc600078e000e */
[----:B---3--:R-:W2:Y:S04]  /*8e190*/  LDL.LU.64 R16, [R1+0xee8] ;  /* 0x000ee80001107983 */ /* 0x008ea80000300a00 */
[----:B----4-:R-:W3:Y:S04]  /*8e1a0*/  LDL.LU.64 R14, [R1+0xee0] ;  /* 0x000ee000010e7983 */ /* 0x010ee80000300a00 */
[----:B------:R4:W-:Y:S01]  /*8e1b0*/  LDGSTS.E [R183+0x27000], [R2.64], P0 ;  /* 0x2700000002b77fae */ /* 0x0009e20008121848 */
[----:B------:R-:W-:-:S04]  /*8e1c0*/  IADD3 R9, P1, R9, UR7, RZ ;  /* 0x0000000709097c10 */ /* 0x000fc8000ff3e0ff */
[----:B------:R-:W-:Y:S01]  /*8e1d0*/  IADD3.X R10, R10, UR6, RZ, P1, !PT ;  /* 0x000000060a0a7c10 */ /* 0x000fe20008ffe4ff */
[----:B------:R-:W-:Y:S01]  /*8e1e0*/  STL [R1+0x1934], R9 ;  /* 0x0019340901007387 */ /* 0x000fe20000100800 */
[----:B----4-:R-:W-:Y:S02]  /*8e1f0*/  IMAD.MOV.U32 R2, RZ, RZ, R11 ;  /* 0x000000ffff027224 */ /* 0x010fe400078e000b */
[----:B------:R-:W-:Y:S01]  /*8e200*/  IMAD.MOV.U32 R3, RZ, RZ, R12 ;  /* 0x000000ffff037224 */ /* 0x000fe200078e000c */
[----:B------:R4:W-:Y:S04]  /*8e210*/  STL [R1+0x1930], R10 ;  /* 0x0019300a01007387 */ /* 0x0009e80000100800 */
[----:B------:R1:W-:Y:S01]  /*8e220*/  LDGSTS.E [R183+0x28000], [R2.64], P0 ;  /* 0x2800000002b77fae */ /* 0x0003e20008121848 */
[----:B------:R-:W-:-:S04]  /*8e230*/  IADD3 R7, P2, R7, UR7, RZ ;  /* 0x0000000707077c10 */ /* 0x000fc8000ff5e0ff */
[----:B------:R-:W-:Y:S01]  /*8e240*/  IADD3.X R8, R8, UR6, RZ, P2, !PT ;  /* 0x0000000608087c10 */ /* 0x000fe200097fe4ff */
[----:B------:R-:W-:Y:S04]  /*8e250*/  STL [R1+0x1974], R7 ;  /* 0x0019740701007387 */ /* 0x000fe80000100800 */
[----:B-1----:R-:W3:Y:S01]  /*8e260*/  LDL.LU.64 R12, [R1+0xed8] ;  /* 0x000ed800010c7983 */ /* 0x002ee20000300a00 */
[----:B------:R-:W-:Y:S02]  /*8e270*/  IMAD.MOV.U32 R3, RZ, RZ, R10 ;  /* 0x000000ffff037224 */ /* 0x000fe400078e000a */
[----:B------:R-:W-:Y:S01]  /*8e280*/  IMAD.MOV.U32 R2, RZ, RZ, R9 ;  /* 0x000000ffff027224 */ /* 0x000fe200078e0009 */
[----:B------:R1:W-:Y:S04]  /*8e290*/  STL [R1+0x1970], R8 ;  /* 0x0019700801007387 */ /* 0x0003e80000100800 */
[----:B----4-:R-:W4:Y:S04]  /*8e2a0*/  LDL.LU.64 R10, [R1+0xed0] ;  /* 0x000ed000010a7983 */ /* 0x010f280000300a00 */
[----:B------:R1:W-:Y:S02]  /*8e2b0*/  LDGSTS.E [R183+0x29000], [R2.64], P0 ;  /* 0x2900000002b77fae */ /* 0x0003e40008121848 */
[----:B-1----:R-:W-:-:S02]  /*8e2c0*/  IMAD.MOV.U32 R3, RZ, RZ, R8 ;  /* 0x000000ffff037224 */ /* 0x002fc400078e0008 */
[----:B------:R-:W4:Y:S01]  /*8e2d0*/  LDL.LU.64 R8, [R1+0xec8] ;  /* 0x000ec80001087983 */ /* 0x000f220000300a00 */
[----:B------:R-:W-:-:S03]  /*8e2e0*/  IADD3 R5, P1, R5, UR7, RZ ;  /* 0x0000000705057c10 */ /* 0x000fc6000ff3e0ff */
[----:B------:R-:W4:Y:S01]  /*8e2f0*/  LDL.LU.64 R34, [R1+0xec0] ;  /* 0x000ec00001227983 */ /* 0x000f220000300a00 */
[----:B------:R-:W-:-:S03]  /*8e300*/  IADD3.X R6, R6, UR6, RZ, P1, !PT ;  /* 0x0000000606067c10 */ /* 0x000fc60008ffe4ff */
[----:B------:R-:W-:Y:S04]  /*8e310*/  STL [R1+0x198c], R5 ;  /* 0x00198c0501007387 */ /* 0x000fe80000100800 */
[----:B------:R1:W-:Y:S01]  /*8e320*/  STL [R1+0x1988], R6 ;  /* 0x0019880601007387 */ /* 0x0003e20000100800 */
[----:B------:R-:W-:-:S04]  /*8e330*/  IADD3 R0, P2, R0, UR7, RZ ;  /* 0x0000000700007c10 */ /* 0x000fc8000ff5e0ff */
[----:B------:R-:W-:Y:S01]  /*8e340*/  IADD3.X R4, R4, UR6, RZ, P2, !PT ;  /* 0x0000000604047c10 */ /* 0x000fe200097fe4ff */
[----:B------:R2:W-:Y:S04]  /*8e350*/  STL [R1+0x1994], R0 ;  /* 0x0019940001007387 */ /* 0x0005e80000100800 */
[----:B------:R-:W4:Y:S04]  /*8e360*/  LDL.LU.64 R32, [R1+0xeb8] ;  /* 0x000eb80001207983 */ /* 0x000f280000300a00 */
[----:B------:R1:W-:Y:S04]  /*8e370*/  STL [R1+0x1990], R4 ;  /* 0x0019900401007387 */ /* 0x0003e80000100800 */
[----:B------:R-:W4:Y:S04]  /*8e380*/  LDL.LU.64 R30, [R1+0xeb0] ;  /* 0x000eb000011e7983 */ /* 0x000f280000300a00 */
[----:B------:R-:W4:Y:S04]  /*8e390*/  LDL.LU.64 R28, [R1+0xea8] ;  /* 0x000ea800011c7983 */ /* 0x000f280000300a00 */
[----:B------:R-:W4:Y:S01]  /*8e3a0*/  LDL.LU.64 R26, [R1+0xea0] ;  /* 0x000ea000011a7983 */ /* 0x000f220000300a00 */
[----:B------:R-:W-:-:S03]  /*8e3b0*/  IMAD.MOV.U32 R2, RZ, RZ, R7 ;  /* 0x000000ffff027224 */ /* 0x000fc600078e0007 */
[----:B------:R-:W4:Y:S04]  /*8e3c0*/  LDL.LU.64 R24, [R1+0xe98] ;  /* 0x000e980001187983 */ /* 0x000f280000300a00 */
[----:B------:R-:W4:Y:S04]  /*8e3d0*/  LDL.LU.64 R22, [R1+0xe90] ;  /* 0x000e900001167983 */ /* 0x000f280000300a00 */
[----:B------:R1:W-:Y:S04]  /*8e3e0*/  LDGSTS.E [R183+0x2a000], [R2.64], P0 ;  /* 0x2a00000002b77fae */ /* 0x0003e80008121848 */
[----:B------:R-:W4:Y:S01]  /*8e3f0*/  LDL.LU.64 R20, [R1+0xe88] ;  /* 0x000e880001147983 */ /* 0x000f220000300a00 */
[----:B-1----:R-:W-:-:S02]  /*8e400*/  IMAD.MOV.U32 R2, RZ, RZ, R5 ;  /* 0x000000ffff027224 */ /* 0x002fc400078e0005 */
[----:B------:R-:W-:Y:S02]  /*8e410*/  IMAD.MOV.U32 R3, RZ, RZ, R6 ;  /* 0x000000ffff037224 */ /* 0x000fe400078e0006 */
[----:B------:R-:W4:Y:S04]  /*8e420*/  LDL.LU R6, [R1+0xef8] ;  /* 0x000ef80001067983 */ /* 0x000f280000300800 */
[----:B------:R1:W-:Y:S04]  /*8e430*/  LDGSTS.E [R183+0x2b000], [R2.64], P0 ;  /* 0x2b00000002b77fae */ /* 0x0003e80008121848 */
[----:B------:R-:W4:Y:S04]  /*8e440*/  LDL.LU R5, [R1+0xefc] ;  /* 0x000efc0001057983 */ /* 0x000f280000300800 */
[----:B------:R-:W4:Y:S01]  /*8e450*/  LDL.LU.64 R18, [R1+0xe80] ;  /* 0x000e800001127983 */ /* 0x000f220000300a00 */
[----:B-1----:R-:W-:-:S02]  /*8e460*/  IMAD.MOV.U32 R2, RZ, RZ, R0 ;  /* 0x000000ffff027224 */ /* 0x002fc400078e0000 */
[----:B------:R-:W-:-:S05]  /*8e470*/  IMAD.MOV.U32 R3, RZ, RZ, R4 ;  /* 0x000000ffff037224 */ /* 0x000fca00078e0004 */
[----:B------:R1:W-:Y:S01]  /*8e480*/  LDGSTS.E [R183+0x2c000], [R2.64], P0 ;  /* 0x2c00000002b77fae */ /* 0x0003e20008121848 */
[----:B--2---:R-:W-:-:S04]  /*8e490*/  IADD3 R0, P1, R16, UR7, RZ ;  /* 0x0000000710007c10 */ /* 0x004fc8000ff3e0ff */
[----:B-1----:R-:W-:Y:S02]  /*8e4a0*/  IADD3.X R2, R17, UR6, RZ, P1, !PT ;  /* 0x0000000611027c10 */ /* 0x002fe40008ffe4ff */
[----:B------:R-:W2:Y:S01]  /*8e4b0*/  LDL.LU.64 R16, [R1+0xe78] ;  /* 0x000e780001107983 */ /* 0x000ea20000300a00 */
[----:B---3--:R-:W-:-:S04]  /*8e4c0*/  IADD3 R182, P1, R14, UR7, RZ ;  /* 0x000000070eb67c10 */ /* 0x008fc8000ff3e0ff */
[----:B------:R-:W-:Y:S02]  /*8e4d0*/  IADD3.X R3, R15, UR6, RZ, P1, !PT ;  /* 0x000000060f037c10 */ /* 0x000fe40008ffe4ff */
[----:B------:R-:W3:Y:S01]  /*8e4e0*/  LDL.LU.64 R14, [R1+0xe70] ;  /* 0x000e7000010e7983 */ /* 0x000ee20000300a00 */
[----:B------:R-:W-:-:S04]  /*8e4f0*/  IADD3 R181, P1, R12, UR7, RZ ;  /* 0x000000070cb57c10 */ /* 0x000fc8000ff3e0ff */
[----:B------:R-:W-:Y:S02]  /*8e500*/  IADD3.X R176, R13, UR6, RZ, P1, !PT ;  /* 0x000000060db07c10 */ /* 0x000fe40008ffe4ff */
[----:B------:R-:W3:Y:S01]  /*8e510*/  LDL.LU.64 R12, [R1+0xe68] ;  /* 0x000e6800010c7983 */ /* 0x000ee20000300a00 */
[----:B----4-:R-:W-:-:S04]  /*8e520*/  IADD3 R180, P1, R10, UR7, RZ ;  /* 0x000000070ab47c10 */ /* 0x010fc8000ff3e0ff */
[----:B------:R-:W-:Y:S02]  /*8e530*/  IADD3.X R177, R11, UR6, RZ, P1, !PT ;  /* 0x000000060bb17c10 */ /* 0x000fe40008ffe4ff */
[----:B------:R-:W4:Y:S01]  /*8e540*/  LDL.LU.64 R10, [R1+0xe60] ;  /* 0x000e6000010a7983 */ /* 0x000f220000300a00 */
[----:B------:R-:W-:-:S04]  /*8e550*/  IADD3 R179, P1, R8, UR7, RZ ;  /* 0x0000000708b37c10 */ /* 0x000fc8000ff3e0ff */
[----:B------:R-:W-:Y:S02]  /*8e560*/  IADD3.X R178, R9, UR6, RZ, P1, !PT ;  /* 0x0000000609b27c10 */ /* 0x000fe40008ffe4ff */
[----:B------:R-:W4:Y:S01]  /*8e570*/  LDL.LU.64 R8, [R1+0xe58] ;  /* 0x000e580001087983 */ /* 0x000f220000300a00 */
[----:B------:R-:W-:-:S04]  /*8e580*/  IADD3 R185, P1, R34, UR7, RZ ;  /* 0x0000000722b97c10 */ /* 0x000fc8000ff3e0ff */
[----:B------:R-:W-:Y:S02]  /*8e590*/  IADD3.X R184, R35, UR6, RZ, P1, !PT ;  /* 0x0000000623b87c10 */ /* 0x000fe40008ffe4ff */
        /* <DEDUP_REMOVED lines=15> */
[----:B------:R-:W-:Y:S01]  /*8e690*/  IADD3.X R200, R19, UR6, RZ, P1, !PT ;  /* 0x0000000613c87c10 */ /* 0x000fe20008ffe4ff */
[----:B------:R-:W1:Y:S01]  /*8e6a0*/  S2R R21, SR_TID.X ;  /* 0x0000000000157919 */ /* 0x000e620000002100 */
[----:B------:R-:W-:Y:S02]  /*8e6b0*/  LOP3.LUT R185, R185, R184, RZ, 0x3c, !PT ;  /* 0x000000b8b9b97212 */ /* 0x000fe400078e3cff */
[----:B------:R-:W-:Y:S01]  /*8e6c0*/  LOP3.LUT R187, R187, R186, RZ, 0x3c, !PT ;  /* 0x000000babbbb7212 */ /* 0x000fe200078e3cff */
[----:B------:R-:W-:Y:S01]  /*8e6d0*/  IMAD.MOV.U32 R34, RZ, RZ, R0 ;  /* 0x000000ffff227224 */ /* 0x000fe200078e0000 */
[----:B------:R-:W-:Y:S01]  /*8e6e0*/  LOP3.LUT R189, R189, R188, RZ, 0x3c, !PT ;  /* 0x000000bcbdbd7212 */ /* 0x000fe200078e3cff */
[----:B------:R-:W-:Y:S01]  /*8e6f0*/  IMAD.MOV.U32 R35, RZ, RZ, R2 ;  /* 0x000000ffff237224 */ /* 0x000fe200078e0002 */
[----:B------:R-:W-:Y:S02]  /*8e700*/  LOP3.LUT R191, R191, R190, RZ, 0x3c, !PT ;  /* 0x000000bebfbf7212 */ /* 0x000fe400078e3cff */
[----:B------:R-:W-:Y:S01]  /*8e710*/  LOP3.LUT R184, R185, R184, RZ, 0x3c, !PT ;  /* 0x000000b8b9b87212 */ /* 0x000fe200078e3cff */
[----:B------:R-:W-:Y:S01]  /*8e720*/  IMAD.MOV.U32 R2, RZ, RZ, R180 ;  /* 0x000000ffff027224 */ /* 0x000fe200078e00b4 */
        /* <DEDUP_REMOVED lines=14> */
[----:B-1----:R-:W-:Y:S01]  /*8e810*/  LOP3.LUT R21, R21, 0x7f, RZ, 0xc0, !PT ;  /* 0x0000007f15157812 */ /* 0x002fe200078ec0ff */
[----:B------:R-:W-:Y:S01]  /*8e820*/  IMAD.MOV.U32 R27, RZ, RZ, R200 ;  /* 0x000000ffff1b7224 */ /* 0x000fe200078e00c8 */
[----:B------:R1:W-:Y:S03]  /*8e830*/  LDGSTS.E [R183+0x2d000], [R34.64], P0 ;  /* 0x2d00000022b77fae */ /* 0x0003e60008121848 */
[----:B------:R-:W-:-:S05]  /*8e840*/  IMAD.SHL.U32 R19, R21, 0x4, RZ ;  /* 0x0000000415137824 */ /* 0x000fca00078e00ff */
[----:B------:R-:W-:Y:S02]  /*8e850*/  LOP3.LUT R4, R19, 0x10, RZ, 0x3c, !PT ;  /* 0x0000001013047812 */ /* 0x000fe400078e3cff */
[----:B--2---:R-:W-:-:S04]  /*8e860*/  IADD3 R203, P1, R16, UR7, RZ ;  /* 0x0000000710cb7c10 */ /* 0x004fc8000ff3e0ff */
[----:B------:R-:W-:Y:S02]  /*8e870*/  IADD3.X R202, R17, UR6, RZ, P1, !PT ;  /* 0x0000000611ca7c10 */ /* 0x000fe40008ffe4ff */
[----:B---3--:R-:W-:-:S04]  /*8e880*/  IADD3 R205, P1, R14, UR7, RZ ;  /* 0x000000070ecd7c10 */ /* 0x008fc8000ff3e0ff */
[----:B------:R-:W-:Y:S01]  /*8e890*/  IADD3.X R204, R15, UR6, RZ, P1, !PT ;  /* 0x000000060fcc7c10 */ /* 0x000fe20008ffe4ff */
[----:B------:R-:W-:Y:S02]  /*8e8a0*/  IMAD.MOV.U32 R16, RZ, RZ, R182 ;  /* 0x000000ffff107224 */ /* 0x000fe400078e00b6 */
[----:B------:R-:W-:Y:S02]  /*8e8b0*/  IMAD.MOV.U32 R17, RZ, RZ, R3 ;  /* 0x000000ffff117224 */ /* 0x000fe400078e0003 */
[----:B------:R-:W-:Y:S02]  /*8e8c0*/  IMAD.MOV.U32 R3, RZ, RZ, R177 ;  /* 0x000000ffff037224 */ /* 0x000fe400078e00b1 */
[----:B------:R-:W-:Y:S01]  /*8e8d0*/  IMAD.MOV.U32 R14, RZ, RZ, R195 ;  /* 0x000000ffff0e7224 */ /* 0x000fe200078e00c3 */
[----:B------:R2:W-:Y:S01]  /*8e8e0*/  LDGSTS.E [R183+0x2e000], [R16.64], P0 ;  /* 0x2e00000010b77fae */ /* 0x0005e20008121848 */
[----:B------:R-:W-:Y:S01]  /*8e8f0*/  IMAD.MOV.U32 R15, RZ, RZ, R194 ;  /* 0x000000ffff0f7224 */ /* 0x000fe200078e00c2 */
[----:B------:R-:W-:-:S04]  /*8e900*/  IADD3 R207, P1, R12, UR7, RZ ;  /* 0x000000070ccf7c10 */ /* 0x000fc8000ff3e0ff */
[----:B------:R-:W-:Y:S02]  /*8e910*/  IADD3.X R206, R13, UR6, RZ, P1, !PT ;  /* 0x000000060dce7c10 */ /* 0x000fe40008ffe4ff */
[----:B----4-:R-:W-:-:S04]  /*8e920*/  IADD3 R209, P1, R10, UR7, RZ ;  /* 0x000000070ad17c10 */ /* 0x010fc8000ff3e0ff */
[----:B------:R-:W-:Y:S02]  /*8e930*/  IADD3.X R208, R11, UR6, RZ, P1, !PT ;  /* 0x000000060bd07c10 */ /* 0x000fe40008ffe4ff */
[----:B------:R-:W-:-:S04]  /*8e940*/  IADD3 R5, P1, R5, UR7, RZ ;  /* 0x0000000705057c10 */ /* 0x000fc8000ff3e0ff */
[----:B------:R-:W-:Y:S01]  /*8e950*/  IADD3.X R6, R6, UR6, RZ, P1, !PT ;  /* 0x0000000606067c10 */ /* 0x000fe20008ffe4ff */
[----:B------:R-:W-:Y:S01]  /*8e960*/  STL [R1+0xefc], R5 ;  /* 0x000efc0501007387 */ /* 0x000fe20000100800 */
[----:B------:R-:W-:Y:S01]  /*8e970*/  IADD3 R211, P2, R8, UR7, RZ ;  /* 0x0000000708d37c10 */ /* 0x000fe2000ff5e0ff */
[----:B------:R-:W-:-:S03]  /*8e980*/  IMAD.MOV.U32 R8, RZ, RZ, R181 ;  /* 0x000000ffff087224 */ /* 0x000fc600078e00b5 */
[----:B------:R-:W-:Y:S01]  /*8e990*/  IADD3.X R210, R9, UR6, RZ, P2, !PT ;  /* 0x0000000609d27c10 */ /* 0x000fe200097fe4ff */
[----:B------:R-:W-:Y:S01]  /*8e9a0*/  IMAD.MOV.U32 R9, RZ, RZ, R176 ;  /* 0x000000ffff097224 */ /* 0x000fe200078e00b0 */
[----:B------:R-:W-:Y:S01]  /*8e9b0*/  STL [R1+0xef8], R6 ;  /* 0x000ef80601007387 */ /* 0x000fe20000100800 */
[----:B------:R-:W-:Y:S02]  /*8e9c0*/  IMAD.MOV.U32 R12, RZ, RZ, R179 ;  /* 0x000000ffff0c7224 */ /* 0x000fe400078e00b3 */
[----:B------:R-:W-:Y:S01]  /*8e9d0*/  IMAD.MOV.U32 R13, RZ, RZ, R178 ;  /* 0x000000ffff0d7224 */ /* 0x000fe200078e00b2 */
[----:B------:R1:W-:Y:S04]  /*8e9e0*/  STL.64 [R1+0xee8], R34 ;  /* 0x000ee82201007387 */ /* 0x0003e80000100a00 */
[----:B------:R-:W-:Y:S04]  /*8e9f0*/  STL.64 [R1+0xee0], R16 ;  /* 0x000ee01001007387 */ /* 0x000fe80000100a00 */
[----:B------:R3:W-:Y:S04]  /*8ea00*/  STL.64 [R1+0xed8], R8 ;  /* 0x000ed80801007387 */ /* 0x0007e80000100a00 */
[----:B------:R-:W-:Y:S04]  /*8ea10*/  STL.64 [R1+0xed0], R2 ;  /* 0x000ed00201007387 */ /* 0x000fe80000100a00 */
[----:B------:R4:W-:Y:S04]  /*8ea20*/  STL.64 [R1+0xec8], R12 ;  /* 0x000ec80c01007387 */ /* 0x0009e80000100a00 */
        /* <DEDUP_REMOVED lines=8> */
[----:B------:R-:W-:Y:S01]  /*8eab0*/  STL.64 [R1+0xea0], R32 ;  /* 0x000ea02001007387 */ /* 0x000fe20000100a00 */
[----:B------:R-:W-:Y:S02]  /*8eac0*/  IMAD.MOV.U32 R10, RZ, RZ, R207 ;  /* 0x000000ffff0a7224 */ /* 0x000fe400078e00cf */
[----:B------:R-:W-:Y:S01]  /*8ead0*/  IMAD.MOV.U32 R11, RZ, RZ, R206 ;  /* 0x000000ffff0b7224 */ /* 0x000fe200078e00ce */
[----:B------:R1:W-:Y:S01]  /*8eae0*/  STL.64 [R1+0xe98], R14 ;  /* 0x000e980e01007387 */ /* 0x0003e20000100a00 */
[----:B------:R-:W-:-:S03]  /*8eaf0*/  IMAD.MOV.U32 R20, RZ, RZ, R209 ;  /* 0x000000ffff147224 */ /* 0x000fc600078e00d1 */
[----:B------:R-:W-:Y:S01]  /*8eb00*/  STL.64 [R1+0xe90], R30 ;  /* 0x000e901e01007387 */ /* 0x000fe20000100a00 */
[----:B------:R-:W-:-:S03]  /*8eb10*/  IMAD.MOV.U32 R21, RZ, RZ, R208 ;  /* 0x000000ffff157224 */ /* 0x000fc600078e00d0 */
[----:B------:R-:W-:Y:S01]  /*8eb20*/  STL.64 [R1+0xe88], R28 ;  /* 0x000e881c01007387 */ /* 0x000fe20000100a00 */
[----:B------:R-:W-:Y:S02]  /*8eb30*/  IMAD.MOV.U32 R18, RZ, RZ, R211 ;  /* 0x000000ffff127224 */ /* 0x000fe400078e00d3 */
[----:B------:R-:W-:Y:S01]  /*8eb40*/  IMAD.MOV.U32 R19, RZ, RZ, R210 ;  /* 0x000000ffff137224 */ /* 0x000fe200078e00d2 */
[----:B------:R-:W-:Y:S04]  /*8eb50*/  STL.64 [R1+0xe80], R26 ;  /* 0x000e801a01007387 */ /* 0x000fe80000100a00 */
[----:B------:R-:W-:Y:S04]  /*8eb60*/  STL.64 [R1+0xe78], R24 ;  /* 0x000e781801007387 */ /* 0x000fe80000100a00 */
[----:B------:R-:W-:Y:S04]  /*8eb70*/  STL.64 [R1+0xe70], R22 ;  /* 0x000e701601007387 */ /* 0x000fe80000100a00 */
[----:B------:R2:W-:Y:S04]  /*8eb80*/  STL.64 [R1+0xe68], R10 ;  /* 0x000e680a01007387 */ /* 0x0005e80000100a00 */
[----:B-1----:R1:W5:Y:S04]  /*8eb90*/  LDL.LU.64 R34, [R1+0x2a28] ;  /* 0x002a280001227983 */ /* 0x0023680000300a00 */
[----:B------:R-:W-:Y:S04]  /*8eba0*/  STL.64 [R1+0xe60], R20 ;  /* 0x000e601401007387 */ /* 0x000fe80000100a00 */
[----:B------:R-:W-:Y:S04]  /*8ebb0*/  STL.64 [R1+0xe58], R18 ;  /* 0x000e581201007387 */ /* 0x000fe80000100a00 */
[----:B------:R3:W-:Y:S04]  /*8ebc0*/  LDGSTS.E [R183+0x2f000], [R8.64], P0 ;  /* 0x2f00000008b77fae */ /* 0x0007e80008121848 */
[----:B------:R1:W-:Y:S04]  /*8ebd0*/  LDGSTS.E [R183+0x30000], [R2.64], P0 ;  /* 0x3000000002b77fae */ /* 0x0003e80008121848 */
[----:B------:R4:W-:Y:S04]  /*8ebe0*/  LDGSTS.E [R183+0x31000], [R12.64], P0 ;  /* 0x310000000cb77fae */ /* 0x0009e80008121848 */
[----:B---3--:R-:W3:Y:S04]  /*8ebf0*/  LDL.LU R9, [R1+0xf3c] ;  /* 0x000f3c0001097983 */ /* 0x008ee80000300800 */
[----:B--2---:R-:W2:Y:S04]  /*8ec00*/  LDL.LU R16, [R1+0xf7c] ;  /* 0x000f7c0001107983 */ /* 0x004ea80000300800 */
[----:B----4-:R-:W4:Y:S04]  /*8ec10*/  LDL.LU R13, [R1+0xf38] ;  /* 0x000f3800010d7983 */ /* 0x010f280000300800 */
[----:B------:R-:W4:Y:S04]  /*8ec20*/  LDL.LU R17, [R1+0xf78] ;  /* 0x000f780001117983 */ /* 0x000f280000300800 */
[----:B------:R-:W4:Y:S04]  /*8ec30*/  LDL.LU R7, [R1+0xfbc] ;  /* 0x000fbc0001077983 */ /* 0x000f280000300800 */
[----:B------:R1:W-:Y:S04]  /*8ec40*/  LDGSTS.E [R183+0x32000], [R184.64], P0 ;  /* 0x32000000b8b77fae */ /* 0x0003e80008121848 */
[----:B------:R-:W4:Y:S04]  /*8ec50*/  LDL.LU R12, [R1+0xffc] ;  /* 0x000ffc00010c7983 */ /* 0x000f280000300800 */
[----:B------:R1:W-:Y:S04]  /*8ec60*/  LDGSTS.E [R183+0x33000], [R186.64], P0 ;  /* 0x33000000bab77fae */ /* 0x0003e80008121848 */
[----:B------:R-:W4:Y:S04]  /*8ec70*/  LDL.LU R8, [R1+0xfb8] ;  /* 0x000fb80001087983 */ /* 0x000f280000300800 */
[----:B------:R1:W-:Y:S04]  /*8ec80*/  LDGSTS.E [R183+0x34000], [R188.64], P0 ;  /* 0x34000000bcb77fae */ /* 0x0003e80008121848 */
[----:B------:R1:W-:Y:S04]  /*8ec90*/  LDGSTS.E [R183+0x35000], [R190.64], P0 ;  /* 0x35000000beb77fae */ /* 0x0003e80008121848 */
[----:B------:R1:W-:Y:S04]  /*8eca0*/  LDGSTS.E [R183+0x36000], [R32.64], P0 ;  /* 0x3600000020b77fae */ /* 0x0003e80008121848 */
[----:B------:R1:W-:Y:S01]  /*8ecb0*/  LDGSTS.E [R183+0x37000], [R14.64], P0 ;  /* 0x370000000eb77fae */ /* 0x0003e20008121848 */
[----:B------:R-:W-:-:S03]  /*8ecc0*/  IMAD.U32 R0, RZ, RZ, UR5 ;  /* 0x00000005ff007e24 */ /* 0x000fc6000f8e00ff */
[----:B------:R2:W-:Y:S04]  /*8ecd0*/  LDGSTS.E [R183+0x38000], [R30.64], P0 ;  /* 0x380000001eb77fae */ /* 0x0005e80008121848 */
[----:B-1----:R-:W4:Y:S01]  /*8ece0*/  LDL.LU R14, [R1+0xff8] ;  /* 0x000ff800010e7983 */ /* 0x002f220000300800 */
[----:B------:R-:W-:-:S03]  /*8ecf0*/  IMAD R0, R0, 0x40000, R4 ;  /* 0x0004000000007824 */ /* 0x000fc600078e0204 */
[----:B------:R1:W-:Y:S04]  /*8ed00*/  LDGSTS.E [R183+0x39000], [R28.64], P0 ;  /* 0x390000001cb77fae */ /* 0x0003e80008121848 */
[----:B------:R1:W-:Y:S04]  /*8ed10*/  LDGSTS.E [R183+0x3a000], [R26.64], P0 ;  /* 0x3a0000001ab77fae */ /* 0x0003e80008121848 */
[----:B------:R1:W-:Y:S04]  /*8ed20*/  LDGSTS.E [R183+0x3b000], [R24.64], P0 ;  /* 0x3b00000018b77fae */ /* 0x0003e80008121848 */
[----:B------:R-:W4:Y:S04]  /*8ed30*/  LDL.LU R4, [R1+0x103c] ;  /* 0x00103c0001047983 */ /* 0x000f280000300800 */
[----:B------:R1:W-:Y:S04]  /*8ed40*/  LDGSTS.E [R183+0x3c000], [R22.64], P0 ;  /* 0x3c00000016b77fae */ /* 0x0003e80008121848 */
[----:B------:R1:W-:Y:S01]  /*8ed50*/  LDGSTS.E [R183+0x3d000], [R10.64], P0 ;  /* 0x3d0000000ab77fae */ /* 0x0003e20008121848 */
[----:B------:R-:W-:-:S02]  /*8ed60*/  IMAD.MOV.U32 R2, RZ, RZ, R5 ;  /* 0x000000ffff027224 */ /* 0x000fc400078e0005 */
[----:B------:R-:W-:Y:S01]  /*8ed70*/  IMAD.MOV.U32 R3, RZ, RZ, R6 ;  /* 0x000000ffff037224 */ /* 0x000fe200078e0006 */
[----:B------:R2:W-:Y:S04]  /*8ed80*/  LDGSTS.E [R183+0x3e000], [R20.64], P0 ;  /* 0x3e00000014b77fae */ /* 0x0005e80008121848 */
[----:B------:R2:W-:Y:S04]  /*8ed90*/  LDGSTS.E [R183+0x3f000], [R18.64], P0 ;  /* 0x3f00000012b77fae */ /* 0x0005e80008121848 */
[----:B-1----:R-:W4:Y:S04]  /*8eda0*/  LDL.LU R11, [R1+0x107c] ;  /* 0x00107c00010b7983 */ /* 0x002f280000300800 */
[----:B------:R-:W4:Y:S04]  /*8edb0*/  LDL.LU R10, [R1+0x1038] ;  /* 0x00103800010a7983 */ /* 0x000f280000300800 */
[----:B------:R-:W4:Y:S04]  /*8edc0*/  LDL.LU R15, [R1+0x1078] ;  /* 0x00107800010f7983 */ /* 0x000f280000300800 */
[----:B------:R-:W4:Y:S04]  /*8edd0*/  LDL.LU R5, [R1+0x10bc] ;  /* 0x0010bc0001057983 */ /* 0x000f280000300800 */
[----:B------:R-:W4:Y:S04]  /*8ede0*/  LDL.LU R6, [R1+0x10fc] ;  /* 0x0010fc0001067983 */ /* 0x000f280000300800 */
[----:B------:R1:W-:Y:S01]  /*8edf0*/  LDGSTS.E [R0+0x200], [R2.64], P0 ;  /* 0x0020000002007fae */ /* 0x0003e20008121848 */
[----:B---3--:R-:W-:-:S02]  /*8ee00*/  IADD3 R9, P1, R9, UR7, RZ ;  /* 0x0000000709097c10 */ /* 0x008fc4000ff3e0ff */
[----:B--2---:R-:W-:Y:S02]  /*8ee10*/  IADD3 R16, P2, R16, UR7, RZ ;  /* 0x0000000710107c10 */ /* 0x004fe4000ff5e0ff */
[----:B----4-:R-:W-:Y:S01]  /*8ee20*/  IADD3.X R13, R13, UR6, RZ, P1, !PT ;  /* 0x000000060d0d7c10 */ /* 0x010fe20008ffe4ff */
[----:B------:R-:W-:Y:S01]  /*8ee30*/  STL [R1+0xf3c], R9 ;  /* 0x000f3c0901007387 */ /* 0x000fe20000100800 */
[----:B-1----:R-:W-:Y:S01]  /*8ee40*/  IMAD.MOV.U32 R2, RZ, RZ, R9 ;  /* 0x000000ffff027224 */ /* 0x002fe200078e0009 */
[----:B------:R-:W-:Y:S02]  /*8ee50*/  IADD3.X R17, R17, UR6, RZ, P2, !PT ;  /* 0x0000000611117c10 */ /* 0x000fe400097fe4ff */
[----:B------:R-:W-:Y:S01]  /*8ee60*/  IMAD.MOV.U32 R3, RZ, RZ, R13 ;  /* 0x000000ffff037224 */ /* 0x000fe200078e000d */
[----:B------:R1:W-:Y:S01]  /*8ee70*/  STL [R1+0xf38], R13 ;  /* 0x000f380d01007387 */ /* 0x0003e20000100800 */
[----:B------:R-:W-:-:S03]  /*8ee80*/  IADD3 R7, P1, R7, UR7, RZ ;  /* 0x0000000707077c10 */ /* 0x000fc6000ff3e0ff */
[----:B------:R-:W-:Y:S04]  /*8ee90*/  STL [R1+0xf7c], R16 ;  /* 0x000f7c1001007387 */ /* 0x000fe80000100800 */
[----:B------:R2:W-:Y:S04]  /*8eea0*/  LDGSTS.E [R0+0x1200], [R2.64], P0 ;  /* 0x0120000002007fae */ /* 0x0005e80008121848 */
[----:B-1----:R-:W3:Y:S01]  /*8eeb0*/  LDL.LU R13, [R1+0x10b8] ;  /* 0x0010b800010d7983 */ /* 0x002ee20000300800 */
[----:B------:R-:W-:-:S03]  /*8eec0*/  IADD3 R12, P2, R12, UR7, RZ ;  /* 0x000000070c0c7c10 */ /* 0x000fc6000ff5e0ff */
[----:B------:R-:W-:Y:S01]  /*8eed0*/  STL [R1+0xf78], R17 ;  /* 0x000f781101007387 */ /* 0x000fe20000100800 */
[----:B------:R-:W-:Y:S01]  /*8eee0*/  IADD3.X R8, R8, UR6, RZ, P1, !PT ;  /* 0x0000000608087c10 */ /* 0x000fe20008ffe4ff */
[----:B--2---:R-:W-:Y:S02]  /*8eef0*/  IMAD.MOV.U32 R2, RZ, RZ, R16 ;  /* 0x000000ffff027224 */ /* 0x004fe400078e0010 */
[----:B------:R-:W2:Y:S01]  /*8ef00*/  LDL.LU R9, [R1+0x10f8] ;  /* 0x0010f80001097983 */ /* 0x000ea20000300800 */
[----:B------:R-:W-:-:S03]  /*8ef10*/  IMAD.MOV.U32 R3, RZ, RZ, R17 ;  /* 0x000000ffff037224 */ /* 0x000fc600078e0011 */
[----:B------:R-:W-:Y:S04]  /*8ef20*/  STL [R1+0xfbc], R7 ;  /* 0x000fbc0701007387 */ /* 0x000fe80000100800 */
[----:B------:R1:W-:Y:S04]  /*8ef30*/  LDGSTS.E [R0+0x2200], [R2.64], P0 ;  /* 0x0220000002007fae */ /* 0x0003e80008121848 */
[----:B------:R4:W-:Y:S04]  /*8ef40*/  STL [R1+0xfb8], R8 ;  /* 0x000fb80801007387 */ /* 0x0009e80000100800 */
[----:B------:R-:W-:Y:S01]  /*8ef50*/  STL [R1+0xffc], R12 ;  /* 0x000ffc0c01007387 */ /* 0x000fe20000100800 */
[----:B-1----:R-:W-:-:S02]  /*8ef60*/  IMAD.MOV.U32 R2, RZ, RZ, R7 ;  /* 0x000000ffff027224 */ /* 0x002fc400078e0007 */
[----:B------:R-:W-:Y:S02]  /*8ef70*/  IMAD.MOV.U32 R3, RZ, RZ, R8 ;  /* 0x000000ffff037224 */ /* 0x000fe400078e0008 */
[----:B----4-:R-:W4:Y:S01]  /*8ef80*/  LDL.LU R8, [R1+0x113c] ;  /* 0x00113c0001087983 */ /* 0x010f220000300800 */
[----:B------:R-:W-:-:S03]  /*8ef90*/  IADD3.X R14, R14, UR6, RZ, P2, !PT ;  /* 0x000000060e0e7c10 */ /* 0x000fc600097fe4ff */
[----:B------:R1:W-:Y:S04]  /*8efa0*/  LDGSTS.E [R0+0x3200], [R2.64], P0 ;  /* 0x0320000002007fae */ /* 0x0003e80008121848 */
[----:B------:R1:W-:Y:S04]  /*8efb0*/  STL [R1+0xff8], R14 ;  /* 0x000ff80e01007387 */ /* 0x0003e80000100800 */
[----:B------:R-:W4:Y:S01]  /*8efc0*/  LDL.LU R7, [R1+0x117c] ;  /* 0x00117c0001077983 */ /* 0x000f220000300800 */
[----:B-1----:R-:W-:-:S03]  /*8efd0*/  IMAD.MOV.U32 R3, RZ, RZ, R14 ;  /* 0x000000ffff037224 */ /* 0x002fc600078e000e */
[----:B------:R-:W4:Y:S01]  /*8efe0*/  LDL.LU R14, [R1+0x1138] ;  /* 0x00113800010e7983 */ /* 0x000f220000300800 */
[----:B------:R-:W-:-:S03]  /*8eff0*/  IMAD.MOV.U32 R2, RZ, RZ, R12 ;  /* 0x000000ffff027224 */ /* 0x000fc600078e000c */
[----:B------:R-:W4:Y:S01]  /*8f000*/  LDL.LU R12, [R1+0x1178] ;  /* 0x00117800010c7983 */ /* 0x000f220000300800 */
[----:B------:R-:W-:-:S03]  /*8f010*/  IADD3 R4, P1, R4, UR7, RZ ;  /* 0x0000000704047c10 */ /* 0x000fc6000ff3e0ff */
[----:B------:R1:W-:Y:S04]  /*8f020*/  LDGSTS.E [R0+0x4200], [R2.64], P0 ;  /* 0x0420000002007fae */ /* 0x0003e80008121848 */
[----:B------:R-:W-:Y:S01]  /*8f030*/  STL [R1+0x103c], R4 ;  /* 0x00103c0401007387 */ /* 0x000fe20000100800 */
[----:B------:R-:W-:Y:S02]  /*8f040*/  IADD3 R11, P2, R11, UR7, RZ ;  /* 0x000000070b0b7c10 */ /* 0x000fe4000ff5e0ff */
[----:B------:R-:W-:Y:S01]  /*8f050*/  IADD3.X R10, R10, UR6, RZ, P1, !PT ;  /* 0x000000060a0a7c10 */ /* 0x000fe20008ffe4ff */
[----:B-1----:R-:W-:Y:S01]  /*8f060*/  IMAD.MOV.U32 R2, RZ, RZ, R4 ;  /* 0x000000ffff027224 */ /* 0x002fe200078e0004 */
[----:B------:R-:W-:-:S03]  /*8f070*/  IADD3.X R15, R15, UR6, RZ, P2, !PT ;  /* 0x000000060f0f7c10 */ /* 0x000fc600097fe4ff */
[----:B------:R-:W-:Y:S01]  /*8f080*/  IMAD.MOV.U32 R3, RZ, RZ, R10 ;  /* 0x000000ffff037224 */ /* 0x000fe200078e000a */
[----:B------:R1:W-:Y:S04]  /*8f090*/  STL [R1+0x1038], R10 ;  /* 0x0010380a01007387 */ /* 0x0003e80000100800 */
[----:B------:R-:W-:Y:S04]  /*8f0a0*/  STL [R1+0x107c], R11 ;  /* 0x00107c0b01007387 */ /* 0x000fe80000100800 */
[----:B------:R1:W-:Y:S04]  /*8f0b0*/  LDGSTS.E [R0+0x5200], [R2.64], P0 ;  /* 0x0520000002007fae */ /* 0x0003e80008121848 */
[----:B-1----:R-:W4:Y:S04]  /*8f0c0*/  LDL.LU R10, [R1+0x11bc] ;  /* 0x0011bc00010a7983 */ /* 0x002f280000300800 */
[----:B------:R1:W-:Y:S04]  /*8f0d0*/  STL [R1+0x1078], R15 ;  /* 0x0010780f01007387 */ /* 0x0003e80000100800 */
[----:B------:R-:W4:Y:S01]  /*8f0e0*/  LDL.LU R4, [R1+0x11fc] ;  /* 0x0011fc0001047983 */ /* 0x000f220000300800 */
[----:B------:R-:W-:-:S03]  /*8f0f0*/  IMAD.MOV.U32 R3, RZ, RZ, R15 ;  /* 0x000000ffff037224 */ /* 0x000fc600078e000f */
[----:B-1----:R-:W4:Y:S01]  /*8f100*/  LDL.LU R15, [R1+0x11b8] ;  /* 0x0011b800010f7983 */ /* 0x002f220000300800 */
[----:B------:R-:W-:-:S03]  /*8f110*/  IMAD.MOV.U32 R2, RZ, RZ, R11 ;  /* 0x000000ffff027224 */ /* 0x000fc600078e000b */
[----:B------:R-:W4:Y:S01]  /*8f120*/  LDL.LU R11, [R1+0x11f8] ;  /* 0x0011f800010b7983 */ /* 0x000f220000300800 */
[----:B------:R-:W-:Y:S02]  /*8f130*/  IADD3 R5, P1, R5, UR7, RZ ;  /* 0x0000000705057c10 */ /* 0x000fe4000ff3e0ff */
[----:B------:R-:W-:Y:S01]  /*8f140*/  IADD3 R6, P2, R6, UR7, RZ ;  /* 0x0000000706067c10 */ /* 0x000fe2000ff5e0ff */
[----:B------:R1:W-:Y:S04]  /*8f150*/  LDGSTS.E [R0+0x6200], [R2.64], P0 ;  /* 0x0620000002007fae */ /* 0x0003e80008121848 */
[----:B------:R2:W-:Y:S01]  /*8f160*/  STL [R1+0x10bc], R5 ;  /* 0x0010bc0501007387 */ /* 0x0005e20000100800 */
[----:B-1----:R-:W-:Y:S01]  /*8f170*/  IMAD.MOV.U32 R2, RZ, RZ, R5 ;  /* 0x000000ffff027224 */ /* 0x002fe200078e0005 */
[----:B---3--:R-:W-:-:S05]  /*8f180*/  IADD3.X R13, R13, UR6, RZ, P1, !PT ;  /* 0x000000060d0d7c10 */ /* 0x008fca0008ffe4ff */
[----:B------:R1:W-:Y:S01]  /*8f190*/  STL [R1+0x10b8], R13 ;  /* 0x0010b80d01007387 */ /* 0x0003e20000100800 */
[----:B--2---:R-:W-:-:S03]  /*8f1a0*/  IADD3.X R9, R9, UR6, RZ, P2, !PT ;  /* 0x0000000609097c10 */ /* 0x004fc600097fe4ff */
[----:B------:R2:W-:Y:S01]  /*8f1b0*/  STL [R1+0x10fc], R6 ;  /* 0x0010fc0601007387 */ /* 0x0005e20000100800 */
[----:B------:R-:W-:-:S03]  /*8f1c0*/  IMAD.MOV.U32 R3, RZ, RZ, R13 ;  /* 0x000000ffff037224 */ /* 0x000fc600078e000d */
[----:B------:R-:W3:Y:S04]  /*8f1d0*/  LDL.LU R5, [R1+0x123c] ;  /* 0x00123c0001057983 */ /* 0x000ee80000300800 */
[----:B------:R2:W-:Y:S04]  /*8f1e0*/  STL [R1+0x10f8], R9 ;  /* 0x0010f80901007387 */ /* 0x0005e80000100800 */
[----:B------:R-:W3:Y:S04]  /*8f1f0*/  LDL.LU R16, [R1+0x127c] ;  /* 0x00127c0001107983 */ /* 0x000ee80000300800 */
[----:B-1----:R-:W3:Y:S04]  /*8f200*/  LDL.LU R13, [R1+0x1238] ;  /* 0x00123800010d7983 */ /* 0x002ee80000300800 */
[----:B------:R1:W-:Y:S01]  /*8f210*/  LDGSTS.E [R0+0x7200], [R2.64], P0 ;  /* 0x0720000002007fae */ /* 0x0003e20008121848 */
[----:B----4-:R-:W-:-:S03]  /*8f220*/  IADD3 R8, P1, R8, UR7, RZ ;  /* 0x0000000708087c10 */ /* 0x010fc6000ff3e0ff */
[----:B------:R-:W4:Y:S01]  /*8f230*/  LDL.LU R17, [R1+0x1278] ;  /* 0x0012780001117983 */ /* 0x000f220000300800 */
[----:B-1----:R-:W-:Y:S02]  /*8f240*/  IMAD.MOV.U32 R2, RZ, RZ, R6 ;  /* 0x000000ffff027224 */ /* 0x002fe400078e0006 */
[----:B------:R-:W-:Y:S01]  /*8f250*/  IMAD.MOV.U32 R3, RZ, RZ, R9 ;  /* 0x000000ffff037224 */ /* 0x000fe200078e0009 */
[----:B------:R-:W-:Y:S01]  /*8f260*/  IADD3 R7, P2, R7, UR7, RZ ;  /* 0x0000000707077c10 */ /* 0x000fe2000ff5e0ff */
[----:B--2---:R-:W2:Y:S04]  /*8f270*/  LDL.LU R6, [R1+0x12bc] ;  /* 0x0012bc0001067983 */ /* 0x004ea80000300800 */
[----:B------:R-:W2:Y:S01]  /*8f280*/  LDL.LU R9, [R1+0x12fc] ;  /* 0x0012fc0001097983 */ /* 0x000ea20000300800 */
[----:B------:R-:W-:-:S03]  /*8f290*/  IADD3.X R14, R14, UR6, RZ, P1, !PT ;  /* 0x000000060e0e7c10 */ /* 0x000fc60008ffe4ff */
[----:B------:R1:W-:Y:S01]  /*8f2a0*/  STL [R1+0x113c], R8 ;  /* 0x00113c0801007387 */ /* 0x0003e20000100800 */
[----:B------:R-:W-:-:S03]  /*8f2b0*/  IADD3.X R12, R12, UR6, RZ, P2, !PT ;  /* 0x000000060c0c7c10 */ /* 0x000fc600097fe4ff */
[----:B------:R1:W-:Y:S04]  /*8f2c0*/  LDGSTS.E [R0+0x8200], [R2.64], P0 ;  /* 0x0820000002007fae */ /* 0x0003e80008121848 */
[----:B------:R1:W-:Y:S04]  /*8f2d0*/  STL [R1+0x1138], R14 ;  /* 0x0011380e01007387 */ /* 0x0003e80000100800 */
[----:B------:R1:W-:Y:S02]  /*8f2e0*/  STL [R1+0x117c], R7 ;  /* 0x00117c0701007387 */ /* 0x0003e40000100800 */
[----:B-1----:R-:W-:-:S02]  /*8f2f0*/  IMAD.MOV.U32 R2, RZ, RZ, R8 ;  /* 0x000000ffff027224 */ /* 0x002fc400078e0008 */
[----:B------:R-:W2:Y:S01]  /*8f300*/  LDL.LU R8, [R1+0x12b8] ;  /* 0x0012b80001087983 */ /* 0x000ea20000300800 */
[----:B------:R-:W-:-:S03]  /*8f310*/  IMAD.MOV.U32 R3, RZ, RZ, R14 ;  /* 0x000000ffff037224 */ /* 0x000fc600078e000e */
[----:B------:R1:W-:Y:S04]  /*8f320*/  STL [R1+0x1178], R12 ;  /* 0x0011780c01007387 */ /* 0x0003e80000100800 */
[----:B------:R-:W2:Y:S04]  /*8f330*/  LDL.LU R14, [R1+0x12f8] ;  /* 0x0012f800010e7983 */ /* 0x000ea80000300800 */
[----:B------:R1:W-:Y:S01]  /*8f340*/  LDGSTS.E [R0+0x9200], [R2.64], P0 ;  /* 0x0920000002007fae */ /* 0x0003e20008121848 */
[----:B------:R-:W-:Y:S01]  /*8f350*/  IADD3 R10, P1, R10, UR7, RZ ;  /* 0x000000070a0a7c10 */ /* 0x000fe2000ff3e0ff */
[----:B-1----:R-:W-:-:S02]  /*8f360*/  IMAD.MOV.U32 R2, RZ, RZ, R7 ;  /* 0x000000ffff027224 */ /* 0x002fc400078e0007 */
[----:B------:R-:W-:Y:S01]  /*8f370*/  IMAD.MOV.U32 R3, RZ, RZ, R12 ;  /* 0x000000ffff037224 */ /* 0x000fe200078e000c */
[----:B------:R-:W2:Y:S01]  /*8f380*/  LDL.LU R7, [R1+0x133c] ;  /* 0x00133c0001077983 */ /* 0x000ea20000300800 */
[----:B------:R-:W-:-:S03]  /*8f390*/  IADD3 R4, P2, R4, UR7, RZ ;  /* 0x0000000704047c10 */ /* 0x000fc6000ff5e0ff */
[----:B------:R-:W2:Y:S01]  /*8f3a0*/  LDL.LU R12, [R1+0x137c] ;  /* 0x00137c00010c7983 */ /* 0x000ea20000300800 */
[----:B------:R-:W-:-:S03]  /*8f3b0*/  IADD3.X R15, R15, UR6, RZ, P1, !PT ;  /* 0x000000060f0f7c10 */ /* 0x000fc60008ffe4ff */
[----:B------:R1:W-:Y:S01]  /*8f3c0*/  STL [R1+0x11bc], R10 ;  /* 0x0011bc0a01007387 */ /* 0x0003e20000100800 */
[----:B------:R-:W-:-:S03]  /*8f3d0*/  IADD3.X R11, R11, UR6, RZ, P2, !PT ;  /* 0x000000060b0b7c10 */ /* 0x000fc600097fe4ff */
        /* <DEDUP_REMOVED lines=17> */
[----:B------:R-:W-:Y:S01]  /*8f4f0*/  IADD3.X R13, R13, UR6, RZ, P1, !PT ;  /* 0x000000060d0d7c10 */ /* 0x000fe20008ffe4ff */
[----:B-1----:R-:W-:-:S04]  /*8f500*/  IMAD.MOV.U32 R2, RZ, RZ, R5 ;  /* 0x000000ffff027224 */ /* 0x002fc800078e0005 */
[----:B------:R-:W-:Y:S01]  /*8f510*/  IMAD.MOV.U32 R3, RZ, RZ, R13 ;  /* 0x000000ffff037224 */ /* 0x000fe200078e000d */
[----:B------:R1:W-:Y:S01]  /*8f520*/  STL [R1+0x1238], R13 ;  /* 0x0012380d01007387 */ /* 0x0003e20000100800 */
[----:B----4-:R-:W-:-:S03]  /*8f530*/  IADD3.X R17, R17, UR6, RZ, P2, !PT ;  /* 0x0000000611117c10 */ /* 0x010fc600097fe4ff */
        /* <DEDUP_REMOVED lines=16> */
[----:B------:R3:W-:Y:S04]  /*8f640*/  STL [R1+0x12fc], R9 ;  /* 0x0012fc0901007387 */ /* 0x0007e80000100800 */
[----:B------:R3:W-:Y:S04]  /*8f650*/  LDGSTS.E [R0+0xf200], [R2.64], P0 ;  /* 0x0f20000002007fae */ /* 0x0007e80008121848 */
[----:B-1----:R-:W2:Y:S04]  /*8f660*/  LDL.LU R8, [R1+0x143c] ;  /* 0x00143c0001087983 */ /* 0x002ea80000300800 */
[----:B------:R1:W-:Y:S04]  /*8f670*/  STL [R1+0x12f8], R14 ;  /* 0x0012f80e01007387 */ /* 0x0003e80000100800 */
[----:B------:R-:W2:Y:S01]  /*8f680*/  LDL.LU R6, [R1+0x147c] ;  /* 0x00147c0001067983 */ /* 0x000ea20000300800 */
[----:B---3--:R-:W-:-:S03]  /*8f690*/  IMAD.MOV.U32 R2, RZ, RZ, R9 ;  /* 0x000000ffff027224 */ /* 0x008fc600078e0009 */
[----:B------:R-:W3:Y:S01]  /*8f6a0*/  LDL.LU R9, [R1+0x1438] ;  /* 0x0014380001097983 */ /* 0x000ee20000300800 */
[----:B------:R-:W-:-:S03]  /*8f6b0*/  IMAD.MOV.U32 R3, RZ, RZ, R14 ;  /* 0x000000ffff037224 */ /* 0x000fc600078e000e */
[----:B-1----:R-:W3:Y:S01]  /*8f6c0*/  LDL.LU R14, [R1+0x1478] ;  /* 0x00147800010e7983 */ /* 0x002ee20000300800 */
        /* <DEDUP_REMOVED lines=9> */
[----:B------:R-:W-:Y:S04]  /*8f760*/  STL [R1+0x137c], R12 ;  /* 0x00137c0c01007387 */ /* 0x000fe80000100800 */
        /* <DEDUP_REMOVED lines=24> */
[----:B-1----:R-:W-:Y:S01]  /*8f8f0*/  IMAD.MOV.U32 R2, RZ, RZ, R4 ;  /* 0x000000ffff027224 */ /* 0x002fe200078e0004 */
[----:B------:R-:W-:Y:S01]  /*8f900*/  IADD3 R8, P1, R8, UR7, RZ ;  /* 0x0000000708087c10 */ /* 0x000fe2000ff3e0ff */
[----:B------:R-:W-:Y:S01]  /*8f910*/  IMAD.MOV.U32 R3, RZ, RZ, R5 ;  /* 0x000000ffff037224 */ /* 0x000fe200078e0005 */
[----:B--2---:R-:W2:Y:S04]  /*8f920*/  LDL.LU R4, [R1+0x15bc] ;  /* 0x0015bc0001047983 */ /* 0x004ea80000300800 */
[----:B------:R-:W2:Y:S01]  /*8f930*/  LDL.LU R5, [R1+0x15fc] ;  /* 0x0015fc0001057983 */ /* 0x000ea20000300800 */
[----:B------:R-:W-:-:S02]  /*8f940*/  IADD3 R6, P2, R6, UR7, RZ ;  /* 0x0000000706067c10 */ /* 0x000fc4000ff5e0ff */
[----:B---3--:R-:W-:Y:S01]  /*8f950*/  IADD3.X R9, R9, UR6, RZ, P1, !PT ;  /* 0x0000000609097c10 */ /* 0x008fe20008ffe4ff */
[----:B------:R1:W-:Y:S01]  /*8f960*/  STL [R1+0x143c], R8 ;  /* 0x00143c0801007387 */ /* 0x0003e20000100800 */
[----:B------:R-:W-:-:S03]  /*8f970*/  IADD3.X R14, R14, UR6, RZ, P2, !PT ;  /* 0x000000060e0e7c10 */ /* 0x000fc600097fe4ff */
[----:B------:R3:W-:Y:S04]  /*8f980*/  LDGSTS.E [R0+0x14200], [R2.64], P0 ;  /* 0x1420000002007fae */ /* 0x0007e80008121848 */
[----:B------:R1:W-:Y:S04]  /*8f990*/  STL [R1+0x1438], R9 ;  /* 0x0014380901007387 */ /* 0x0003e80000100800 */
[----:B------:R-:W-:Y:S01]  /*8f9a0*/  STL [R1+0x147c], R6 ;  /* 0x00147c0601007387 */ /* 0x000fe20000100800 */
[----:B---3--:R-:W-:-:S03]  /*8f9b0*/  IMAD.MOV.U32 R2, RZ, RZ, R8 ;  /* 0x000000ffff027224 */ /* 0x008fc600078e0008 */
[----:B-1----:R-:W3:Y:S01]  /*8f9c0*/  LDL.LU R8, [R1+0x15b8] ;  /* 0x0015b80001087983 */ /* 0x002ee20000300800 */
[----:B------:R-:W-:-:S03]  /*8f9d0*/  IMAD.MOV.U32 R3, RZ, RZ, R9 ;  /* 0x000000ffff037224 */ /* 0x000fc600078e0009 */
[----:B------:R1:W-:Y:S04]  /*8f9e0*/  STL [R1+0x1478], R14 ;  /* 0x0014780e01007387 */ /* 0x0003e80000100800 */
[----:B------:R-:W3:Y:S04]  /*8f9f0*/  LDL.LU R9, [R1+0x15f8] ;  /* 0x0015f80001097983 */ /* 0x000ee80000300800 */
[----:B------:R1:W-:Y:S01]  /*8fa00*/  LDGSTS.E [R0+0x15200], [R2.64], P0 ;  /* 0x1520000002007fae */ /* 0x0003e20008121848 */
[----:B------:R-:W-:Y:S01]  /*8fa10*/  IADD3 R7, P1, R7, UR7, RZ ;  /* 0x0000000707077c10 */ /* 0x000fe2000ff3e0ff */
[----:B-1----:R-:W-:-:S02]  /*8fa20*/  IMAD.MOV.U32 R2, RZ, RZ, R6 ;  /* 0x000000ffff027224 */ /* 0x002fc400078e0006 */
[----:B------:R-:W-:Y:S02]  /*8fa30*/  IMAD.MOV.U32 R3, RZ, RZ, R14 ;  /* 0x000000ffff037224 */ /* 0x000fe400078e000e */
[----:B------:R-:W3:Y:S01]  /*8fa40*/  LDL.LU R14, [R1+0x163c] ;  /* 0x00163c00010e7983 */ /* 0x000ee20000300800 */
[----:B------:R-:W-:-:S03]  /*8fa50*/  IADD3 R10, P2, R10, UR7, RZ ;  /* 0x000000070a0a7c10 */ /* 0x000fc6000ff5e0ff */
[----:B------:R-:W3:Y:S04]  /*8fa60*/  LDL.LU R6, [R1+0x167c] ;  /* 0x00167c0001067983 */ /* 0x000ee80000300800 */
[----:B------:R-:W-:Y:S01]  /*8fa70*/  STL [R1+0x14bc], R7 ;  /* 0x0014bc0701007387 */ /* 0x000fe20000100800 */
[----:B------:R-:W-:-:S03]  /*8fa80*/  IADD3.X R15, R15, UR6, RZ, P1, !PT ;  /* 0x000000060f0f7c10 */ /* 0x000fc60008ffe4ff */
[----:B------:R1:W-:Y:S01]  /*8fa90*/  LDGSTS.E [R0+0x16200], [R2.64], P0 ;  /* 0x1620000002007fae */ /* 0x0003e20008121848 */
[----:B------:R-:W-:-:S03]  /*8faa0*/  IADD3.X R12, R12, UR6, RZ, P2, !PT ;  /* 0x000000060c0c7c10 */ /* 0x000fc600097fe4ff */
[----:B------:R1:W-:Y:S04]  /*8fab0*/  STL [R1+0x14b8], R15 ;  /* 0x0014b80f01007387 */ /* 0x0003e80000100800 */
[----:B------:R-:W-:Y:S01]  /*8fac0*/  STL [R1+0x14fc], R10 ;  /* 0x0014fc0a01007387 */ /* 0x000fe20000100800 */
[----:B-1----:R-:W-:-:S03]  /*8fad0*/  IMAD.MOV.U32 R3, RZ, RZ, R15 ;  /* 0x000000ffff037224 */ /* 0x002fc600078e000f */
[----:B------:R-:W3:Y:S01]  /*8fae0*/  LDL.LU R15, [R1+0x1638] ;  /* 0x00163800010f7983 */ /* 0x000ee20000300800 */
[----:B------:R-:W-:-:S03]  /*8faf0*/  IMAD.MOV.U32 R2, RZ, RZ, R7 ;  /* 0x000000ffff027224 */ /* 0x000fc600078e0007 */
[----:B------:R1:W-:Y:S04]  /*8fb00*/  STL [R1+0x14f8], R12 ;  /* 0x0014f80c01007387 */ /* 0x0003e80000100800 */
[----:B------:R-:W3:Y:S04]  /*8fb10*/  LDL.LU R7, [R1+0x1678] ;  /* 0x0016780001077983 */ /* 0x000ee80000300800 */
[----:B------:R1:W-:Y:S02]  /*8fb20*/  LDGSTS.E [R0+0x17200], [R2.64], P0 ;  /* 0x1720000002007fae */ /* 0x0003e40008121848 */
[----:B-1----:R-:W-:-:S02]  /*8fb30*/  IMAD.MOV.U32 R2, RZ, RZ, R10 ;  /* 0x000000ffff027224 */ /* 0x002fc400078e000a */
[----:B------:R-:W-:Y:S02]  /*8fb40*/  IMAD.MOV.U32 R3, RZ, RZ, R12 ;  /* 0x000000ffff037224 */ /* 0x000fe400078e000c */
[----:B------:R-:W3:Y:S04]  /*8fb50*/  LDL.LU R12, [R1+0x16bc] ;  /* 0x0016bc00010c7983 */ /* 0x000ee80000300800 */
[----:B------:R1:W-:Y:S04]  /*8fb60*/  LDGSTS.E [R0+0x18200], [R2.64], P0 ;  /* 0x1820000002007fae */ /* 0x0003e80008121848 */
[----:B------:R-:W3:Y:S01]  /*8fb70*/  LDL.LU R10, [R1+0x16fc] ;  /* 0x0016fc00010a7983 */ /* 0x000ee20000300800 */
[----:B----4-:R-:W-:-:S05]  /*8fb80*/  IADD3 R11, P1, R11, UR7, RZ ;  /* 0x000000070b0b7c10 */ /* 0x010fca000ff3e0ff */
[----:B-1----:R-:W-:Y:S01]  /*8fb90*/  IMAD.MOV.U32 R2, RZ, RZ, R11 ;  /* 0x000000ffff027224 */ /* 0x002fe200078e000b */
[----:B------:R-:W-:Y:S02]  /*8fba0*/  IADD3 R16, P2, R16, UR7, RZ ;  /* 0x0000000710107c10 */ /* 0x000fe4000ff5e0ff */
[----:B------:R-:W-:-:S05]  /*8fbb0*/  IADD3.X R13, R13, UR6, RZ, P1, !PT ;  /* 0x000000060d0d7c10 */ /* 0x000fca0008ffe4ff */
[----:B------:R-:W-:Y:S01]  /*8fbc0*/  IMAD.MOV.U32 R3, RZ, RZ, R13 ;  /* 0x000000ffff037224 */ /* 0x000fe200078e000d */
[----:B------:R-:W-:Y:S01]  /*8fbd0*/  IADD3.X R17, R17, UR6, RZ, P2, !PT ;  /* 0x0000000611117c10 */ /* 0x000fe200097fe4ff */
[----:B------:R-:W-:Y:S04]  /*8fbe0*/  STL [R1+0x153c], R11 ;  /* 0x00153c0b01007387 */ /* 0x000fe80000100800 */
[----:B------:R1:W-:Y:S04]  /*8fbf0*/  LDGSTS.E [R0+0x19200], [R2.64], P0 ;  /* 0x1920000002007fae */ /* 0x0003e80008121848 */
[----:B------:R4:W-:Y:S01]  /*8fc00*/  STL [R1+0x1538], R13 ;  /* 0x0015380d01007387 */ /* 0x0009e20000100800 */
[----:B--2---:R-:W-:-:S03]  /*8fc10*/  IADD3 R4, P1, R4, UR7, RZ ;  /* 0x0000000704047c10 */ /* 0x004fc6000ff3e0ff */
[----:B------:R-:W-:Y:S01]  /*8fc20*/  STL [R1+0x157c], R16 ;  /* 0x00157c1001007387 */ /* 0x000fe20000100800 */
[----:B-1----:R-:W-:Y:S02]  /*8fc30*/  IMAD.MOV.U32 R2, RZ, RZ, R16 ;  /* 0x000000ffff027224 */ /* 0x002fe400078e0010 */
[----:B------:R-:W-:Y:S01]  /*8fc40*/  IMAD.MOV.U32 R3, RZ, RZ, R17 ;  /* 0x000000ffff037224 */ /* 0x000fe200078e0011 */
[----:B----4-:R-:W2:Y:S01]  /*8fc50*/  LDL.LU R13, [R1+0x16b8] ;  /* 0x0016b800010d7983 */ /* 0x010ea20000300800 */
[----:B------:R-:W-:-:S03]  /*8fc60*/  IADD3 R5, P2, R5, UR7, RZ ;  /* 0x0000000705057c10 */ /* 0x000fc6000ff5e0ff */
[----:B------:R-:W-:Y:S04]  /*8fc70*/  STL [R1+0x1578], R17 ;  /* 0x0015781101007387 */ /* 0x000fe80000100800 */
[----:B------:R-:W4:Y:S04]  /*8fc80*/  LDL.LU R11, [R1+0x16f8] ;  /* 0x0016f800010b7983 */ /* 0x000f280000300800 */
[----:B------:R1:W-:Y:S04]  /*8fc90*/  LDGSTS.E [R0+0x1a200], [R2.64], P0 ;  /* 0x1a20000002007fae */ /* 0x0003e80008121848 */
[----:B------:R-:W-:Y:S01]  /*8fca0*/  STL [R1+0x15bc], R4 ;  /* 0x0015bc0401007387 */ /* 0x000fe20000100800 */
[----:B---3--:R-:W-:Y:S01]  /*8fcb0*/  IADD3.X R8, R8, UR6, RZ, P1, !PT ;  /* 0x0000000608087c10 */ /* 0x008fe20008ffe4ff */
[----:B-1----:R-:W-:-:S04]  /*8fcc0*/  IMAD.MOV.U32 R2, RZ, RZ, R4 ;  /* 0x000000ffff027224 */ /* 0x002fc800078e0004 */
[----:B------:R-:W-:Y:S01]  /*8fcd0*/  IMAD.MOV.U32 R3, RZ, RZ, R8 ;  /* 0x000000ffff037224 */ /* 0x000fe200078e0008 */
[----:B------:R1:W-:Y:S01]  /*8fce0*/  STL [R1+0x15b8], R8 ;  /* 0x0015b80801007387 */ /* 0x0003e20000100800 */
[----:B------:R-:W-:-:S03]  /*8fcf0*/  IADD3.X R9, R9, UR6, RZ, P2, !PT ;  /* 0x0000000609097c10 */ /* 0x000fc600097fe4ff */
[----:B------:R-:W-:Y:S04]  /*8fd00*/  STL [R1+0x15fc], R5 ;  /* 0x0015fc0501007387 */ /* 0x000fe80000100800 */
[----:B------:R3:W-:Y:S04]  /*8fd10*/  LDGSTS.E [R0+0x1b200], [R2.64], P0 ;  /* 0x1b20000002007fae */ /* 0x0007e80008121848 */
[----:B-1----:R-:W4:Y:S04]  /*8fd20*/  LDL.LU R8, [R1+0x173c] ;  /* 0x00173c0001087983 */ /* 0x002f280000300800 */
[----:B------:R1:W-:Y:S04]  /*8fd30*/  STL [R1+0x15f8], R9 ;  /* 0x0015f80901007387 */ /* 0x0003e80000100800 */
[----:B------:R-:W4:Y:S01]  /*8fd40*/  LDL.LU R4, [R1+0x177c] ;  /* 0x00177c0001047983 */ /* 0x000f220000300800 */
[----:B---3--:R-:W-:-:S02]  /*8fd50*/  IMAD.MOV.U32 R3, RZ, RZ, R9 ;  /* 0x000000ffff037224 */ /* 0x008fc400078e0009 */
[----:B------:R-:W-:Y:S01]  /*8fd60*/  IMAD.MOV.U32 R2, RZ, RZ, R5 ;  /* 0x000000ffff027224 */ /* 0x000fe200078e0005 */
[----:B-1----:R-:W3:Y:S04]  /*8fd70*/  LDL.LU R9, [R1+0x1738] ;  /* 0x0017380001097983 */ /* 0x002ee80000300800 */
[----:B------:R-:W3:Y:S01]  /*8fd80*/  LDL.LU R5, [R1+0x1778] ;  /* 0x0017780001057983 */ /* 0x000ee20000300800 */
[----:B------:R-:W-:Y:S02]  /*8fd90*/  IADD3 R14, P1, R14, UR7, RZ ;  /* 0x000000070e0e7c10 */ /* 0x000fe4000ff3e0ff */
[----:B------:R-:W-:Y:S01]  /*8fda0*/  IADD3 R6, P2, R6, UR7, RZ ;  /* 0x0000000706067c10 */ /* 0x000fe2000ff5e0ff */
[----:B------:R1:W-:Y:S04]  /*8fdb0*/  LDGSTS.E [R0+0x1c200], [R2.64], P0 ;  /* 0x1c20000002007fae */ /* 0x0003e80008121848 */
[----:B------:R-:W-:Y:S01]  /*8fdc0*/  STL [R1+0x163c], R14 ;  /* 0x00163c0e01007387 */ /* 0x000fe20000100800 */
[----:B------:R-:W-:Y:S01]  /*8fdd0*/  IADD3.X R15, R15, UR6, RZ, P1, !PT ;  /* 0x000000060f0f7c10 */ /* 0x000fe20008ffe4ff */
[----:B-1----:R-:W-:-:S04]  /*8fde0*/  IMAD.MOV.U32 R2, RZ, RZ, R14 ;  /* 0x000000ffff027224 */ /* 0x002fc800078e000e */
[----:B------:R-:W-:Y:S01]  /*8fdf0*/  IMAD.MOV.U32 R3, RZ, RZ, R15 ;  /* 0x000000ffff037224 */ /* 0x000fe200078e000f */
[----:B------:R-:W-:Y:S01]  /*8fe00*/  IADD3.X R7, R7, UR6, RZ, P2, !PT ;  /* 0x0000000607077c10 */ /* 0x000fe200097fe4ff */
[----:B------:R-:W-:Y:S04]  /*8fe10*/  STL [R1+0x1638], R15 ;  /* 0x0016380f01007387 */ /* 0x000fe80000100800 */
[----:B------:R-:W-:Y:S04]  /*8fe20*/  STL [R1+0x167c], R6 ;  /* 0x00167c0601007387 */ /* 0x000fe80000100800 */
[----:B------:R1:W-:Y:S04]  /*8fe30*/  STL [R1+0x1678], R7 ;  /* 0x0016780701007387 */ /* 0x0003e80000100800 */
[----:B------:R1:W-:Y:S04]  /*8fe40*/  LDGSTS.E [R0+0x1d200], [R2.64], P0 ;  /* 0x1d20000002007fae */ /* 0x0003e80008121848 */
[----:B------:R-:W3:Y:S04]  /*8fe50*/  LDL.LU R17, [R1+0x17b8] ;  /* 0x0017b80001117983 */ /* 0x000ee80000300800 */
[----:B------:R-:W3:Y:S01]  /*8fe60*/  LDL.LU R16, [R1+0x17bc] ;  /* 0x0017bc0001107983 */ /* 0x000ee20000300800 */
[----:B-1----:R-:W-:-:S02]  /*8fe70*/  IMAD.MOV.U32 R3, RZ, RZ, R7 ;  /* 0x000000ffff037224 */ /* 0x002fc400078e0007 */
[----:B------:R-:W-:Y:S01]  /*8fe80*/  IMAD.MOV.U32 R2, RZ, RZ, R6 ;  /* 0x000000ffff027224 */ /* 0x000fe200078e0006 */
[----:B------:R-:W3:Y:S04]  /*8fe90*/  LDL.LU R7, [R1+0x17f8] ;  /* 0x0017f80001077983 */ /* 0x000ee80000300800 */
[----:B------:R-:W3:Y:S01]  /*8fea0*/  LDL.LU R6, [R1+0x17fc] ;  /* 0x0017fc0001067983 */ /* 0x000ee20000300800 */
[----:B------:R-:W-:Y:S02]  /*8feb0*/  IADD3 R12, P1, R12, UR7, RZ ;  /* 0x000000070c0c7c10 */ /* 0x000fe4000ff3e0ff */
[----:B------:R-:W-:Y:S01]  /*8fec0*/  IADD3 R10, P2, R10, UR7, RZ ;  /* 0x000000070a0a7c10 */ /* 0x000fe2000ff5e0ff */
[----:B------:R1:W-:Y:S04]  /*8fed0*/  LDGSTS.E [R0+0x1e200], [R2.64], P0 ;  /* 0x1e20000002007fae */ /* 0x0003e80008121848 */
[----:B------:R2:W-:Y:S01]  /*8fee0*/  STL [R1+0x16bc], R12 ;  /* 0x0016bc0c01007387 */ /* 0x0005e20000100800 */
[----:B-1----:R-:W-:Y:S01]  /*8fef0*/  IMAD.MOV.U32 R2, RZ, RZ, R12 ;  /* 0x000000ffff027224 */ /* 0x002fe200078e000c */
[----:B--2---:R-:W-:-:S05]  /*8ff00*/  IADD3.X R13, R13, UR6, RZ, P1, !PT ;  /* 0x000000060d0d7c10 */ /* 0x004fca0008ffe4ff */
[----:B------:R-:W-:Y:S01]  /*8ff10*/  STL [R1+0x16b8], R13 ;  /* 0x0016b80d01007387 */ /* 0x000fe20000100800 */
[----:B----4-:R-:W-:-:S03]  /*8ff20*/  IADD3.X R11, R11, UR6, RZ, P2, !PT ;  /* 0x000000060b0b7c10 */ /* 0x010fc600097fe4ff */
[----:B------:R1:W-:Y:S01]  /*8ff30*/  STL [R1+0x16fc], R10 ;  /* 0x0016fc0a01007387 */ /* 0x0003e20000100800 */
[----:B------:R-:W-:-:S03]  /*8ff40*/  IMAD.MOV.U32 R3, RZ, RZ, R13 ;  /* 0x000000ffff037224 */ /* 0x000fc600078e000d */
[----:B------:R2:W-:Y:S04]  /*8ff50*/  STL [R1+0x16f8], R11 ;  /* 0x0016f80b01007387 */ /* 0x0005e80000100800 */
[----:B------:R-:W4:Y:S04]  /*8ff60*/  LDL.LU R19, [R1+0x1838] ;  /* 0x0018380001137983 */ /* 0x000f280000300800 */
[----:B------:R-:W4:Y:S04]  /*8ff70*/  LDL.LU R18, [R1+0x183c] ;  /* 0x00183c0001127983 */ /* 0x000f280000300800 */
[----:B------:R-:W4:Y:S04]  /*8ff80*/  LDL.LU R15, [R1+0x1878] ;  /* 0x00187800010f7983 */ /* 0x000f280000300800 */
[----:B------:R-:W4:Y:S04]  /*8ff90*/  LDL.LU R14, [R1+0x187c] ;  /* 0x00187c00010e7983 */ /* 0x000f280000300800 */
[----:B------:R1:W-:Y:S04]  /*8ffa0*/  LDGSTS.E [R0+0x1f200], [R2.64], P0 ;  /* 0x1f20000002007fae */ /* 0x0003e80008121848 */
[----:B------:R-:W4:Y:S01]  /*8ffb0*/  LDL.LU R12, [R1+0x18bc] ;  /* 0x0018bc00010c7983 */ /* 0x000f220000300800 */
[----:B------:R-:W-:Y:S01]  /*8ffc0*/  IADD3 R8, P1, R8, UR7, RZ ;  /* 0x0000000708087c10 */ /* 0x000fe2000ff3e0ff */
[----:B-1----:R-:W-:-:S02]  /*8ffd0*/  IMAD.MOV.U32 R2, RZ, RZ, R10 ;  /* 0x000000ffff027224 */ /* 0x002fc400078e000a */
[----:B------:R-:W4:Y:S01]  /*8ffe0*/  LDL.LU R10, [R1+0x18fc] ;  /* 0x0018fc00010a7983 */ /* 0x000f220000300800 */
[----:B------:R-:W-:Y:S01]  /*8fff0*/  IADD3 R4, P2, R4, UR7, RZ ;  /* 0x0000000704047c10 */ /* 0x000fe2000ff5e0ff */
[----:B------:R-:W-:Y:S02]  /*90000*/  IMAD.MOV.U32 R3, RZ, RZ, R11 ;  /* 0x000000ffff037224 */ /* 0x000fe400078e000b */
[----:B------:R-:W-:Y:S01]  /*90010*/  STL [R1+0x173c], R8 ;  /* 0x00173c0801007387 */ /* 0x000fe20000100800 */
[----:B---3--:R-:W-:-:S03]  /*90020*/  IADD3.X R9, R9, UR6, RZ, P1, !PT ;  /* 0x0000000609097c10 */ /* 0x008fc60008ffe4ff */
[----:B------:R1:W-:Y:S01]  /*90030*/  LDGSTS.E [R0+0x20200], [R2.64], P0 ;  /* 0x2020000002007fae */ /* 0x0003e20008121848 */
[----:B------:R-:W-:-:S03]  /*90040*/  IADD3.X R5, R5, UR6, RZ, P2, !PT ;  /* 0x0000000605057c10 */ /* 0x000fc600097fe4ff */
[----:B------:R3:W-:Y:S04]  /*90050*/  STL [R1+0x1738], R9 ;  /* 0x0017380901007387 */ /* 0x0007e80000100800 */
[----:B------:R-:W-:Y:S04]  /*90060*/  STL [R1+0x177c], R4 ;  /* 0x00177c0401007387 */ /* 0x000fe80000100800 */
[----:B------:R-:W4:Y:S01]  /*90070*/  LDL.LU R13, [R1+0x18b8] ;  /* 0x0018b800010d7983 */ /* 0x000f220000300800 */
[----:B-1----:R-:W-:-:S03]  /*90080*/  IMAD.MOV.U32 R2, RZ, RZ, R8 ;  /* 0x000000ffff027224 */ /* 0x002fc600078e0008 */
[----:B------:R1:W-:Y:S01]  /*90090*/  STL [R1+0x1778], R5 ;  /* 0x0017780501007387 */ /* 0x0003e20000100800 */
[----:B------:R-:W-:-:S03]  /*900a0*/  IMAD.MOV.U32 R3, RZ, RZ, R9 ;  /* 0x000000ffff037224 */ /* 0x000fc600078e0009 */
[----:B--2---:R-:W2:Y:S04]  /*900b0*/  LDL.LU R11, [R1+0x18f8] ;  /* 0x0018f800010b7983 */ /* 0x004ea80000300800 */
[----:B---3--:R-:W3:Y:S04]  /*900c0*/  LDL.LU R9, [R1+0x1938] ;  /* 0x0019380001097983 */ /* 0x008ee80000300800 */
[----:B------:R-:W3:Y:S04]  /*900d0*/  LDL.LU R8, [R1+0x193c] ;  /* 0x00193c0001087983 */ /* 0x000ee80000300800 */
[----:B------:R1:W-:Y:S02]  /*900e0*/  LDGSTS.E [R0+0x21200], [R2.64], P0 ;  /* 0x2120000002007fae */ /* 0x0003e40008121848 */
[----:B-1----:R-:W-:-:S02]  /*900f0*/  IMAD.MOV.U32 R3, RZ, RZ, R5 ;  /* 0x000000ffff037224 */ /* 0x002fc400078e0005 */
[----:B------:R-:W-:Y:S01]  /*90100*/  IMAD.MOV.U32 R2, RZ, RZ, R4 ;  /* 0x000000ffff027224 */ /* 0x000fe200078e0004 */
[----:B------:R-:W3:Y:S04]  /*90110*/  LDL.LU R5, [R1+0x1978] ;  /* 0x0019780001057983 */ /* 0x000ee80000300800 */
[----:B------:R-:W3:Y:S01]  /*90120*/  LDL.LU R4, [R1+0x197c] ;  /* 0x00197c0001047983 */ /* 0x000ee20000300800 */
[----:B------:R-:W-:-:S03]  /*90130*/  IADD3 R16, P1, R16, UR7, RZ ;  /* 0x0000000710107c10 */ /* 0x000fc6000ff3e0ff */
[----:B------:R1:W-:Y:S01]  /*90140*/  LDGSTS.E [R0+0x22200], [R2.64], P0 ;  /* 0x2220000002007fae */ /* 0x0003e20008121848 */
[----:B------:R-:W-:Y:S02]  /*90150*/  IADD3.X R17, R17, UR6, RZ, P1, !PT ;  /* 0x0000000611117c10 */ /* 0x000fe40008ffe4ff */
[----:B------:R-:W-:Y:S01]  /*90160*/  IADD3 R6, P2, R6, UR7, RZ ;  /* 0x0000000706067c10 */ /* 0x000fe2000ff5e0ff */
[----:B------:R-:W-:Y:S03]  /*90170*/  STL [R1+0x17bc], R16 ;  /* 0x0017bc1001007387 */ /* 0x000fe60000100800 */
[----:B------:R-:W-:Y:S01]  /*90180*/  IADD3.X R7, R7, UR6, RZ, P2, !PT ;  /* 0x0000000607077c10 */ /* 0x000fe200097fe4ff */
[----:B------:R1:W-:Y:S02]  /*90190*/  STL [R1+0x17b8], R17 ;  /* 0x0017b81101007387 */ /* 0x0003e40000100800 */
[----:B-1----:R-:W-:-:S02]  /*901a0*/  IMAD.MOV.U32 R2, RZ, RZ, R16 ;  /* 0x000000ffff027224 */ /* 0x002fc400078e0010 */
[----:B------:R-:W-:Y:S01]  /*901b0*/  IMAD.MOV.U32 R3, RZ, RZ, R17 ;  /* 0x000000ffff037224 */ /* 0x000fe200078e0011 */
[----:B------:R-:W-:Y:S04]  /*901c0*/  STL [R1+0x17fc], R6 ;  /* 0x0017fc0601007387 */ /* 0x000fe80000100800 */
[----:B------:R1:W-:Y:S04]  /*901d0*/  STL [R1+0x17f8], R7 ;  /* 0x0017f80701007387 */ /* 0x0003e80000100800 */
[----:B------:R-:W3:Y:S04]  /*901e0*/  LDL.LU R17, [R1+0x1998] ;  /* 0x0019980001117983 */ /* 0x000ee80000300800 */
[----:B------:R-:W3:Y:S04]  /*901f0*/  LDL.LU R16, [R1+0x199c] ;  /* 0x00199c0001107983 */ /* 0x000ee80000300800 */
[----:B------:R1:W-:Y:S02]  /*90200*/  LDGSTS.E [R0+0x23200], [R2.64], P0 ;  /* 0x2320000002007fae */ /* 0x0003e40008121848 */
[----:B-1----:R-:W-:-:S02]  /*90210*/  IMAD.MOV.U32 R3, RZ, RZ, R7 ;  /* 0x000000ffff037224 */ /* 0x002fc400078e0007 */
[----:B------:R-:W-:Y:S01]  /*90220*/  IMAD.MOV.U32 R2, RZ, RZ, R6 ;  /* 0x000000ffff027224 */ /* 0x000fe200078e0006 */
[----:B------:R-:W3:Y:S04]  /*90230*/  LDL.LU R7, [R1+0x19a0] ;  /* 0x0019a00001077983 */ /* 0x000ee80000300800 */
[----:B------:R-:W3:Y:S04]  /*90240*/  LDL.LU R6, [R1+0x19a4] ;  /* 0x0019a40001067983 */ /* 0x000ee80000300800 */
[----:B------:R1:W-:Y:S01]  /*90250*/  LDGSTS.E [R0+0x24200], [R2.64], P0 ;  /* 0x2420000002007fae */ /* 0x0003e20008121848 */
[----:B----4-:R-:W-:-:S04]  /*90260*/  IADD3 R18, P1, R18, UR7, RZ ;  /* 0x0000000712127c10 */ /* 0x010fc8000ff3e0ff */
[----:B------:R-:W-:Y:S02]  /*90270*/  IADD3.X R19, R19, UR6, RZ, P1, !PT ;  /* 0x0000000613137c10 */ /* 0x000fe40008ffe4ff */
[----:B------:R-:W-:Y:S01]  /*90280*/  IADD3 R14, P2, R14, UR7, RZ ;  /* 0x000000070e0e7c10 */ /* 0x000fe2000ff5e0ff */
[----:B------:R-:W-:Y:S03]  /*90290*/  STL [R1+0x183c], R18 ;  /* 0x00183c1201007387 */ /* 0x000fe60000100800 */
[----:B------:R-:W-:Y:S02]  /*902a0*/  IADD3.X R15, R15, UR6, RZ, P2, !PT ;  /* 0x000000060f0f7c10 */ /* 0x000fe400097fe4ff */
[----:B------:R-:W-:Y:S01]  /*902b0*/  IADD3 R12, P1, R12, UR7, RZ ;  /* 0x000000070c0c7c10 */ /* 0x000fe2000ff3e0ff */
[----:B------:R4:W-:Y:S01]  /*902c0*/  STL [R1+0x1838], R19 ;  /* 0x0018381301007387 */ /* 0x0009e20000100800 */
[----:B-1----:R-:W-:-:S02]  /*902d0*/  IMAD.MOV.U32 R2, RZ, RZ, R18 ;  /* 0x000000ffff027224 */ /* 0x002fc400078e0012 */
[----:B------:R-:W-:Y:S01]  /*902e0*/  IMAD.MOV.U32 R3, RZ, RZ, R19 ;  /* 0x000000ffff037224 */ /* 0x000fe200078e0013 */
[----:B------:R-:W-:Y:S01]  /*902f0*/  STL [R1+0x187c], R14 ;  /* 0x00187c0e01007387 */ /* 0x000fe20000100800 */
[----:B------:R-:W-:-:S03]  /*90300*/  IADD3 R10, P2, R10, UR7, RZ ;  /* 0x000000070a0a7c10 */ /* 0x000fc6000ff5e0ff */
[----:B------:R1:W-:Y:S04]  /*90310*/  STL [R1+0x1878], R15 ;  /* 0x0018780f01007387 */ /* 0x0003e80000100800 */
[----:B------:R-:W-:Y:S04]  /*90320*/  STL [R1+0x18bc], R12 ;  /* 0x0018bc0c01007387 */ /* 0x000fe80000100800 */
[----:B------:R1:W-:Y:S01]  /*90330*/  LDGSTS.E [R0+0x25200], [R2.64], P0 ;  /* 0x2520000002007fae */ /* 0x0003e20008121848 */
[----:B------:R-:W-:Y:S01]  /*90340*/  IADD3.X R13, R13, UR6, RZ, P1, !PT ;  /* 0x000000060d0d7c10 */ /* 0x000fe20008ffe4ff */
[----:B-1----:R-:W-:-:S04]  /*90350*/  IMAD.MOV.U32 R2, RZ, RZ, R14 ;  /* 0x000000ffff027224 */ /* 0x002fc800078e000e */
[----:B------:R1:W-:Y:S01]  /*90360*/  STL [R1+0x18b8], R13 ;  /* 0x0018b80d01007387 */ /* 0x0003e20000100800 */
[----:B--2---:R-:W-:-:S03]  /*90370*/  IADD3.X R11, R11, UR6, RZ, P2, !PT ;  /* 0x000000060b0b7c10 */ /* 0x004fc600097fe4ff */
[----:B------:R-:W-:Y:S01]  /*90380*/  STL [R1+0x18fc], R10 ;  /* 0x0018fc0a01007387 */ /* 0x000fe20000100800 */
[----:B------:R-:W-:-:S03]  /*90390*/  IMAD.MOV.U32 R3, RZ, RZ, R15 ;  /* 0x000000ffff037224 */ /* 0x000fc600078e000f */
[----:B------:R2:W-:Y:S01]  /*903a0*/  STL [R1+0x18f8], R11 ;  /* 0x0018f80b01007387 */ /* 0x0005e20000100800 */
[----:B---3--:R-:W-:-:S03]  /*903b0*/  IADD3 R8, P1, R8, UR7, RZ ;  /* 0x0000000708087c10 */ /* 0x008fc6000ff3e0ff */
[----:B----4-:R-:W3:Y:S01]  /*903c0*/  LDL.LU.64 R18, [R1+0xe50] ;  /* 0x000e500001127983 */ /* 0x010ee20000300a00 */
[----:B------:R-:W-:-:S03]  /*903d0*/  IADD3.X R9, R9, UR6, RZ, P1, !PT ;  /* 0x0000000609097c10 */ /* 0x000fc60008ffe4ff */
[----:B------:R-:W4:Y:S04]  /*903e0*/  LDL.LU.64 R14, [R1+0xe48] ;  /* 0x000e4800010e7983 */ /* 0x000f280000300a00 */
[----:B------:R1:W-:Y:S04]  /*903f0*/  LDGSTS.E [R0+0x26200], [R2.64], P0 ;  /* 0x2620000002007fae */ /* 0x0003e80008121848 */
[----:B------:R-:W-:Y:S04]  /*90400*/  STL [R1+0x193c], R8 ;  /* 0x00193c0801007387 */ /* 0x000fe80000100800 */
[----:B------:R2:W-:Y:S01]  /*90410*/  STL [R1+0x1938], R9 ;  /* 0x0019380901007387 */ /* 0x0005e20000100800 */
[----:B------:R-:W-:Y:S01]  /*90420*/  IADD3 R4, P2, R4, UR7, RZ ;  /* 0x0000000704047c10 */ /* 0x000fe2000ff5e0ff */
[----:B-1----:R-:W-:-:S02]  /*90430*/  IMAD.MOV.U32 R2, RZ, RZ, R12 ;  /* 0x000000ffff027224 */ /* 0x002fc400078e000c */
[----:B------:R-:W-:Y:S01]  /*90440*/  IMAD.MOV.U32 R3, RZ, RZ, R13 ;  /* 0x000000ffff037224 */ /* 0x000fe200078e000d */
[----:B------:R-:W-:Y:S01]  /*90450*/  IADD3.X R5, R5, UR6, RZ, P2, !PT ;  /* 0x0000000605057c10 */ /* 0x000fe200097fe4ff */
[----:B------:R-:W-:Y:S04]  /*90460*/  STL [R1+0x197c], R4 ;  /* 0x00197c0401007387 */ /* 0x000fe80000100800 */
[----:B------:R-:W4:Y:S04]  /*90470*/  LDL.LU.64 R12, [R1+0xe40] ;  /* 0x000e4000010c7983 */ /* 0x000f280000300a00 */
[----:B------:R1:W-:Y:S04]  /*90480*/  LDGSTS.E [R0+0x27200], [R2.64], P0 ;  /* 0x2720000002007fae */ /* 0x0003e80008121848 */
[----:B------:R2:W-:Y:S01]  /*90490*/  STL [R1+0x1978], R5 ;  /* 0x0019780501007387 */ /* 0x0005e20000100800 */
[----:B-1----:R-:W-:-:S02]  /*904a0*/  IMAD.MOV.U32 R2, RZ, RZ, R10 ;  /* 0x000000ffff027224 */ /* 0x002fc400078e000a */
[----:B------:R-:W-:Y:S02]  /*904b0*/  IMAD.MOV.U32 R3, RZ, RZ, R11 ;  /* 0x000000ffff037224 */ /* 0x000fe400078e000b */
[----:B--2---:R-:W2:Y:S04]  /*904c0*/  LDL.LU.64 R10, [R1+0xe38] ;  /* 0x000e3800010a7983 */ /* 0x004ea80000300a00 */
[----:B------:R1:W-:Y:S02]  /*904d0*/  LDGSTS.E [R0+0x28200], [R2.64], P0 ;  /* 0x2820000002007fae */ /* 0x0003e40008121848 */
[----:B-1----:R-:W-:Y:S02]  /*904e0*/  IMAD.MOV.U32 R2, RZ, RZ, R8 ;  /* 0x000000ffff027224 */ /* 0x002fe400078e0008 */
[----:B------:R-:W-:-:S02]  /*904f0*/  IMAD.MOV.U32 R3, RZ, RZ, R9 ;  /* 0x000000ffff037224 */ /* 0x000fc400078e0009 */
[----:B------:R-:W2:Y:S04]  /*90500*/  LDL.LU.64 R8, [R1+0xe30] ;  /* 0x000e300001087983 */ /* 0x000ea80000300a00 */
[----:B------:R1:W-:Y:S02]  /*90510*/  LDGSTS.E [R0+0x29200], [R2.64], P0 ;  /* 0x2920000002007fae */ /* 0x0003e40008121848 */
[----:B-1----:R-:W-:Y:S02]  /*90520*/  IMAD.MOV.U32 R2, RZ, RZ, R4 ;  /* 0x000000ffff027224 */ /* 0x002fe400078e0004 */
[----:B------:R-:W-:Y:S02]  /*90530*/  IMAD.MOV.U32 R3, RZ, RZ, R5 ;  /* 0x000000ffff037224 */ /* 0x000fe400078e0005 */
[----:B------:R-:W2:Y:S01]  /*90540*/  LDL.LU.64 R4, [R1+0xe28] ;  /* 0x000e280001047983 */ /* 0x000ea20000300a00 */
[----:B------:R-:W-:-:S02]  /*90550*/  IADD3 R16, P1, R16, UR7, RZ ;  /* 0x0000000710107c10 */ /* 0x000fc4000ff3e0ff */
[----:B------:R-:W-:Y:S01]  /*90560*/  IADD3 R6, P2, R6, UR7, RZ ;  /* 0x0000000706067c10 */ /* 0x000fe2000ff5e0ff */
[----:B------:R1:W-:Y:S01]  /*90570*/  LDGSTS.E [R0+0x2a200], [R2.64], P0 ;  /* 0x2a20000002007fae */ /* 0x0003e20008121848 */
[----:B------:R-:W-:-:S03]  /*90580*/  IADD3.X R17, R17, UR6, RZ, P1, !PT ;  /* 0x0000000611117c10 */ /* 0x000fc60008ffe4ff */
[----:B------:R1:W-:Y:S01]  /*90590*/  STL [R1+0x199c], R16 ;  /* 0x00199c1001007387 */ /* 0x0003e20000100800 */
[----:B------:R-:W-:-:S03]  /*905a0*/  IADD3.X R7, R7, UR6, RZ, P2, !PT ;  /* 0x0000000607077c10 */ /* 0x000fc600097fe4ff */
[----:B------:R-:W-:Y:S04]  /*905b0*/  STL [R1+0x1998], R17 ;  /* 0x0019981101007387 */ /* 0x000fe80000100800 */
[----:B------:R-:W-:Y:S04]  /*905c0*/  STL [R1+0x19a4], R6 ;  /* 0x0019a40601007387 */ /* 0x000fe80000100800 */
[----:B------:R-:W2:Y:S04]  /*905d0*/  LDL.LU.64 R32, [R1+0xe20] ;  /* 0x000e200001207983 */ /* 0x000ea80000300a00 */
[----:B------:R1:W-:Y:S04]  /*905e0*/  STL [R1+0x19a0], R7 ;  /* 0x0019a00701007387 */ /* 0x0003e80000100800 */
[----:B------:R-:W2:Y:S04]  /*905f0*/  LDL.LU.64 R30, [R1+0xe18] ;  /* 0x000e1800011e7983 */ /* 0x000ea80000300a00 */
[----:B------:R-:W2:Y:S01]  /*90600*/  LDL.LU.64 R28, [R1+0xe10] ;  /* 0x000e1000011c7983 */ /* 0x000ea20000300a00 */
[----:B-1----:R-:W-:-:S03]  /*90610*/  IMAD.MOV.U32 R2, RZ, RZ, R16 ;  /* 0x000000ffff027224 */ /* 0x002fc600078e0010 */
[----:B------:R-:W2:Y:S01]  /*90620*/  LDL.LU.64 R26, [R1+0xe08] ;  /* 0x000e0800011a7983 */ /* 0x000ea20000300a00 */
[----:B------:R-:W-:-:S03]  /*90630*/  IMAD.MOV.U32 R3, RZ, RZ, R17 ;  /* 0x000000ffff037224 */ /* 0x000fc600078e0011 */
[----:B------:R-:W2:Y:S04]  /*90640*/  LDL.LU.64 R24, [R1+0xe00] ;  /* 0x000e000001187983 */ /* 0x000ea80000300a00 */
[----:B------:R1:W-:Y:S04]  /*90650*/  LDGSTS.E [R0+0x2b200], [R2.64], P0 ;  /* 0x2b20000002007fae */ /* 0x0003e80008121848 */
[----:B------:R-:W2:Y:S04]  /*90660*/  LDL.LU.64 R22, [R1+0xdf8] ;  /* 0x000df80001167983 */ /* 0x000ea80000300a00 */
[----:B------:R-:W2:Y:S01]  /*90670*/  LDL.LU.64 R20, [R1+0xdf0] ;  /* 0x000df00001147983 */ /* 0x000ea20000300a00 */
[----:B-1----:R-:W-:-:S03]  /*90680*/  IMAD.MOV.U32 R2, RZ, RZ, R6 ;  /* 0x000000ffff027224 */ /* 0x002fc600078e0006 */
[----:B------:R-:W2:Y:S01]  /*90690*/  LDL.LU R16, [R1+0xf00] ;  /* 0x000f000001107983 */ /* 0x000ea20000300800 */
[----:B------:R-:W-:-:S03]  /*906a0*/  IMAD.MOV.U32 R3, RZ, RZ, R7 ;  /* 0x000000ffff037224 */ /* 0x000fc600078e0007 */
[----:B------:R-:W2:Y:S04]  /*906b0*/  LDL.LU R7, [R1+0xf04] ;  /* 0x000f040001077983 */ /* 0x000ea80000300800 */
[----:B------:R3:W-:Y:S02]  /*906c0*/  LDGSTS.E [R0+0x2c200], [R2.64], P0 ;  /* 0x2c20000002007fae */ /* 0x0007e40008121848 */
[----:B---3--:R-:W-:-:S04]  /*906d0*/  IADD3 R2, P1, R18, UR7, RZ ;  /* 0x0000000712027c10 */ /* 0x008fc8000ff3e0ff */
        /* <DEDUP_REMOVED lines=8> */
[----:B--2---:R-:W-:-:S04]  /*90760*/  IADD3 R181, P1, R10, UR7, RZ ;  /* 0x000000070ab57c10 */ /* 0x004fc8000ff3e0ff */
[----:B------:R-:W-:Y:S02]  /*90770*/  IADD3.X R178, R11, UR6, RZ, P1, !PT ;  /* 0x000000060bb27c10 */ /* 0x000fe40008ffe4ff */
[----:B------:R-:W2:Y:S01]  /*90780*/  LDL.LU.64 R10, [R1+0xdd0] ;  /* 0x000dd000010a7983 */ /* 0x000ea20000300a00 */
[----:B------:R-:W-:-:S04]  /*90790*/  IADD3 R180, P1, R8, UR7, RZ ;  /* 0x0000000708b47c10 */ /* 0x000fc8000ff3e0ff */
[----:B------:R-:W-:Y:S02]  /*907a0*/  IADD3.X R179, R9, UR6, RZ, P1, !PT ;  /* 0x0000000609b37c10 */ /* 0x000fe40008ffe4ff */
[----:B------:R-:W2:Y:S01]  /*907b0*/  LDL.LU.64 R8, [R1+0xdc8] ;  /* 0x000dc80001087983 */ /* 0x000ea20000300a00 */
[----:B------:R-:W-:-:S04]  /*907c0*/  IADD3 R185, P1, R4, UR7, RZ ;  /* 0x0000000704b97c10 */ /* 0x000fc8000ff3e0ff */
[----:B------:R-:W-:Y:S02]  /*907d0*/  IADD3.X R184, R5, UR6, RZ, P1, !PT ;  /* 0x0000000605b87c10 */ /* 0x000fe40008ffe4ff */
[----:B------:R-:W2:Y:S01]  /*907e0*/  LDL.LU.64 R4, [R1+0xdc0] ;  /* 0x000dc00001047983 */ /* 0x000ea20000300a00 */
        /* <DEDUP_REMOVED lines=14> */
[----:B------:R-:W1:Y:S01]  /*908d0*/  S2R R21, SR_TID.X ;  /* 0x0000000000157919 */ /* 0x000e620000002100 */
        /* <DEDUP_REMOVED lines=11> */
[----:B------:R-:W-:-:S02]  /*90990*/  LOP3.LUT R188, R189, R188, RZ, 0x3c, !PT ;  /* 0x000000bcbdbc7212 */ /* 0x000fc400078e3cff */
[----:B------:R-:W-:Y:S01]  /*909a0*/  LOP3.LUT R197, R197, R196, RZ, 0x3c, !PT ;  /* 0x000000c4c5c57212 */ /* 0x000fe200078e3cff */
[----:B------:R-:W-:Y:S01]  /*909b0*/  IMAD.MOV.U32 R28, RZ, RZ, R199 ;  /* 0x000000ffff1c7224 */ /* 0x000fe200078e00c7 */
[----:B------:R-:W-:Y:S01]  /*909c0*/  LOP3.LUT R185, R185, R184, RZ, 0x3c, !PT ;  /* 0x000000b8b9b97212 */ /* 0x000fe200078e3cff */
[----:B------:R-:W-:Y:S01]  /*909d0*/  IMAD.MOV.U32 R29, RZ, RZ, R198 ;  /* 0x000000ffff1d7224 */ /* 0x000fe200078e00c6 */
[----:B------:R-:W-:Y:S01]  /*909e0*/  LOP3.LUT R192, R193, R192, RZ, 0x3c, !PT ;  /* 0x000000c0c1c07212 */ /* 0x000fe200078e3cff */
[----:B------:R2:W-:Y:S01]  /*909f0*/  LDGSTS.E [R0+0x2d200], [R32.64], P0 ;  /* 0x2d20000020007fae */ /* 0x0005e20008121848 */
[----:B------:R-:W-:Y:S02]  /*90a00*/  LOP3.LUT R187, R187, R186, RZ, 0x3c, !PT ;  /* 0x000000babbbb7212 */ /* 0x000fe400078e3cff */
[----:B------:R-:W-:Y:S01]  /*90a10*/  LOP3.LUT R189, R189, R188, RZ, 0x3c, !PT ;  /* 0x000000bcbdbd7212 */ /* 0x000fe200078e3cff */
[----:B------:R2:W-:Y:S01]  /*90a20*/  LDGSTS.E [R0+0x2e200], [R30.64], P0 ;  /* 0x2e2000001e007fae */ /* 0x0005e20008121848 */
[----:B------:R-:W-:-:S02]  /*90a30*/  LOP3.LUT R196, R197, R196, RZ, 0x3c, !PT ;  /* 0x000000c4c5c47212 */ /* 0x000fc400078e3cff */
[----:B------:R-:W-:Y:S02]  /*90a40*/  LOP3.LUT R193, R193, R192, RZ, 0x3c, !PT ;  /* 0x000000c0c1c17212 */ /* 0x000fe400078e3cff */
[----:B-1----:R-:W-:Y:S02]  /*90a50*/  LOP3.LUT R21, R21, 0x7f, RZ, 0xc0, !PT ;  /* 0x0000007f15157812 */ /* 0x002fe400078ec0ff */
[----:B------:R-:W-:Y:S02]  /*90a60*/  LOP3.LUT R197, R197, R196, RZ, 0x3c, !PT ;  /* 0x000000c4c5c57212 */ /* 0x000fe400078e3cff */
[----:B---3--:R-:W-:-:S04]  /*90a70*/  IADD3 R201, P1, R18, UR7, RZ ;  /* 0x0000000712c97c10 */ /* 0x008fc8000ff3e0ff */
[----:B------:R-:W-:Y:S02]  /*90a80*/  IADD3.X R200, R19, UR6, RZ, P1, !PT ;  /* 0x0000000613c87c10 */ /* 0x000fe40008ffe4ff */
[----:B----4-:R-:W-:-:S04]  /*90a90*/  IADD3 R203, P1, R14, UR7, RZ ;  /* 0x000000070ecb7c10 */ /* 0x010fc8000ff3e0ff */
[----:B------:R-:W-:Y:S02]  /*90aa0*/  IADD3.X R202, R15, UR6, RZ, P1, !PT ;  /* 0x000000060fca7c10 */ /* 0x000fe40008ffe4ff */
[----:B------:R-:W-:-:S04]  /*90ab0*/  IADD3 R205, P1, R12, UR7, RZ ;  /* 0x000000070ccd7c10 */ /* 0x000fc8000ff3e0ff */
[----:B------:R-:W-:Y:S02]  /*90ac0*/  IADD3.X R204, R13, UR6, RZ, P1, !PT ;  /* 0x000000060dcc7c10 */ /* 0x000fe40008ffe4ff */
[----:B--2---:R-:W-:-:S04]  /*90ad0*/  IADD3 R207, P1, R10, UR7, RZ ;  /* 0x000000070acf7c10 */ /* 0x004fc8000ff3e0ff */
[----:B------:R-:W-:Y:S01]  /*90ae0*/  IADD3.X R206, R11, UR6, RZ, P1, !PT ;  /* 0x000000060bce7c10 */ /* 0x000fe20008ffe4ff */
[----:B------:R-:W-:Y:S02]  /*90af0*/  IMAD.MOV.U32 R14, RZ, RZ, R182 ;  /* 0x000000ffff0e7224 */ /* 0x000fe400078e00b6 */
[----:B------:R-:W-:Y:S01]  /*90b00*/  IMAD.MOV.U32 R15, RZ, RZ, R177 ;  /* 0x000000ffff0f7224 */ /* 0x000fe200078e00b1 */
[----:B------:R-:W-:Y:S01]  /*90b10*/  IADD3 R209, P1, R8, UR7, RZ ;  /* 0x0000000708d17c10 */ /* 0x000fe2000ff3e0ff */
[----:B------:R-:W-:-:S03]  /*90b20*/  IMAD.MOV.U32 R177, RZ, RZ, R178 ;  /* 0x000000ffffb17224 */ /* 0x000fc600078e00b2 */
[----:B------:R1:W-:Y:S01]  /*90b30*/  LDGSTS.E [R0+0x2f200], [R14.64], P0 ;  /* 0x2f2000000e007fae */ /* 0x0003e20008121848 */
[----:B------:R-:W-:Y:S02]  /*90b40*/  IADD3.X R208, R9, UR6, RZ, P1, !PT ;  /* 0x0000000609d07c10 */ /* 0x000fe40008ffe4ff */
[----:B------:R-:W-:Y:S01]  /*90b50*/  IADD3 R7, P1, R7, UR7, RZ ;  /* 0x0000000707077c10 */ /* 0x000fe2000ff3e0ff */
[----:B------:R-:W-:Y:S01]  /*90b60*/  IMAD.MOV.U32 R12, RZ, RZ, R180 ;  /* 0x000000ffff0c7224 */ /* 0x000fe200078e00b4 */
[----:B------:R2:W-:Y:S02]  /*90b70*/  LDGSTS.E [R0+0x30200], [R176.64], P0 ;  /* 0x30200000b0007fae */ /* 0x0005e40008121848 */
[----:B------:R-:W-:Y:S01]  /*90b80*/  IADD3.X R16, R16, UR6, RZ, P1, !PT ;  /* 0x0000000610107c10 */ /* 0x000fe20008ffe4ff */
[----:B------:R-:W-:Y:S01]  /*90b90*/  IMAD.MOV.U32 R13, RZ, RZ, R179 ;  /* 0x000000ffff0d7224 */ /* 0x000fe200078e00b3 */
[----:B------:R-:W-:Y:S04]  /*90ba0*/  STL [R1+0xf04], R7 ;  /* 0x000f040701007387 */ /* 0x000fe80000100800 */
[----:B------:R-:W-:Y:S01]  /*90bb0*/  STL [R1+0xf00], R16 ;  /* 0x000f001001007387 */ /* 0x000fe20000100800 */
[----:B------:R-:W-:-:S03]  /*90bc0*/  IADD3 R211, P2, R4, UR7, RZ ;  /* 0x0000000704d37c10 */ /* 0x000fc6000ff5e0ff */
[----:B------:R3:W-:Y:S01]  /*90bd0*/  STL.64 [R1+0xe50], R32 ;  /* 0x000e502001007387 */ /* 0x0007e20000100a00 */
[----:B------:R-:W-:Y:S01]  /*90be0*/  IMAD.MOV.U32 R4, RZ, RZ, R191 ;  /* 0x000000ffff047224 */ /* 0x000fe200078e00bf */
[----:B------:R-:W-:Y:S02]  /*90bf0*/  IADD3.X R210, R5, UR6, RZ, P2, !PT ;  /* 0x0000000605d27c10 */ /* 0x000fe400097fe4ff */
[----:B------:R4:W-:Y:S01]  /*90c00*/  STL.64 [R1+0xe48], R30 ;  /* 0x000e481e01007387 */ /* 0x0009e20000100a00 */
[----:B------:R-:W-:-:S03]  /*90c10*/  IMAD.MOV.U32 R5, RZ, RZ, R190 ;  /* 0x000000ffff057224 */ /* 0x000fc600078e00be */
[----:B------:R1:W-:Y:S01]  /*90c20*/  STL.64 [R1+0xe40], R14 ;  /* 0x000e400e01007387 */ /* 0x0003e20000100a00 */
[----:B------:R-:W-:-:S03]  /*90c30*/  IMAD.MOV.U32 R8, RZ, RZ, R195 ;  /* 0x000000ffff087224 */ /* 0x000fc600078e00c3 */
[----:B------:R-:W-:Y:S01]  /*90c40*/  STL.64 [R1+0xe38], R176 ;  /* 0x000e38b001007387 */ /* 0x000fe20000100a00 */
[----:B------:R-:W-:-:S03]  /*90c50*/  IMAD.MOV.U32 R9, RZ, RZ, R194 ;  /* 0x000000ffff097224 */ /* 0x000fc600078e00c2 */
[----:B------:R1:W-:Y:S01]  /*90c60*/  STL.64 [R1+0xe30], R12 ;  /* 0x000e300c01007387 */ /* 0x0003e20000100a00 */
[----:B------:R-:W-:-:S03]  /*90c70*/  IMAD.MOV.U32 R26, RZ, RZ, R201 ;  /* 0x000000ffff1a7224 */ /* 0x000fc600078e00c9 */
[----:B------:R-:W-:Y:S01]  /*90c80*/  STL.64 [R1+0xe28], R184 ;  /* 0x000e28b801007387 */ /* 0x000fe20000100a00 */
[----:B------:R-:W-:-:S03]  /*90c90*/  IMAD.MOV.U32 R27, RZ, RZ, R200 ;  /* 0x000000ffff1b7224 */ /* 0x000fc600078e00c8 */
[----:B------:R-:W-:Y:S01]  /*90ca0*/  STL.64 [R1+0xe20], R186 ;  /* 0x000e20ba01007387 */ /* 0x000fe20000100a00 */
[----:B------:R-:W-:-:S03]  /*90cb0*/  IMAD.MOV.U32 R24, RZ, RZ, R203 ;  /* 0x000000ffff187224 */ /* 0x000fc600078e00cb */
[----:B------:R-:W-:Y:S01]  /*90cc0*/  STL.64 [R1+0xe18], R188 ;  /* 0x000e18bc01007387 */ /* 0x000fe20000100a00 */
[----:B------:R-:W-:Y:S02]  /*90cd0*/  IMAD.MOV.U32 R25, RZ, RZ, R202 ;  /* 0x000000ffff197224 */ /* 0x000fe400078e00ca */
[----:B------:R-:W-:Y:S01]  /*90ce0*/  IMAD.SHL.U32 R19, R21, 0x4, RZ ;  /* 0x0000000415137824 */ /* 0x000fe200078e00ff */
[----:B------:R1:W-:Y:S01]  /*90cf0*/  STL.64 [R1+0xe10], R4 ;  /* 0x000e100401007387 */ /* 0x0003e20000100a00 */
[----:B------:R-:W-:Y:S02]  /*90d00*/  IMAD.MOV.U32 R22, RZ, RZ, R205 ;  /* 0x000000ffff167224 */ /* 0x000fe400078e00cd */
[----:B------:R-:W-:Y:S01]  /*90d10*/  IMAD.MOV.U32 R23, RZ, RZ, R204 ;  /* 0x000000ffff177224 */ /* 0x000fe200078e00cc */
[----:B------:R-:W-:Y:S01]  /*90d20*/  STL.64 [R1+0xe08], R192 ;  /* 0x000e08c001007387 */ /* 0x000fe20000100a00 */
[----:B------:R-:W-:Y:S02]  /*90d30*/  IMAD.MOV.U32 R10, RZ, RZ, R207 ;  /* 0x000000ffff0a7224 */ /* 0x000fe400078e00cf */
[----:B------:R-:W-:Y:S01]  /*90d40*/  IMAD.MOV.U32 R11, RZ, RZ, R206 ;  /* 0x000000ffff0b7224 */ /* 0x000fe200078e00ce */
[----:B------:R1:W-:Y:S01]  /*90d50*/  STL.64 [R1+0xe00], R8 ;  /* 0x000e000801007387 */ /* 0x0003e20000100a00 */
[----:B------:R-:W-:-:S03]  /*90d60*/  IMAD.MOV.U32 R20, RZ, RZ, R209 ;  /* 0x000000ffff147224 */ /* 0x000fc600078e00d1 */
[----:B------:R-:W-:Y:S01]  /*90d70*/  STL.64 [R1+0xdf8], R196 ;  /* 0x000df8c401007387 */ /* 0x000fe20000100a00 */
[----:B------:R-:W-:Y:S01]  /*90d80*/  IMAD.MOV.U32 R21, RZ, RZ, R208 ;  /* 0x000000ffff157224 */ /* 0x000fe200078e00d0 */
[----:B------:R-:W-:Y:S02]  /*90d90*/  LOP3.LUT R17, R19, 0x20, RZ, 0x3c, !PT ;  /* 0x0000002013117812 */ /* 0x000fe400078e3cff */
[----:B------:R-:W-:Y:S01]  /*90da0*/  STL.64 [R1+0xdf0], R28 ;  /* 0x000df01c01007387 */ /* 0x000fe20000100a00 */
[----:B------:R-:W-:-:S03]  /*90db0*/  IMAD.MOV.U32 R18, RZ, RZ, R211 ;  /* 0x000000ffff127224 */ /* 0x000fc600078e00d3 */
[----:B------:R-:W-:Y:S01]  /*90dc0*/  STL.64 [R1+0xde8], R26 ;  /* 0x000de81a01007387 */ /* 0x000fe20000100a00 */
[----:B------:R-:W-:-:S03]  /*90dd0*/  IMAD.MOV.U32 R19, RZ, RZ, R210 ;  /* 0x000000ffff137224 */ /* 0x000fc600078e00d2 */
[----:B------:R-:W-:Y:S04]  /*90de0*/  STL.64 [R1+0xde0], R24 ;  /* 0x000de01801007387 */ /* 0x000fe80000100a00 */
[----:B------:R-:W-:Y:S04]  /*90df0*/  STL.64 [R1+0xdd8], R22 ;  /* 0x000dd81601007387 */ /* 0x000fe80000100a00 */
[----:B------:R1:W-:Y:S04]  /*90e00*/  STL.64 [R1+0xdd0], R10 ;  /* 0x000dd00a01007387 */ /* 0x0003e80000100a00 */
[----:B---3--:R3:W5:Y:S04]  /*90e10*/  LDL.LU.64 R32, [R1+0x2a20] ;  /* 0x002a200001207983 */ /* 0x0087680000300a00 */
[----:B------:R-:W-:Y:S04]  /*90e20*/  STL.64 [R1+0xdc8], R20 ;  /* 0x000dc81401007387 */ /* 0x000fe80000100a00 */
[----:B----4-:R3:W5:Y:S04]  /*90e30*/  LDL.LU.64 R30, [R1+0x2a18] ;  /* 0x002a1800011e7983 */ /* 0x0107680000300a00 */
[----:B------:R-:W-:Y:S04]  /*90e40*/  STL.64 [R1+0xdc0], R18 ;  /* 0x000dc01201007387 */ /* 0x000fe80000100a00 */
[----:B------:R-:W4:Y:S04]  /*90e50*/  LDL.LU R3, [R1+0xf44] ;  /* 0x000f440001037983 */ /* 0x000f280000300800 */
[----:B-1----:R-:W3:Y:S04]  /*90e60*/  LDL.LU R14, [R1+0xf84] ;  /* 0x000f8400010e7983 */ /* 0x002ee80000300800 */
[----:B------:R1:W-:Y:S04]  /*90e70*/  LDGSTS.E [R0+0x31200], [R12.64], P0 ;  /* 0x312000000c007fae */ /* 0x0003e80008121848 */
[----:B------:R2:W-:Y:S04]  /*90e80*/  LDGSTS.E [R0+0x32200], [R184.64], P0 ;  /* 0x32200000b8007fae */ /* 0x0005e80008121848 */
[----:B------:R2:W-:Y:S04]  /*90e90*/  LDGSTS.E [R0+0x33200], [R186.64], P0 ;  /* 0x33200000ba007fae */ /* 0x0005e80008121848 */
[----:B-1----:R-:W3:Y:S04]  /*90ea0*/  LDL.LU R13, [R1+0xf40] ;  /* 0x000f4000010d7983 */ /* 0x002ee80000300800 */
[----:B------:R-:W3:Y:S04]  /*90eb0*/  LDL.LU R15, [R1+0xf80] ;  /* 0x000f8000010f7983 */ /* 0x000ee80000300800 */
[----:B------:R1:W-:Y:S04]  /*90ec0*/  LDGSTS.E [R0+0x34200], [R188.64], P0 ;  /* 0x34200000bc007fae */ /* 0x0003e80008121848 */
[----:B------:R1:W-:Y:S04]  /*90ed0*/  LDGSTS.E [R0+0x35200], [R4.64], P0 ;  /* 0x3520000004007fae */ /* 0x0003e80008121848 */
[----:B------:R2:W-:Y:S04]  /*90ee0*/  LDGSTS.E [R0+0x36200], [R192.64], P0 ;  /* 0x36200000c0007fae */ /* 0x0005e80008121848 */
[----:B------:R2:W-:Y:S04]  /*90ef0*/  LDGSTS.E [R0+0x37200], [R8.64], P0 ;  /* 0x3720000008007fae */ /* 0x0005e80008121848 */
[----:B-1----:R-:W3:Y:S04]  /*90f00*/  LDL.LU R4, [R1+0xfc4] ;  /* 0x000fc40001047983 */ /* 0x002ee80000300800 */
[----:B------:R-:W3:Y:S04]  /*90f10*/  LDL.LU R5, [R1+0x1004] ;  /* 0x0010040001057983 */ /* 0x000ee80000300800 */
[----:B--2---:R-:W2:Y:S04]  /*90f20*/  LDL.LU R8, [R1+0xfc0] ;  /* 0x000fc00001087983 */ /* 0x004ea80000300800 */
[----:B------:R-:W2:Y:S04]  /*90f30*/  LDL.LU R9, [R1+0x1000] ;  /* 0x0010000001097983 */ /* 0x000ea80000300800 */
[----:B------:R1:W-:Y:S04]  /*90f40*/  LDGSTS.E [R0+0x38200], [R196.64], P0 ;  /* 0x38200000c4007fae */ /* 0x0003e80008121848 */
[----:B------:R1:W-:Y:S04]  /*90f50*/  LDGSTS.E [R0+0x39200], [R28.64], P0 ;  /* 0x392000001c007fae */ /* 0x0003e80008121848 */
[----:B------:R1:W-:Y:S04]  /*90f60*/  LDGSTS.E [R0+0x3a200], [R26.64], P0 ;  /* 0x3a2000001a007fae */ /* 0x0003e80008121848 */
[----:B------:R1:W-:Y:S04]  /*90f70*/  LDGSTS.E [R0+0x3b200], [R24.64], P0 ;  /* 0x3b20000018007fae */ /* 0x0003e80008121848 */
[----:B------:R-:W2:Y:S04]  /*90f80*/  LDL.LU R6, [R1+0x1044] ;  /* 0x0010440001067983 */ /* 0x000ea80000300800 */
[----:B------:R1:W-:Y:S04]  /*90f90*/  LDGSTS.E [R0+0x3c200], [R22.64], P0 ;  /* 0x3c20000016007fae */ /* 0x0003e80008121848 */
[----:B------:R1:W-:Y:S01]  /*90fa0*/  LDGSTS.E [R0+0x3d200], [R10.64], P0 ;  /* 0x3d2000000a007fae */ /* 0x0003e20008121848 */
[----:B------:R-:W-:-:S02]  /*90fb0*/  IMAD.U32 R2, RZ, RZ, UR5 ;  /* 0x00000005ff027e24 */ /* 0x000fc4000f8e00ff */
[----:B------:R-:W-:Y:S01]  /*90fc0*/  IMAD.MOV.U32 R176, RZ, RZ, R7 ;  /* 0x000000ffffb07224 */ /* 0x000fe200078e0007 */
[----:B------:R1:W-:Y:S04]  /*90fd0*/  LDGSTS.E [R0+0x3e200], [R20.64], P0 ;  /* 0x3e20000014007fae */ /* 0x0003e80008121848 */
[----:B-1----:R-:W2:Y:S04]  /*90fe0*/  LDL.LU R11, [R1+0x1084] ;  /* 0x00108400010b7983 */ /* 0x002ea80000300800 */
[----:B------:R-:W2:Y:S04]  /*90ff0*/  LDL.LU R10, [R1+0x1040] ;  /* 0x00104000010a7983 */ /* 0x000ea80000300800 */
[----:B------:R-:W2:Y:S01]  /*91000*/  LDL.LU R12, [R1+0x1080] ;  /* 0x00108000010c7983 */ /* 0x000ea20000300800 */
[----:B------:R-:W-:-:S02]  /*91010*/  IMAD R2, R2, 0x40000, R17 ;  /* 0x0004000002027824 */ /* 0x000fc400078e0211 */
[----:B------:R-:W-:Y:S01]  /*91020*/  IMAD.MOV.U32 R177, RZ, RZ, R16 ;  /* 0x000000ffffb17224 */ /* 0x000fe200078e0010 */
[----:B------:R1:W-:Y:S04]  /*91030*/  LDGSTS.E [R0+0x3f200], [R18.64], P0 ;  /* 0x3f20000012007fae */ /* 0x0003e80008121848 */
[----:B------:R-:W2:Y:S04]  /*91040*/  LDL.LU R7, [R1+0x10c4] ;  /* 0x0010c40001077983 */ /* 0x000ea80000300800 */
[----:B------:R3:W-:Y:S04]  /*91050*/  LDGSTS.E [R2+0x400], [R176.64], P0 ;  /* 0x00400000b0027fae */ /* 0x0007e80008121848 */
[----:B-1----:R-:W2:Y:S01]  /*91060*/  LDL.LU R0, [R1+0x1104] ;  /* 0x0011040001007983 */ /* 0x002ea20000300800 */
[----:B----4-:R-:W-:-:S02]  /*91070*/  IADD3 R3, P1, R3, UR7, RZ ;  /* 0x0000000703037c10 */ /* 0x010fc4000ff3e0ff */
[----:B---3--:R-:W-:-:S03]  /*91080*/  IADD3 R14, P2, R14, UR7, RZ ;  /* 0x000000070e0e7c10 */ /* 0x008fc6000ff5e0ff */
[----:B------:R-:W-:Y:S01]  /*91090*/  STL [R1+0xf44], R3 ;  /* 0x000f440301007387 */ /* 0x000fe20000100800 */
[----:B------:R-:W-:Y:S01]  /*910a0*/  IMAD.MOV.U32 R176, RZ, RZ, R3 ;  /* 0x000000ffffb07224 */ /* 0x000fe200078e0003 */
[----:B------:R-:W-:Y:S02]  /*910b0*/  IADD3.X R13, R13, UR6, RZ, P1, !PT ;  /* 0x000000060d0d7c10 */ /* 0x000fe40008ffe4ff */
[----:B------:R-:W-:-:S03]  /*910c0*/  IADD3.X R15, R15, UR6, RZ, P2, !PT ;  /* 0x000000060f0f7c10 */ /* 0x000fc600097fe4ff */
[----:B------:R-:W-:Y:S01]  /*910d0*/  IMAD.MOV.U32 R177, RZ, RZ, R13 ;  /* 0x000000ffffb17224 */ /* 0x000fe200078e000d */
[----:B------:R1:W-:Y:S04]  /*910e0*/  STL [R1+0xf40], R13 ;  /* 0x000f400d01007387 */ /* 0x0003e80000100800 */
[----:B------:R-:W-:Y:S04]  /*910f0*/  STL [R1+0xf84], R14 ;  /* 0x000f840e01007387 */ /* 0x000fe80000100800 */
[----:B------:R3:W-:Y:S04]  /*91100*/  LDGSTS.E [R2+0x1400], [R176.64], P0 ;  /* 0x01400000b0027fae */ /* 0x0007e80008121848 */
[----:B-1----:R-:W4:Y:S01]  /*91110*/  LDL.LU R13, [R1+0x10c0] ;  /* 0x0010c000010d7983 */ /* 0x002f220000300800 */
[----:B------:R-:W-:-:S03]  /*91120*/  IADD3 R4, P1, R4, UR7, RZ ;  /* 0x0000000704047c10 */ /* 0x000fc6000ff3e0ff */
[----:B------:R-:W-:Y:S01]  /*91130*/  STL [R1+0xf80], R15 ;  /* 0x000f800f01007387 */ /* 0x000fe20000100800 */
[----:B---3--:R-:W-:Y:S02]  /*91140*/  IMAD.MOV.U32 R176, RZ, RZ, R14 ;  /* 0x000000ffffb07224 */ /* 0x008fe400078e000e */
[----:B------:R-:W-:Y:S01]  /*91150*/  IMAD.MOV.U32 R177, RZ, RZ, R15 ;  /* 0x000000ffffb17224 */ /* 0x000fe200078e000f */
[----:B------:R-:W3:Y:S01]  /*91160*/  LDL.LU R3, [R1+0x1100] ;  /* 0x0011000001037983 */ /* 0x000ee20000300800 */
[----:B------:R-:W-:Y:S02]  /*91170*/  IADD3 R5, P2, R5, UR7, RZ ;  /* 0x0000000705057c10 */ /* 0x000fe4000ff5e0ff */
[----:B--2---:R-:W-:Y:S01]  /*91180*/  IADD3.X R8, R8, UR6, RZ, P1, !PT ;  /* 0x0000000608087c10 */ /* 0x004fe20008ffe4ff */
[----:B------:R1:W-:Y:S01]  /*91190*/  LDGSTS.E [R2+0x2400], [R176.64], P0 ;  /* 0x02400000b0027fae */ /* 0x0003e20008121848 */
[----:B------:R-:W-:-:S03]  /*911a0*/  IADD3.X R9, R9, UR6, RZ, P2, !PT ;  /* 0x0000000609097c10 */ /* 0x000fc600097fe4ff */
[----:B------:R-:W-:Y:S04]  /*911b0*/  STL [R1+0xfc4], R4 ;  /* 0x000fc40401007387 */ /* 0x000fe80000100800 */
[----:B------:R2:W-:Y:S01]  /*911c0*/  STL [R1+0xfc0], R8 ;  /* 0x000fc00801007387 */ /* 0x0005e20000100800 */
[----:B-1----:R-:W-:Y:S02]  /*911d0*/  IMAD.MOV.U32 R176, RZ, RZ, R4 ;  /* 0x000000ffffb07224 */ /* 0x002fe400078e0004 */
[----:B------:R-:W-:Y:S01]  /*911e0*/  IMAD.MOV.U32 R177, RZ, RZ, R8 ;  /* 0x000000ffffb17224 */ /* 0x000fe200078e0008 */
[----:B------:R-:W-:Y:S04]  /*911f0*/  STL [R1+0x1004], R5 ;  /* 0x0010040501007387 */ /* 0x000fe80000100800 */
[----:B--2---:R-:W2:Y:S04]  /*91200*/  LDL.LU R8, [R1+0x1144] ;  /* 0x0011440001087983 */ /* 0x004ea80000300800 */
[----:B------:R1:W-:Y:S01]  /*91210*/  STL [R1+0x1000], R9 ;  /* 0x0010000901007387 */ /* 0x0003e20000100800 */
[----:B------:R-:W-:-:S03]  /*91220*/  IADD3 R6, P1, R6, UR7, RZ ;  /* 0x0000000706067c10 */ /* 0x000fc6000ff3e0ff */
[----:B------:R1:W-:Y:S04]  /*91230*/  LDGSTS.E [R2+0x3400], [R176.64], P0 ;  /* 0x03400000b0027fae */ /* 0x0003e80008121848 */
[----:B------:R-:W2:Y:S01]  /*91240*/  LDL.LU R4, [R1+0x1184] ;  /* 0x0011840001047983 */ /* 0x000ea20000300800 */
[----:B-1----:R-:W-:-:S03]  /*91250*/  IMAD.MOV.U32 R177, RZ, RZ, R9 ;  /* 0x000000ffffb17224 */ /* 0x002fc600078e0009 */
[----:B------:R-:W2:Y:S01]  /*91260*/  LDL.LU R9, [R1+0x1140] ;  /* 0x0011400001097983 */ /* 0x000ea20000300800 */
[----:B------:R-:W-:Y:S01]  /*91270*/  IMAD.MOV.U32 R176, RZ, RZ, R5 ;  /* 0x000000ffffb07224 */ /* 0x000fe200078e0005 */
[----:B------:R-:W-:Y:S02]  /*91280*/  IADD3 R11, P2, R11, UR7, RZ ;  /* 0x000000070b0b7c10 */ /* 0x000fe4000ff5e0ff */
[----:B------:R-:W2:Y:S01]  /*91290*/  LDL.LU R5, [R1+0x1180] ;  /* 0x0011800001057983 */ /* 0x000ea20000300800 */
[----:B------:R-:W-:-:S03]  /*912a0*/  IADD3.X R10, R10, UR6, RZ, P1, !PT ;  /* 0x000000060a0a7c10 */ /* 0x000fc60008ffe4ff */
[----:B------:R1:W-:Y:S01]  /*912b0*/  LDGSTS.E [R2+0x4400], [R176.64], P0 ;  /* 0x04400000b0027fae */ /* 0x0003e20008121848 */
[----:B------:R-:W-:-:S03]  /*912c0*/  IADD3.X R12, R12, UR6, RZ, P2, !PT ;  /* 0x000000060c0c7c10 */ /* 0x000fc600097fe4ff */
[----:B------:R-:W-:Y:S04]  /*912d0*/  STL [R1+0x1044], R6 ;  /* 0x0010440601007387 */ /* 0x000fe80000100800 */
[----:B------:R1:W-:Y:S02]  /*912e0*/  STL [R1+0x1040], R10 ;  /* 0x0010400a01007387 */ /* 0x0003e40000100800 */
[----:B-1----:R-:W-:Y:S02]  /*912f0*/  IMAD.MOV.U32 R176, RZ, RZ, R6 ;  /* 0x000000ffffb07224 */ /* 0x002fe400078e0006 */
[----:B------:R-:W-:Y:S01]  /*91300*/  IMAD.MOV.U32 R177, RZ, RZ, R10 ;  /* 0x000000ffffb17224 */ /* 0x000fe200078e000a */
[----:B------:R-:W-:Y:S04]  /*91310*/  STL [R1+0x1084], R11 ;  /* 0x0010840b01007387 */ /* 0x000fe80000100800 */
[----:B------:R-:W2:Y:S04]  /*91320*/  LDL.LU R10, [R1+0x11c4] ;  /* 0x0011c400010a7983 */ /* 0x000ea80000300800 */
[----:B------:R1:W-:Y:S04]  /*91330*/  STL [R1+0x1080], R12 ;  /* 0x0010800c01007387 */ /* 0x0003e80000100800 */
[----:B------:R1:W-:Y:S04]  /*91340*/  LDGSTS.E [R2+0x5400], [R176.64], P0 ;  /* 0x05400000b0027fae */ /* 0x0003e80008121848 */
[----:B------:R-:W2:Y:S01]  /*91350*/  LDL.LU R6, [R1+0x1204] ;  /* 0x0012040001067983 */ /* 0x000ea20000300800 */
[----:B-1----:R-:W-:-:S03]  /*91360*/  IMAD.MOV.U32 R177, RZ, RZ, R12 ;  /* 0x000000ffffb17224 */ /* 0x002fc600078e000c */
[----:B------:R-:W2:Y:S01]  /*91370*/  LDL.LU R12, [R1+0x11c0] ;  /* 0x0011c000010c7983 */ /* 0x000ea20000300800 */
[----:B------:R-:W-:-:S03]  /*91380*/  IMAD.MOV.U32 R176, RZ, RZ, R11 ;  /* 0x000000ffffb07224 */ /* 0x000fc600078e000b */
[----:B------:R-:W2:Y:S01]  /*91390*/  LDL.LU R11, [R1+0x1200] ;  /* 0x00120000010b7983 */ /* 0x000ea20000300800 */
[----:B------:R-:W-:Y:S02]  /*913a0*/  IADD3 R7, P1, R7, UR7, RZ ;  /* 0x0000000707077c10 */ /* 0x000fe4000ff3e0ff */
[----:B------:R-:W-:Y:S01]  /*913b0*/  IADD3 R0, P2, R0, UR7, RZ ;  /* 0x0000000700007c10 */ /* 0x000fe2000ff5e0ff */
[----:B------:R1:W-:Y:S04]  /*913c0*/  LDGSTS.E [R2+0x6400], [R176.64], P0 ;  /* 0x06400000b0027fae */ /* 0x0003e80008121848 */
[----:B------:R3:W-:Y:S01]  /*913d0*/  STL [R1+0x10c4], R7 ;  /* 0x0010c40701007387 */ /* 0x0007e20000100800 */
[----:B-1----:R-:W-:Y:S01]  /*913e0*/  IMAD.MOV.U32 R176, RZ, RZ, R7 ;  /* 0x000000ffffb07224 */ /* 0x002fe200078e0007 */
[----:B----4-:R-:W-:-:S05]  /*913f0*/  IADD3.X R13, R13, UR6, RZ, P1, !PT ;  /* 0x000000060d0d7c10 */ /* 0x010fca0008ffe4ff */
[----:B------:R1:W-:Y:S04]  /*91400*/  STL [R1+0x10c0], R13 ;  /* 0x0010c00d01007387 */ /* 0x0003e80000100800 */
[----:B------:R4:W-:Y:S01]  /*91410*/  STL [R1+0x1104], R0 ;  /* 0x0011040001007387 */ /* 0x0009e20000100800 */
[----:B---3--:R-:W-:-:S03]  /*91420*/  IADD3.X R3, R3, UR6, RZ, P2, !PT ;  /* 0x0000000603037c10 */ /* 0x008fc600097fe4ff */
[----:B------:R-:W3:Y:S01]  /*91430*/  LDL.LU R7, [R1+0x1244] ;  /* 0x0012440001077983 */ /* 0x000ee20000300800 */
[----:B------:R-:W-:-:S03]  /*91440*/  IMAD.MOV.U32 R177, RZ, RZ, R13 ;  /* 0x000000ffffb17224 */ /* 0x000fc600078e000d */
[----:B------:R2:W-:Y:S04]  /*91450*/  STL [R1+0x1100], R3 ;  /* 0x0011000301007387 */ /* 0x0005e80000100800 */
[----:B------:R-:W3:Y:S04]  /*91460*/  LDL.LU R14, [R1+0x1284] ;  /* 0x00128400010e7983 */ /* 0x000ee80000300800 */
[----:B-1----:R-:W3:Y:S04]  /*91470*/  LDL.LU R13, [R1+0x1240] ;  /* 0x00124000010d7983 */ /* 0x002ee80000300800 */
[----:B------:R1:W-:Y:S04]  /*91480*/  LDGSTS.E [R2+0x7400], [R176.64], P0 ;  /* 0x07400000b0027fae */ /* 0x0003e80008121848 */
[----:B------:R-:W3:Y:S01]  /*91490*/  LDL.LU R15, [R1+0x1280] ;  /* 0x00128000010f7983 */ /* 0x000ee20000300800 */
[----:B--2---:R-:W-:Y:S01]  /*914a0*/  IADD3 R8, P1, R8, UR7, RZ ;  /* 0x0000000708087c10 */ /* 0x004fe2000ff3e0ff */
[----:B-1----:R-:W-:-:S02]  /*914b0*/  IMAD.MOV.U32 R176, RZ, RZ, R0 ;  /* 0x000000ffffb07224 */ /* 0x002fc400078e0000 */
[----:B------:R-:W-:Y:S01]  /*914c0*/  IMAD.MOV.U32 R177, RZ, RZ, R3 ;  /* 0x000000ffffb17224 */ /* 0x000fe200078e0003 */
[----:B----4-:R-:W2:Y:S01]  /*914d0*/  LDL.LU R0, [R1+0x12c4] ;  /* 0x0012c40001007983 */ /* 0x010ea20000300800 */
[----:B------:R-:W-:-:S03]  /*914e0*/  IADD3 R4, P2, R4, UR7, RZ ;  /* 0x0000000704047c10 */ /* 0x000fc6000ff5e0ff */
[----:B------:R-:W3:Y:S04]  /*914f0*/  LDL.LU R3, [R1+0x1304] ;  /* 0x0013040001037983 */ /* 0x000ee80000300800 */
[----:B------:R1:W-:Y:S01]  /*91500*/  STL [R1+0x1144], R8 ;  /* 0x0011440801007387 */ /* 0x0003e20000100800 */
[----:B------:R-:W-:-:S03]  /*91510*/  IADD3.X R9, R9, UR6, RZ, P1, !PT ;  /* 0x0000000609097c10 */ /* 0x000fc60008ffe4ff */
[----:B------:R1:W-:Y:S01]  /*91520*/  LDGSTS.E [R2+0x8400], [R176.64], P0 ;  /* 0x08400000b0027fae */ /* 0x0003e20008121848 */
[----:B------:R-:W-:-:S03]  /*91530*/  IADD3.X R5, R5, UR6, RZ, P2, !PT ;  /* 0x0000000605057c10 */ /* 0x000fc600097fe4ff */
[----:B------:R1:W-:Y:S04]  /*91540*/  STL [R1+0x1140], R9 ;  /* 0x0011400901007387 */ /* 0x0003e80000100800 */
[----:B------:R1:W-:Y:S02]  /*91550*/  STL [R1+0x1184], R4 ;  /* 0x0011840401007387 */ /* 0x0003e40000100800 */
[----:B-1----:R-:W-:Y:S02]  /*91560*/  IMAD.MOV.U32 R176, RZ, RZ, R8 ;  /* 0x000000ffffb07224 */ /* 0x002fe400078e0008 */
[----:B------:R-:W3:Y:S01]  /*91570*/  LDL.LU R8, [R1+0x12c0] ;  /* 0x0012c00001087983 */ /* 0x000ee20000300800 */
[----:B------:R-:W-:-:S03]  /*91580*/  IMAD.MOV.U32 R177, RZ, RZ, R9 ;  /* 0x000000ffffb17224 */ /* 0x000fc600078e0009 */
[----:B------:R1:W-:Y:S04]  /*91590*/  STL [R1+0x1180], R5 ;  /* 0x0011800501007387 */ /* 0x0003e80000100800 */
[----:B------:R-:W3:Y:S01]  /*915a0*/  LDL.LU R9, [R1+0x1300] ;  /* 0x0013000001097983 */ /* 0x000ee20000300800 */
[----:B------:R-:W-:-:S03]  /*915b0*/  IADD3 R10, P1, R10, UR7, RZ ;  /* 0x000000070a0a7c10 */ /* 0x000fc6000ff3e0ff */
[----:B------:R1:W-:Y:S01]  /*915c0*/  LDGSTS.E [R2+0x9400], [R176.64], P0 ;  /* 0x09400000b0027fae */ /* 0x0003e20008121848 */
[----:B------:R-:W-:Y:S01]  /*915d0*/  IADD3 R6, P2, R6, UR7, RZ ;  /* 0x0000000706067c10 */ /* 0x000fe2000ff5e0ff */
[----:B-1----:R-:W-:Y:S02]  /*915e0*/  IMAD.MOV.U32 R176, RZ, RZ, R4 ;  /* 0x000000ffffb07224 */ /* 0x002fe400078e0004 */
[----:B------:R-:W-:Y:S01]  /*915f0*/  IMAD.MOV.U32 R177, RZ, RZ, R5 ;  /* 0x000000ffffb17224 */ /* 0x000fe200078e0005 */
[----:B------:R-:W3:Y:S04]  /*91600*/  LDL.LU R4, [R1+0x1344] ;  /* 0x0013440001047983 */ /* 0x000ee80000300800 */
[----:B------:R-:W3:Y:S01]  /*91610*/  LDL.LU R5, [R1+0x1384] ;  /* 0x0013840001057983 */ /* 0x000ee20000300800 */
[----:B------:R-:W-:-:S03]  /*91620*/  IADD3.X R12, R12, UR6, RZ, P1, !PT ;  /* 0x000000060c0c7c10 */ /* 0x000fc60008ffe4ff */
[----:B------:R1:W-:Y:S01]  /*91630*/  STL [R1+0x11c4], R10 ;  /* 0x0011c40a01007387 */ /* 0x0003e20000100800 */
[----:B------:R-:W-:-:S03]  /*91640*/  IADD3.X R11, R11, UR6, RZ, P2, !PT ;  /* 0x000000060b0b7c10 */ /* 0x000fc600097fe4ff */
[----:B------:R1:W-:Y:S04]  /*91650*/  LDGSTS.E [R2+0xa400], [R176.64], P0 ;  /* 0x0a400000b0027fae */ /* 0x0003e80008121848 */
        /* <DEDUP_REMOVED lines=11> */
[----:B------:R-:W3:Y:S04]  /*91710*/  LDL.LU R6, [R1+0x1404] ;  /* 0x0014040001067983 */ /* 0x000ee80000300800 */
        /* <DEDUP_REMOVED lines=14> */
[----:B---3--:R-:W-:Y:S01]  /*91800*/  IADD3 R3, P2, R3, UR7, RZ ;  /* 0x0000000703037c10 */ /* 0x008fe2000ff5e0ff */
[----:B------:R-:W-:Y:S02]  /*91810*/  IMAD.MOV.U32 R176, RZ, RZ, R14 ;  /* 0x000000ffffb07224 */ /* 0x000fe400078e000e */
        /* <DEDUP_REMOVED lines=14> */
[----:B---3--:R-:W-:Y:S01]  /*91900*/  IMAD.MOV.U32 R177, RZ, RZ, R9 ;  /* 0x000000ffffb17224 */ /* 0x008fe200078e0009 */
[----:B------:R-:W-:Y:S01]  /*91910*/  IADD3 R4, P1, R4, UR7, RZ ;  /* 0x0000000704047c10 */ /* 0x000fe2000ff3e0ff */
[----:B------:R-:W-:Y:S01]  /*91920*/  IMAD.MOV.U32 R176, RZ, RZ, R3 ;  /* 0x000000ffffb07224 */ /* 0x000fe200078e0003 */
[----:B-1----:R-:W3:Y:S01]  /*91930*/  LDL.LU R9, [R1+0x1440] ;  /* 0x0014400001097983 */ /* 0x002ee20000300800 */
[----:B------:R-:W-:-:S03]  /*91940*/  IADD3 R5, P2, R5, UR7, RZ ;  /* 0x0000000705057c10 */ /* 0x000fc6000ff5e0ff */
[----:B------:R-:W3:Y:S04]  /*91950*/  LDL.LU R3, [R1+0x1480] ;  /* 0x0014800001037983 */ /* 0x000ee80000300800 */
        /* <DEDUP_REMOVED lines=37> */
[----:B------:R-:W-:-:S03]  /*91bb0*/  IADD3 R0, P2, R0, UR7, RZ ;  /* 0x0000000700007c10 */ /* 0x000fc6000ff5e0ff */
[----:B------:R1:W-:Y:S01]  /*91bc0*/  STL [R1+0x1444], R8 ;  /* 0x0014440801007387 */ /* 0x0003e20000100800 */
[----:B---3--:R-:W-:-:S03]  /*91bd0*/  IADD3.X R9, R9, UR6, RZ, P1, !PT ;  /* 0x0000000609097c10 */ /* 0x008fc60008ffe4ff */
[----:B------:R3:W-:Y:S01]  /*91be0*/  LDGSTS.E [R2+0x14400], [R176.64], P0 ;  /* 0x14400000b0027fae */ /* 0x0007e20008121848 */
[----:B------:R-:W-:-:S03]  /*91bf0*/  IADD3.X R3, R3, UR6, RZ, P2, !PT ;  /* 0x0000000603037c10 */ /* 0x000fc600097fe4ff */
[----:B------:R1:W-:Y:S04]  /*91c00*/  STL [R1+0x1440], R9 ;  /* 0x0014400901007387 */ /* 0x0003e80000100800 */
[----:B------:R3:W-:Y:S02]  /*91c10*/  STL [R1+0x1484], R0 ;  /* 0x0014840001007387 */ /* 0x0007e40000100800 */
[----:B---3--:R-:W-:Y:S02]  /*91c20*/  IMAD.MOV.U32 R176, RZ, RZ, R8 ;  /* 0x000000ffffb07224 */ /* 0x008fe400078e0008 */
[----:B-1----:R-:W3:Y:S01]  /*91c30*/  LDL.LU R8, [R1+0x15c0] ;  /* 0x0015c00001087983 */ /* 0x002ee20000300800 */
[----:B------:R-:W-:-:S03]  /*91c40*/  IMAD.MOV.U32 R177, RZ, RZ, R9 ;  /* 0x000000ffffb17224 */ /* 0x000fc600078e0009 */
[----:B------:R1:W-:Y:S04]  /*91c50*/  STL [R1+0x1480], R3 ;  /* 0x0014800301007387 */ /* 0x0003e80000100800 */
[----:B------:R-:W3:Y:S04]  /*91c60*/  LDL.LU R9, [R1+0x1600] ;  /* 0x0016000001097983 */ /* 0x000ee80000300800 */
[----:B------:R1:W-:Y:S01]  /*91c70*/  LDGSTS.E [R2+0x15400], [R176.64], P0 ;  /* 0x15400000b0027fae */ /* 0x0003e20008121848 */
[----:B------:R-:W-:Y:S01]  /*91c80*/  IADD3 R4, P1, R4, UR7, RZ ;  /* 0x0000000704047c10 */ /* 0x000fe2000ff3e0ff */
[----:B-1----:R-:W-:-:S02]  /*91c90*/  IMAD.MOV.U32 R176, RZ, RZ, R0 ;  /* 0x000000ffffb07224 */ /* 0x002fc400078e0000 */
[----:B------:R-:W-:Y:S01]  /*91ca0*/  IMAD.MOV.U32 R177, RZ, RZ, R3 ;  /* 0x000000ffffb17224 */ /* 0x000fe200078e0003 */
[----:B------:R-:W3:Y:S04]  /*91cb0*/  LDL.LU R0, [R1+0x1644] ;  /* 0x0016440001007983 */ /* 0x000ee80000300800 */
[----:B------:R-:W3:Y:S01]  /*91cc0*/  LDL.LU R3, [R1+0x1684] ;  /* 0x0016840001037983 */ /* 0x000ee20000300800 */
[----:B------:R-:W-:-:S03]  /*91cd0*/  IADD3 R10, P2, R10, UR7, RZ ;  /* 0x000000070a0a7c10 */ /* 0x000fc6000ff5e0ff */
[----:B------:R1:W-:Y:S04]  /*91ce0*/  STL [R1+0x14c4], R4 ;  /* 0x0014c40401007387 */ /* 0x0003e80000100800 */
[----:B------:R1:W-:Y:S01]  /*91cf0*/  LDGSTS.E [R2+0x16400], [R176.64], P0 ;  /* 0x16400000b0027fae */ /* 0x0003e20008121848 */
[----:B------:R-:W-:Y:S02]  /*91d00*/  IADD3.X R5, R5, UR6, RZ, P1, !PT ;  /* 0x0000000605057c10 */ /* 0x000fe40008ffe4ff */
[----:B------:R-:W-:-:S03]  /*91d10*/  IADD3.X R12, R12, UR6, RZ, P2, !PT ;  /* 0x000000060c0c7c10 */ /* 0x000fc600097fe4ff */
[----:B------:R1:W-:Y:S02]  /*91d20*/  STL [R1+0x14c0], R5 ;  /* 0x0014c00501007387 */ /* 0x0003e40000100800 */
[----:B-1----:R-:W-:Y:S02]  /*91d30*/  IMAD.MOV.U32 R176, RZ, RZ, R4 ;  /* 0x000000ffffb07224 */ /* 0x002fe400078e0004 */
[----:B------:R-:W-:Y:S04]  /*91d40*/  STL [R1+0x1504], R10 ;  /* 0x0015040a01007387 */ /* 0x000fe80000100800 */
        /* <DEDUP_REMOVED lines=39> */
[----:B---3--:R-:W-:Y:S01]  /*91fc0*/  IMAD.MOV.U32 R177, RZ, RZ, R9 ;  /* 0x000000ffffb17224 */ /* 0x008fe200078e0009 */
[----:B------:R-:W-:Y:S01]  /*91fd0*/  IADD3 R0, P1, R0, UR7, RZ ;  /* 0x0000000700007c10 */ /* 0x000fe2000ff3e0ff */
[----:B------:R-:W-:Y:S01]  /*91fe0*/  IMAD.MOV.U32 R176, RZ, RZ, R7 ;  /* 0x000000ffffb07224 */ /* 0x000fe200078e0007 */
[----:B-1----:R-:W3:Y:S01]  /*91ff0*/  LDL.LU R9, [R1+0x1740] ;  /* 0x0017400001097983 */ /* 0x002ee20000300800 */
[----:B------:R-:W-:-:S03]  /*92000*/  IADD3 R3, P2, R3, UR7, RZ ;  /* 0x0000000703037c10 */ /* 0x000fc6000ff5e0ff */
[----:B------:R-:W3:Y:S04]  /*92010*/  LDL.LU R7, [R1+0x1780] ;  /* 0x0017800001077983 */ /* 0x000ee80000300800 */
[----:B------:R1:W-:Y:S04]  /*92020*/  LDGSTS.E [R2+0x1c400], [R176.64], P0 ;  /* 0x1c400000b0027fae */ /* 0x0003e80008121848 */
[----:B------:R-:W-:Y:S01]  /*92030*/  STL [R1+0x1644], R0 ;  /* 0x0016440001007387 */ /* 0x000fe20000100800 */
[----:B------:R-:W-:Y:S01]  /*92040*/  IADD3.X R4, R4, UR6, RZ, P1, !PT ;  /* 0x0000000604047c10 */ /* 0x000fe20008ffe4ff */
[----:B-1----:R-:W-:-:S04]  /*92050*/  IMAD.MOV.U32 R176, RZ, RZ, R0 ;  /* 0x000000ffffb07224 */ /* 0x002fc800078e0000 */
[----:B------:R-:W-:Y:S01]  /*92060*/  IMAD.MOV.U32 R177, RZ, RZ, R4 ;  /* 0x000000ffffb17224 */ /* 0x000fe200078e0004 */
[----:B------:R1:W-:Y:S01]  /*92070*/  STL [R1+0x1640], R4 ;  /* 0x0016400401007387 */ /* 0x0003e20000100800 */
[----:B------:R-:W-:-:S03]  /*92080*/  IADD3.X R5, R5, UR6, RZ, P2, !PT ;  /* 0x0000000605057c10 */ /* 0x000fc600097fe4ff */
[----:B------:R-:W-:Y:S04]  /*92090*/  STL [R1+0x1684], R3 ;  /* 0x0016840301007387 */ /* 0x000fe80000100800 */
[----:B------:R1:W-:Y:S04]  /*920a0*/  LDGSTS.E [R2+0x1d400], [R176.64], P0 ;  /* 0x1d400000b0027fae */ /* 0x0003e80008121848 */
[----:B-1----:R-:W3:Y:S04]  /*920b0*/  LDL.LU R4, [R1+0x17c4] ;  /* 0x0017c40001047983 */ /* 0x002ee80000300800 */
[----:B------:R1:W-:Y:S04]  /*920c0*/  STL [R1+0x1680], R5 ;  /* 0x0016800501007387 */ /* 0x0003e80000100800 */
[----:B------:R-:W3:Y:S01]  /*920d0*/  LDL.LU R0, [R1+0x1804] ;  /* 0x0018040001007983 */ /* 0x000ee20000300800 */
[----:B------:R-:W-:-:S03]  /*920e0*/  IMAD.MOV.U32 R177, RZ, RZ, R5 ;  /* 0x000000ffffb17224 */ /* 0x000fc600078e0005 */
[----:B-1----:R-:W3:Y:S01]  /*920f0*/  LDL.LU R5, [R1+0x17c0] ;  /* 0x0017c00001057983 */ /* 0x002ee20000300800 */
[----:B------:R-:W-:-:S03]  /*92100*/  IMAD.MOV.U32 R176, RZ, RZ, R3 ;  /* 0x000000ffffb07224 */ /* 0x000fc600078e0003 */
        /* <DEDUP_REMOVED lines=18> */
[----:B------:R-:W-:-:S02]  /*92230*/  IADD3 R8, P1, R8, UR7, RZ ;  /* 0x0000000708087c10 */ /* 0x000fc4000ff3e0ff */
[----:B------:R-:W-:Y:S01]  /*92240*/  IADD3 R6, P2, R6, UR7, RZ ;  /* 0x0000000706067c10 */ /* 0x000fe2000ff5e0ff */
[----:B-1----:R-:W-:Y:S02]  /*92250*/  IMAD.MOV.U32 R176, RZ, RZ, R10 ;  /* 0x000000ffffb07224 */ /* 0x002fe400078e000a */
[----:B------:R-:W4:Y:S01]  /*92260*/  LDL.LU R10, [R1+0x1904] ;  /* 0x00190400010a7983 */ /* 0x000f220000300800 */
[----:B---3--:R-:W-:-:S03]  /*92270*/  IADD3.X R9, R9, UR6, RZ, P1, !PT ;  /* 0x0000000609097c10 */ /* 0x008fc60008ffe4ff */
[----:B------:R1:W-:Y:S01]  /*92280*/  STL [R1+0x1744], R8 ;  /* 0x0017440801007387 */ /* 0x0003e20000100800 */
[----:B------:R-:W-:-:S03]  /*92290*/  IADD3.X R7, R7, UR6, RZ, P2, !PT ;  /* 0x0000000607077c10 */ /* 0x000fc600097fe4ff */
[----:B------:R-:W-:Y:S01]  /*922a0*/  STL [R1+0x1740], R9 ;  /* 0x0017400901007387 */ /* 0x000fe20000100800 */
[----:B------:R-:W-:-:S03]  /*922b0*/  IMAD.MOV.U32 R177, RZ, RZ, R11 ;  /* 0x000000ffffb17224 */ /* 0x000fc600078e000b */
[----:B------:R3:W-:Y:S04]  /*922c0*/  STL [R1+0x1784], R6 ;  /* 0x0017840601007387 */ /* 0x0007e80000100800 */
[----:B------:R-:W4:Y:S04]  /*922d0*/  LDL.LU R13, [R1+0x18c0] ;  /* 0x0018c000010d7983 */ /* 0x000f280000300800 */
[----:B------:R1:W-:Y:S04]  /*922e0*/  STL [R1+0x1780], R7 ;  /* 0x0017800701007387 */ /* 0x0003e80000100800 */
[----:B--2---:R-:W2:Y:S04]  /*922f0*/  LDL.LU R11, [R1+0x1900] ;  /* 0x00190000010b7983 */ /* 0x004ea80000300800 */
[----:B------:R1:W-:Y:S02]  /*92300*/  LDGSTS.E [R2+0x20400], [R176.64], P0 ;  /* 0x20400000b0027fae */ /* 0x0003e40008121848 */
[----:B-1----:R-:W-:-:S02]  /*92310*/  IMAD.MOV.U32 R176, RZ, RZ, R8 ;  /* 0x000000ffffb07224 */ /* 0x002fc400078e0008 */
[----:B------:R-:W-:Y:S01]  /*92320*/  IMAD.MOV.U32 R177, RZ, RZ, R9 ;  /* 0x000000ffffb17224 */ /* 0x000fe200078e0009 */
[----:B------:R-:W2:Y:S01]  /*92330*/  LDL.LU R8, [R1+0x1944] ;  /* 0x0019440001087983 */ /* 0x000ea20000300800 */
[----:B------:R-:W-:-:S03]  /*92340*/  IADD3 R4, P1, R4, UR7, RZ ;  /* 0x0000000704047c10 */ /* 0x000fc6000ff3e0ff */
[----:B------:R1:W-:Y:S01]  /*92350*/  LDGSTS.E [R2+0x21400], [R176.64], P0 ;  /* 0x21400000b0027fae */ /* 0x0003e20008121848 */
[----:B------:R-:W-:Y:S02]  /*92360*/  IADD3 R0, P2, R0, UR7, RZ ;  /* 0x0000000700007c10 */ /* 0x000fe4000ff5e0ff */
[----:B------:R-:W-:Y:S01]  /*92370*/  IADD3.X R5, R5, UR6, RZ, P1, !PT ;  /* 0x0000000605057c10 */ /* 0x000fe20008ffe4ff */
[----:B-1----:R-:W-:Y:S02]  /*92380*/  IMAD.MOV.U32 R176, RZ, RZ, R6 ;  /* 0x000000ffffb07224 */ /* 0x002fe400078e0006 */
[----:B---3--:R-:W3:Y:S01]  /*92390*/  LDL.LU R6, [R1+0x1984] ;  /* 0x0019840001067983 */ /* 0x008ee20000300800 */
[----:B------:R-:W-:-:S03]  /*923a0*/  IADD3.X R3, R3, UR6, RZ, P2, !PT ;  /* 0x0000000603037c10 */ /* 0x000fc600097fe4ff */
[----:B------:R-:W-:Y:S04]  /*923b0*/  STL [R1+0x17c4], R4 ;  /* 0x0017c40401007387 */ /* 0x000fe80000100800 */
[----:B------:R1:W-:Y:S01]  /*923c0*/  STL [R1+0x17c0], R5 ;  /* 0x0017c00501007387 */ /* 0x0003e20000100800 */
[----:B------:R-:W-:-:S03]  /*923d0*/  IMAD.MOV.U32 R177, RZ, RZ, R7 ;  /* 0x000000ffffb17224 */ /* 0x000fc600078e0007 */
[----:B------:R-:W-:Y:S04]  /*923e0*/  STL [R1+0x1804], R0 ;  /* 0x0018040001007387 */ /* 0x000fe80000100800 */
[----:B------:R-:W3:Y:S04]  /*923f0*/  LDL.LU R9, [R1+0x1940] ;  /* 0x0019400001097983 */ /* 0x000ee80000300800 */
[----:B------:R1:W-:Y:S04]  /*92400*/  STL [R1+0x1800], R3 ;  /* 0x0018000301007387 */ /* 0x0003e80000100800 */
[----:B------:R-:W3:Y:S04]  /*92410*/  LDL.LU R7, [R1+0x1980] ;  /* 0x0019800001077983 */ /* 0x000ee80000300800 */
[----:B------:R1:W-:Y:S02]  /*92420*/  LDGSTS.E [R2+0x22400], [R176.64], P0 ;  /* 0x22400000b0027fae */ /* 0x0003e40008121848 */
[----:B-1----:R-:W-:-:S02]  /*92430*/  IMAD.MOV.U32 R176, RZ, RZ, R4 ;  /* 0x000000ffffb07224 */ /* 0x002fc400078e0004 */
[----:B------:R-:W-:Y:S02]  /*92440*/  IMAD.MOV.U32 R177, RZ, RZ, R5 ;  /* 0x000000ffffb17224 */ /* 0x000fe400078e0005 */
        /* <DEDUP_REMOVED lines=14> */
[----:B------:R4:W-:Y:S04]  /*92530*/  STL [R1+0x1840], R17 ;  /* 0x0018401101007387 */ /* 0x0009e80000100800 */
[----:B------:R-:W-:Y:S01]  /*92540*/  STL [R1+0x1884], R14 ;  /* 0x0018840e01007387 */ /* 0x000fe20000100800 */
[----:B------:R-:W-:-:S03]  /*92550*/  IADD3 R10, P2, R10, UR7, RZ ;  /* 0x000000070a0a7c10 */ /* 0x000fc6000ff5e0ff */
[----:B------:R1:W-:Y:S04]  /*92560*/  STL [R1+0x1880], R15 ;  /* 0x0018800f01007387 */ /* 0x0003e80000100800 */
[----:B------:R-:W-:Y:S01]  /*92570*/  STL [R1+0x18c4], R12 ;  /* 0x0018c40c01007387 */ /* 0x000fe20000100800 */
[----:B------:R-:W-:-:S05]  /*92580*/  IADD3.X R13, R13, UR6, RZ, P1, !PT ;  /* 0x000000060d0d7c10 */ /* 0x000fca0008ffe4ff */
[----:B------:R1:W-:Y:S01]  /*92590*/  STL [R1+0x18c0], R13 ;  /* 0x0018c00d01007387 */ /* 0x0003e20000100800 */
[----:B--2---:R-:W-:-:S03]  /*925a0*/  IADD3.X R11, R11, UR6, RZ, P2, !PT ;  /* 0x000000060b0b7c10 */ /* 0x004fc600097fe4ff */
[----:B------:R-:W-:Y:S04]  /*925b0*/  STL [R1+0x1904], R10 ;  /* 0x0019040a01007387 */ /* 0x000fe80000100800 */
[----:B------:R3:W-:Y:S04]  /*925c0*/  STL [R1+0x1900], R11 ;  /* 0x0019000b01007387 */ /* 0x0007e80000100800 */
[----:B------:R-:W2:Y:S04]  /*925d0*/  LDL.LU.64 R22, [R1+0xdb8] ;  /* 0x000db80001167983 */ /* 0x000ea80000300a00 */
[----:B------:R-:W2:Y:S01]  /*925e0*/  LDL.LU.64 R20, [R1+0xdb0] ;  /* 0x000db00001147983 */ /* 0x000ea20000300a00 */
[----:B-1----:R-:W-:-:S02]  /*925f0*/  IMAD.MOV.U32 R176, RZ, RZ, R16 ;  /* 0x000000ffffb07224 */ /* 0x002fc400078e0010 */
[----:B------:R-:W-:Y:S01]  /*92600*/  IMAD.MOV.U32 R177, RZ, RZ, R17 ;  /* 0x000000ffffb17224 */ /* 0x000fe200078e0011 */
[----:B------:R-:W2:Y:S01]  /*92610*/  LDL.LU.64 R18, [R1+0xda8] ;  /* 0x000da80001127983 */ /* 0x000ea20000300a00 */
[----:B------:R-:W-:-:S03]  /*92620*/  IADD3 R8, P1, R8, UR7, RZ ;  /* 0x0000000708087c10 */ /* 0x000fc6000ff3e0ff */
[----:B------:R1:W-:Y:S04]  /*92630*/  LDGSTS.E [R2+0x25400], [R176.64], P0 ;  /* 0x25400000b0027fae */ /* 0x0003e80008121848 */
[----:B------:R-:W-:Y:S01]  /*92640*/  STL [R1+0x1944], R8 ;  /* 0x0019440801007387 */ /* 0x000fe20000100800 */
[----:B---3--:R-:W-:Y:S01]  /*92650*/  IADD3 R6, P2, R6, UR7, RZ ;  /* 0x0000000706067c10 */ /* 0x008fe2000ff5e0ff */
[----:B-1----:R-:W-:Y:S02]  /*92660*/  IMAD.MOV.U32 R176, RZ, RZ, R14 ;  /* 0x000000ffffb07224 */ /* 0x002fe400078e000e */
[----:B------:R-:W-:-:S05]  /*92670*/  IMAD.MOV.U32 R177, RZ, RZ, R15 ;  /* 0x000000ffffb17224 */ /* 0x000fca00078e000f */
[----:B------:R1:W-:Y:S01]  /*92680*/  LDGSTS.E [R2+0x26400], [R176.64], P0 ;  /* 0x26400000b0027fae */ /* 0x0003e20008121848 */
[----:B------:R-:W-:-:S05]  /*92690*/  IADD3.X R9, R9, UR6, RZ, P1, !PT ;  /* 0x0000000609097c10 */ /* 0x000fca0008ffe4ff */
[----:B------:R-:W-:Y:S01]  /*926a0*/  STL [R1+0x1940], R9 ;  /* 0x0019400901007387 */ /* 0x000fe20000100800 */
[----:B------:R-:W-:-:S03]  /*926b0*/  IADD3.X R7, R7, UR6, RZ, P2, !PT ;  /* 0x0000000607077c10 */ /* 0x000fc600097fe4ff */
[----:B------:R-:W-:Y:S04]  /*926c0*/  STL [R1+0x1984], R6 ;  /* 0x0019840601007387 */ /* 0x000fe80000100800 */
[----:B----4-:R-:W3:Y:S04]  /*926d0*/  LDL.LU.64 R16, [R1+0xda0] ;  /* 0x000da00001107983 */ /* 0x010ee80000300a00 */
[----:B------:R4:W-:Y:S01]  /*926e0*/  STL [R1+0x1980], R7 ;  /* 0x0019800701007387 */ /* 0x0009e20000100800 */
[----:B-1----:R-:W-:-:S03]  /*926f0*/  IMAD.MOV.U32 R176, RZ, RZ, R12 ;  /* 0x000000ffffb07224 */ /* 0x002fc600078e000c */
[----:B------:R-:W3:Y:S01]  /*92700*/  LDL.LU.64 R14, [R1+0xd98] ;  /* 0x000d9800010e7983 */ /* 0x000ee20000300a00 */
[----:B------:R-:W-:-:S03]  /*92710*/  IMAD.MOV.U32 R177, RZ, RZ, R13 ;  /* 0x000000ffffb17224 */ /* 0x000fc600078e000d */
[----:B------:R-:W3:Y:S04]  /*92720*/  LDL.LU.64 R12, [R1+0xd90] ;  /* 0x000d9000010c7983 */ /* 0x000ee80000300a00 */
[----:B------:R1:W-:Y:S01]  /*92730*/  LDGSTS.E [R2+0x27400], [R176.64], P0 ;  /* 0x27400000b0027fae */ /* 0x0003e20008121848 */
[----:B------:R-:W-:-:S04]  /*92740*/  IADD3 R4, P1, R4, UR7, RZ ;  /* 0x0000000704047c10 */ /* 0x000fc8000ff3e0ff */
[----:B------:R-:W-:Y:S01]  /*92750*/  IADD3.X R5, R5, UR6, RZ, P1, !PT ;  /* 0x0000000605057c10 */ /* 0x000fe20008ffe4ff */
[----:B------:R4:W-:Y:S04]  /*92760*/  STL [R1+0x19ac], R4 ;  /* 0x0019ac0401007387 */ /* 0x0009e80000100800 */
[----:B------:R-:W-:Y:S01]  /*92770*/  STL [R1+0x19a8], R5 ;  /* 0x0019a80501007387 */ /* 0x000fe20000100800 */
[----:B-1----:R-:W-:Y:S02]  /*92780*/  IMAD.MOV.U32 R176, RZ, RZ, R10 ;  /* 0x000000ffffb07224 */ /* 0x002fe400078e000a */
[----:B------:R-:W-:-:S05]  /*92790*/  IMAD.MOV.U32 R177, RZ, RZ, R11 ;  /* 0x000000ffffb17224 */ /* 0x000fca00078e000b */
[----:B------:R1:W-:Y:S01]  /*927a0*/  LDGSTS.E [R2+0x28400], [R176.64], P0 ;  /* 0x28400000b0027fae */ /* 0x0003e20008121848 */
[----:B------:R-:W-:-:S05]  /*927b0*/  IADD3 R0, P2, R0, UR7, RZ ;  /* 0x0000000700007c10 */ /* 0x000fca000ff5e0ff */
[----:B------:R2:W-:Y:S04]  /*927c0*/  STL [R1+0x19b4], R0 ;  /* 0x0019b40001007387 */ /* 0x0005e80000100800 */
[----:B------:R-:W3:Y:S01]  /*927d0*/  LDL.LU.64 R10, [R1+0xd88] ;  /* 0x000d8800010a7983 */ /* 0x000ee20000300a00 */
[----:B-1----:R-:W-:Y:S01]  /*927e0*/  IMAD.MOV.U32 R176, RZ, RZ, R8 ;  /* 0x000000ffffb07224 */ /* 0x002fe200078e0008 */
[----:B------:R-:W-:Y:S01]  /*927f0*/  IADD3.X R3, R3, UR6, RZ, P2, !PT ;  /* 0x0000000603037c10 */ /* 0x000fe200097fe4ff */
[----:B------:R-:W-:-:S04]  /*92800*/  IMAD.MOV.U32 R177, RZ, RZ, R9 ;  /* 0x000000ffffb17224 */ /* 0x000fc800078e0009 */
[----:B------:R1:W-:Y:S04]  /*92810*/  STL [R1+0x19b0], R3 ;  /* 0x0019b00301007387 */ /* 0x0003e80000100800 */
[----:B------:R1:W-:Y:S02]  /*92820*/  LDGSTS.E [R2+0x29400], [R176.64], P0 ;  /* 0x29400000b0027fae */ /* 0x0003e40008121848 */
[----:B-1----:R-:W-:Y:S02]  /*92830*/  IMAD.MOV.U32 R176, RZ, RZ, R6 ;  /* 0x000000ffffb07224 */ /* 0x002fe400078e0006 */
[----:B------:R-:W-:Y:S02]  /*92840*/  IMAD.MOV.U32 R177, RZ, RZ, R7 ;  /* 0x000000ffffb17224 */ /* 0x000fe400078e0007 */
[----:B----4-:R-:W4:Y:S04]  /*92850*/  LDL.LU.64 R6, [R1+0xd80] ;  /* 0x000d800001067983 */ /* 0x010f280000300a00 */
[----:B------:R-:W4:Y:S04]  /*92860*/  LDL.LU.64 R28, [R1+0xd78] ;  /* 0x000d7800011c7983 */ /* 0x000f280000300a00 */
[----:B------:R1:W-:Y:S04]  /*92870*/  LDGSTS.E [R2+0x2a400], [R176.64], P0 ;  /* 0x2a400000b0027fae */ /* 0x0003e80008121848 */
[----:B------:R-:W4:Y:S04]  /*92880*/  LDL.LU.64 R26, [R1+0xd70] ;  /* 0x000d7000011a7983 */ /* 0x000f280000300a00 */
[----:B------:R-:W4:Y:S01]  /*92890*/  LDL.LU.64 R24, [R1+0xd68] ;  /* 0x000d680001187983 */ /* 0x000f220000300a00 */
[----:B-1----:R-:W-:-:S03]  /*928a0*/  IMAD.MOV.U32 R176, RZ, RZ, R4 ;  /* 0x000000ffffb07224 */ /* 0x002fc600078e0004 */
[----:B------:R-:W4:Y:S01]  /*928b0*/  LDL.LU R9, [R1+0xf08] ;  /* 0x000f080001097983 */ /* 0x000f220000300800 */
[----:B------:R-:W-:-:S03]  /*928c0*/  IMAD.MOV.U32 R177, RZ, RZ, R5 ;  /* 0x000000ffffb17224 */ /* 0x000fc600078e0005 */
[----:B------:R-:W4:Y:S04]  /*928d0*/  LDL.LU R4, [R1+0xf0c] ;  /* 0x000f0c0001047983 */ /* 0x000f280000300800 */
[----:B------:R1:W-:Y:S02]  /*928e0*/  LDGSTS.E [R2+0x2b400], [R176.64], P0 ;  /* 0x2b400000b0027fae */ /* 0x0003e40008121848 */
[----:B-1----:R-:W-:Y:S02]  /*928f0*/  IMAD.MOV.U32 R176, RZ, RZ, R0 ;  /* 0x000000ffffb07224 */ /* 0x002fe400078e0000 */
[----:B------:R-:W-:-:S05]  /*92900*/  IMAD.MOV.U32 R177, RZ, RZ, R3 ;  /* 0x000000ffffb17224 */ /* 0x000fca00078e0003 */
[----:B------:R1:W-:Y:S01]  /*92910*/  LDGSTS.E [R2+0x2c400], [R176.64], P0 ;  /* 0x2c400000b0027fae */ /* 0x0003e20008121848 */
[----:B--2---:R-:W-:-:S04]  /*92920*/  IADD3 R0, P1, R22, UR7, RZ ;  /* 0x0000000716007c10 */ /* 0x004fc8000ff3e0ff */
[----:B------:R-:W-:Y:S02]  /*92930*/  IADD3.X R3, R23, UR6, RZ, P1, !PT ;  /* 0x0000000617037c10 */ /* 0x000fe40008ffe4ff */
[----:B------:R-:W2:Y:S01]  /*92940*/  LDL.LU.64 R22, [R1+0xd60] ;  /* 0x000d600001167983 */ /* 0x000ea20000300a00 */
[----:B------:R-:W-:-:S04]  /*92950*/  IADD3 R183, P1, R20, UR7, RZ ;  /* 0x0000000714b77c10 */ /* 0x000fc8000ff3e0ff */
[----:B-1----:R-:W-:Y:S02]  /*92960*/  IADD3.X R176, R21, UR6, RZ, P1, !PT ;  /* 0x0000000615b07c10 */ /* 0x002fe40008ffe4ff */
[----:B------:R-:W2:Y:S01]  /*92970*/  LDL.LU.64 R20, [R1+0xd58] ;  /* 0x000d580001147983 */ /* 0x000ea20000300a00 */
[----:B------:R-:W-:-:S04]  /*92980*/  IADD3 R182, P1, R18, UR7, RZ ;  /* 0x0000000712b67c10 */ /* 0x000fc8000ff3e0ff */
[----:B------:R-:W-:Y:S02]  /*92990*/  IADD3.X R177, R19, UR6, RZ, P1, !PT ;  /* 0x0000000613b17c10 */ /* 0x000fe40008ffe4ff */
[----:B------:R-:W2:Y:S01]  /*929a0*/  LDL.LU.64 R18, [R1+0xd50] ;  /* 0x000d500001127983 */ /* 0x000ea20000300a00 */
[----:B---3--:R-:W-:-:S04]  /*929b0*/  IADD3 R181, P1, R16, UR7, RZ ;  /* 0x0000000710b57c10 */ /* 0x008fc8000ff3e0ff */
[----:B------:R-:W-:Y:S02]  /*929c0*/  IADD3.X R178, R17, UR6, RZ, P1, !PT ;  /* 0x0000000611b27c10 */ /* 0x000fe40008ffe4ff */
[----:B------:R-:W3:Y:S01]  /*929d0*/  LDL.LU.64 R16, [R1+0xd48] ;  /* 0x000d480001107983 */ /* 0x000ee20000300a00 */
[----:B------:R-:W-:-:S04]  /*929e0*/  IADD3 R180, P1, R14, UR7, RZ ;  /* 0x000000070eb47c10 */ /* 0x000fc8000ff3e0ff */
        /* <DEDUP_REMOVED lines=29> */
[----:B------:R-:W-:Y:S01]  /*92bc0*/  IMAD.U32 R0, RZ, RZ, UR5 ;  /* 0x00000005ff007e24 */ /* 0x000fe2000f8e00ff */
[----:B------:R-:W-:Y:S01]  /*92bd0*/  LOP3.LUT R185, R185, R184, RZ, 0x3c, !PT ;  /* 0x000000b8b9b97212 */ /* 0x000fe200078e3cff */
[----:B------:R1:W-:Y:S01]  /*92be0*/  LDGSTS.E [R2+0x2d400], [R28.64], P0 ;  /* 0x2d4000001c027fae */ /* 0x0003e20008121848 */
[----:B------:R-:W-:-:S02]  /*92bf0*/  LOP3.LUT R192, R193, R192, RZ, 0x3c, !PT ;  /* 0x000000c0c1c07212 */ /* 0x000fc400078e3cff */
[----:B------:R-:W-:Y:S01]  /*92c00*/  LOP3.LUT R187, R187, R186, RZ, 0x3c, !PT ;  /* 0x000000babbbb7212 */ /* 0x000fe200078e3cff */
[----:B------:R1:W-:Y:S01]  /*92c10*/  LDGSTS.E [R2+0x2e400], [R26.64], P0 ;  /* 0x2e4000001a027fae */ /* 0x0003e20008121848 */
[----:B------:R-:W-:Y:S02]  /*92c20*/  LOP3.LUT R189, R189, R188, RZ, 0x3c, !PT ;  /* 0x000000bcbdbd7212 */ /* 0x000fe400078e3cff */
[----:B------:R-:W-:Y:S02]  /*92c30*/  LOP3.LUT R193, R193, R192, RZ, 0x3c, !PT ;  /* 0x000000c0c1c17212 */ /* 0x000fe400078e3cff */
[----:B--2---:R-:W-:-:S04]  /*92c40*/  IADD3 R197, P1, R22, UR7, RZ ;  /* 0x0000000716c57c10 */ /* 0x004fc8000ff3e0ff */
[----:B------:R-:W-:Y:S02]  /*92c50*/  IADD3.X R196, R23, UR6, RZ, P1, !PT ;  /* 0x0000000617c47c10 */ /* 0x000fe40008ffe4ff */
[----:B------:R-:W-:-:S04]  /*92c60*/  IADD3 R199, P1, R20, UR7, RZ ;  /* 0x0000000714c77c10 */ /* 0x000fc8000ff3e0ff */
[----:B------:R-:W-:Y:S02]  /*92c70*/  IADD3.X R198, R21, UR6, RZ, P1, !PT ;  /* 0x0000000615c67c10 */ /* 0x000fe40008ffe4ff */
[----:B------:R-:W-:-:S04]  /*92c80*/  IADD3 R201, P1, R18, UR7, RZ ;  /* 0x0000000712c97c10 */ /* 0x000fc8000ff3e0ff */
[----:B------:R-:W-:Y:S01]  /*92c90*/  IADD3.X R200, R19, UR6, RZ, P1, !PT ;  /* 0x0000000613c87c10 */ /* 0x000fe20008ffe4ff */
[----:B------:R-:W2:Y:S01]  /*92ca0*/  S2R R21, SR_TID.X ;  /* 0x0000000000157919 */ /* 0x000ea20000002100 */
[----:B------:R-:W-:Y:S02]  /*92cb0*/  LOP3.LUT R197, R197, R196, RZ, 0x3c, !PT ;  /* 0x000000c4c5c57212 */ /* 0x000fe400078e3cff */
[----:B------:R-:W-:Y:S02]  /*92cc0*/  LOP3.LUT R199, R199, R198, RZ, 0x3c, !PT ;  /* 0x000000c6c7c77212 */ /* 0x000fe400078e3cff */
[----:B------:R-:W-:Y:S02]  /*92cd0*/  LOP3.LUT R201, R201, R200, RZ, 0x3c, !PT ;  /* 0x000000c8c9c97212 */ /* 0x000fe400078e3cff */
[----:B------:R-:W-:Y:S02]  /*92ce0*/  LOP3.LUT R196, R197, R196, RZ, 0x3c, !PT ;  /* 0x000000c4c5c47212 */ /* 0x000fe400078e3cff */
[----:B---3--:R-:W-:-:S04]  /*92cf0*/  IADD3 R203, P1, R16, UR7, RZ ;  /* 0x0000000710cb7c10 */ /* 0x008fc8000ff3e0ff */
[----:B------:R-:W-:Y:S02]  /*92d00*/  IADD3.X R202, R17, UR6, RZ, P1, !PT ;  /* 0x0000000611ca7c10 */ /* 0x000fe40008ffe4ff */
[----:B------:R-:W-:-:S04]  /*92d10*/  IADD3 R205, P1, R14, UR7, RZ ;  /* 0x000000070ecd7c10 */ /* 0x000fc8000ff3e0ff */
[----:B------:R-:W-:Y:S02]  /*92d20*/  IADD3.X R204, R15, UR6, RZ, P1, !PT ;  /* 0x000000060fcc7c10 */ /* 0x000fe40008ffe4ff */
[----:B------:R-:W-:-:S04]  /*92d30*/  IADD3 R207, P1, R12, UR7, RZ ;  /* 0x000000070ccf7c10 */ /* 0x000fc8000ff3e0ff */
[----:B------:R-:W-:Y:S01]  /*92d40*/  IADD3.X R206, R13, UR6, RZ, P1, !PT ;  /* 0x000000060dce7c10 */ /* 0x000fe20008ffe4ff */
[----:B------:R-:W-:Y:S02]  /*92d50*/  IMAD.MOV.U32 R16, RZ, RZ, R182 ;  /* 0x000000ffff107224 */ /* 0x000fe400078e00b6 */
[----:B------:R-:W-:Y:S02]  /*92d60*/  IMAD.MOV.U32 R17, RZ, RZ, R177 ;  /* 0x000000ffff117224 */ /* 0x000fe400078e00b1 */
[----:B------:R-:W-:Y:S02]  /*92d70*/  IMAD.MOV.U32 R177, RZ, RZ, R178 ;  /* 0x000000ffffb17224 */ /* 0x000fe400078e00b2 */
[----:B------:R-:W-:Y:S01]  /*92d80*/  IMAD.MOV.U32 R14, RZ, RZ, R180 ;  /* 0x000000ffff0e7224 */ /* 0x000fe200078e00b4 */
[----:B------:R-:W-:Y:S01]  /*92d90*/  LOP3.LUT R198, R199, R198, RZ, 0x3c, !PT ;  /* 0x000000c6c7c67212 */ /* 0x000fe200078e3cff */
[----:B------:R-:W-:Y:S01]  /*92da0*/  IMAD.MOV.U32 R15, RZ, RZ, R179 ;  /* 0x000000ffff0f7224 */ /* 0x000fe200078e00b3 */
[----:B------:R-:W-:-:S02]  /*92db0*/  LOP3.LUT R200, R201, R200, RZ, 0x3c, !PT ;  /* 0x000000c8c9c87212 */ /* 0x000fc400078e3cff */
[----:B--2---:R-:W-:Y:S02]  /*92dc0*/  LOP3.LUT R21, R21, 0x7f, RZ, 0xc0, !PT ;  /* 0x0000007f15157812 */ /* 0x004fe400078ec0ff */
[----:B------:R-:W-:Y:S02]  /*92dd0*/  IADD3 R209, P1, R10, UR7, RZ ;  /* 0x000000070ad17c10 */ /* 0x000fe4000ff3e0ff */
[----:B------:R-:W-:Y:S01]  /*92de0*/  LOP3.LUT R197, R197, R196, RZ, 0x3c, !PT ;  /* 0x000000c4c5c57212 */ /* 0x000fe200078e3cff */
[----:B------:R-:W-:Y:S01]  /*92df0*/  IMAD.MOV.U32 R24, RZ, RZ, R203 ;  /* 0x000000ffff187224 */ /* 0x000fe200078e00cb */
[----:B------:R-:W-:Y:S01]  /*92e00*/  IADD3.X R208, R11, UR6, RZ, P1, !PT ;  /* 0x000000060bd07c10 */ /* 0x000fe20008ffe4ff */
[----:B------:R-:W-:Y:S01]  /*92e10*/  IMAD.MOV.U32 R25, RZ, RZ, R202 ;  /* 0x000000ffff197224 */ /* 0x000fe200078e00ca */
[----:B------:R-:W-:Y:S01]  /*92e20*/  IADD3 R4, P1, R4, UR7, RZ ;  /* 0x0000000704047c10 */ /* 0x000fe2000ff3e0ff */
[----:B------:R-:W-:Y:S01]  /*92e30*/  IMAD.MOV.U32 R22, RZ, RZ, R205 ;  /* 0x000000ffff167224 */ /* 0x000fe200078e00cd */
[----:B------:R2:W-:Y:S02]  /*92e40*/  LDGSTS.E [R2+0x2f400], [R16.64], P0 ;  /* 0x2f40000010027fae */ /* 0x0005e40008121848 */
[----:B------:R-:W-:-:S02]  /*92e50*/  IADD3.X R9, R9, UR6, RZ, P1, !PT ;  /* 0x0000000609097c10 */ /* 0x000fc40008ffe4ff */
[----:B------:R-:W-:Y:S04]  /*92e60*/  STL [R1+0xf0c], R4 ;  /* 0x000f0c0401007387 */ /* 0x000fe80000100800 */
[----:B------:R-:W-:Y:S04]  /*92e70*/  STL [R1+0xf08], R9 ;  /* 0x000f080901007387 */ /* 0x000fe80000100800 */
[----:B------:R1:W-:Y:S04]  /*92e80*/  STL.64 [R1+0xdb8], R28 ;  /* 0x000db81c01007387 */ /* 0x0003e80000100a00 */
[----:B------:R3:W-:Y:S01]  /*92e90*/  STL.64 [R1+0xdb0], R26 ;  /* 0x000db01a01007387 */ /* 0x0007e20000100a00 */
[----:B----4-:R-:W-:-:S03]  /*92ea0*/  IADD3 R211, P2, R6, UR7, RZ ;  /* 0x0000000706d37c10 */ /* 0x010fc6000ff5e0ff */
[----:B------:R2:W-:Y:S01]  /*92eb0*/  STL.64 [R1+0xda8], R16 ;  /* 0x000da81001007387 */ /* 0x0005e20000100a00 */
[----:B------:R-:W-:Y:S01]  /*92ec0*/  IMAD.MOV.U32 R6, RZ, RZ, R191 ;  /* 0x000000ffff067224 */ /* 0x000fe200078e00bf */
[----:B------:R-:W-:Y:S02]  /*92ed0*/  IADD3.X R210, R7, UR6, RZ, P2, !PT ;  /* 0x0000000607d27c10 */ /* 0x000fe400097fe4ff */
[----:B------:R-:W-:Y:S01]  /*92ee0*/  STL.64 [R1+0xda0], R176 ;  /* 0x000da0b001007387 */ /* 0x000fe20000100a00 */
[----:B------:R-:W-:Y:S02]  /*92ef0*/  IMAD.MOV.U32 R7, RZ, RZ, R190 ;  /* 0x000000ffff077224 */ /* 0x000fe400078e00be */
[----:B------:R-:W-:Y:S01]  /*92f00*/  IMAD.MOV.U32 R10, RZ, RZ, R195 ;  /* 0x000000ffff0a7224 */ /* 0x000fe200078e00c3 */
[----:B------:R4:W-:Y:S01]  /*92f10*/  STL.64 [R1+0xd98], R14 ;  /* 0x000d980e01007387 */ /* 0x0009e20000100a00 */
[----:B------:R-:W-:Y:S01]  /*92f20*/  IMAD.MOV.U32 R11, RZ, RZ, R194 ;  /* 0x000000ffff0b7224 */ /* 0x000fe200078e00c2 */
[----:B------:R-:W-:-:S02]  /*92f30*/  LOP3.LUT R199, R199, R198, RZ, 0x3c, !PT ;  /* 0x000000c6c7c77212 */ /* 0x000fc400078e3cff */
[----:B------:R-:W-:Y:S01]  /*92f40*/  STL.64 [R1+0xd90], R184 ;  /* 0x000d90b801007387 */ /* 0x000fe20000100a00 */
[----:B------:R-:W-:-:S03]  /*92f50*/  LOP3.LUT R201, R201, R200, RZ, 0x3c, !PT ;  /* 0x000000c8c9c97212 */ /* 0x000fc600078e3cff */
[----:B------:R-:W-:Y:S01]  /*92f60*/  STL.64 [R1+0xd88], R186 ;  /* 0x000d88ba01007387 */ /* 0x000fe20000100a00 */
[----:B------:R-:W-:-:S03]  /*92f70*/  IMAD.SHL.U32 R19, R21, 0x4, RZ ;  /* 0x0000000415137824 */ /* 0x000fc600078e00ff */
[----:B------:R-:W-:Y:S01]  /*92f80*/  STL.64 [R1+0xd80], R188 ;  /* 0x000d80bc01007387 */ /* 0x000fe20000100a00 */
        /* <DEDUP_REMOVED lines=16> */
[----:B------:R2:W-:Y:S01]  /*93090*/  STL.64 [R1+0xd38], R12 ;  /* 0x000d380c01007387 */ /* 0x0005e20000100a00 */
[----:B------:R-:W-:-:S03]  /*930a0*/  IMAD R0, R0, 0x40000, R5 ;  /* 0x0004000000007824 */ /* 0x000fc600078e0205 */
[----:B-1----:R1:W5:Y:S04]  /*930b0*/  LDL.LU.64 R28, [R1+0x2a10] ;  /* 0x002a1000011c7983 */ /* 0x0023680000300a00 */
[----:B------:R-:W-:Y:S04]  /*930c0*/  STL.64 [R1+0xd30], R20 ;  /* 0x000d301401007387 */ /* 0x000fe80000100a00 */
[----:B---3--:R1:W5:Y:S04]  /*930d0*/  LDL.LU.64 R26, [R1+0x2a08] ;  /* 0x002a0800011a7983 */ /* 0x0083680000300a00 */
[----:B------:R-:W-:Y:S04]  /*930e0*/  STL.64 [R1+0xd28], R18 ;  /* 0x000d281201007387 */ /* 0x000fe80000100a00 */
[----:B------:R-:W3:Y:S04]  /*930f0*/  LDL.LU R5, [R1+0xf4c] ;  /* 0x000f4c0001057983 */ /* 0x000ee80000300800 */
[----:B------:R1:W-:Y:S04]  /*93100*/  LDGSTS.E [R2+0x30400], [R176.64], P0 ;  /* 0x30400000b0027fae */ /* 0x0003e80008121848 */
[----:B--2---:R-:W2:Y:S04]  /*93110*/  LDL.LU R16, [R1+0xf8c] ;  /* 0x000f8c0001107983 */ /* 0x004ea80000300800 */
[----:B------:R4:W-:Y:S04]  /*93120*/  LDGSTS.E [R2+0x31400], [R14.64], P0 ;  /* 0x314000000e027fae */ /* 0x0009e80008121848 */
[----:B------:R1:W-:Y:S04]  /*93130*/  LDGSTS.E [R2+0x32400], [R184.64], P0 ;  /* 0x32400000b8027fae */ /* 0x0003e80008121848 */
[----:B------:R1:W-:Y:S04]  /*93140*/  LDGSTS.E [R2+0x33400], [R186.64], P0 ;  /* 0x33400000ba027fae */ /* 0x0003e80008121848 */
[----:B----4-:R-:W4:Y:S04]  /*93150*/  LDL.LU R15, [R1+0xf48] ;  /* 0x000f4800010f7983 */ /* 0x010f280000300800 */
[----:B------:R-:W4:Y:S04]  /*93160*/  LDL.LU R17, [R1+0xf88] ;  /* 0x000f880001117983 */ /* 0x000f280000300800 */
[----:B------:R1:W-:Y:S04]  /*93170*/  LDGSTS.E [R2+0x34400], [R188.64], P0 ;  /* 0x34400000bc027fae */ /* 0x0003e80008121848 */
[----:B------:R1:W-:Y:S04]  /*93180*/  LDGSTS.E [R2+0x35400], [R6.64], P0 ;  /* 0x3540000006027fae */ /* 0x0003e80008121848 */
[----:B------:R1:W-:Y:S04]  /*93190*/  LDGSTS.E [R2+0x36400], [R192.64], P0 ;  /* 0x36400000c0027fae */ /* 0x0003e80008121848 */
[----:B------:R1:W-:Y:S04]  /*931a0*/  LDGSTS.E [R2+0x37400], [R10.64], P0 ;  /* 0x374000000a027fae */ /* 0x0003e80008121848 */
[----:B-1----:R-:W4:Y:S04]  /*931b0*/  LDL.LU R6, [R1+0xfcc] ;  /* 0x000fcc0001067983 */ /* 0x002f280000300800 */
[----:B------:R-:W4:Y:S04]  /*931c0*/  LDL.LU R7, [R1+0x100c] ;  /* 0x00100c0001077983 */ /* 0x000f280000300800 */
[----:B------:R-:W4:Y:S04]  /*931d0*/  LDL.LU R10, [R1+0xfc8] ;  /* 0x000fc800010a7983 */ /* 0x000f280000300800 */
[----:B------:R-:W4:Y:S04]  /*931e0*/  LDL.LU R11, [R1+0x1008] ;  /* 0x00100800010b7983 */ /* 0x000f280000300800 */
[----:B------:R1:W-:Y:S04]  /*931f0*/  LDGSTS.E [R2+0x38400], [R196.64], P0 ;  /* 0x38400000c4027fae */ /* 0x0003e80008121848 */
[----:B------:R1:W-:Y:S04]  /*93200*/  LDGSTS.E [R2+0x39400], [R198.64], P0 ;  /* 0x39400000c6027fae */ /* 0x0003e80008121848 */
[----:B------:R1:W-:Y:S04]  /*93210*/  LDGSTS.E [R2+0x3a400], [R200.64], P0 ;  /* 0x3a400000c8027fae */ /* 0x0003e80008121848 */
[----:B------:R1:W-:Y:S04]  /*93220*/  LDGSTS.E [R2+0x3b400], [R24.64], P0 ;  /* 0x3b40000018027fae */ /* 0x0003e80008121848 */
[----:B------:R-:W4:Y:S04]  /*93230*/  LDL.LU R8, [R1+0x104c] ;  /* 0x00104c0001087983 */ /* 0x000f280000300800 */
[----:B------:R1:W-:Y:S04]  /*93240*/  LDGSTS.E [R2+0x3c400], [R22.64], P0 ;  /* 0x3c40000016027fae */ /* 0x0003e80008121848 */
[----:B------:R1:W-:Y:S01]  /*93250*/  LDGSTS.E [R2+0x3d400], [R12.64], P0 ;  /* 0x3d4000000c027fae */ /* 0x0003e20008121848 */
[----:B------:R-:W-:-:S03]  /*93260*/  IMAD.MOV.U32 R3, RZ, RZ, R9 ;  /* 0x000000ffff037224 */ /* 0x000fc600078e0009 */
[----:B------:R1:W-:Y:S04]  /*93270*/  LDGSTS.E [R2+0x3e400], [R20.64], P0 ;  /* 0x3e40000014027fae */ /* 0x0003e80008121848 */
[----:B------:R1:W-:Y:S04]  /*93280*/  LDGSTS.E [R2+0x3f400], [R18.64], P0 ;  /* 0x3f40000012027fae */ /* 0x0003e80008121848 */
[----:B-1----:R-:W4:Y:S04]  /*93290*/  LDL.LU R13, [R1+0x108c] ;  /* 0x00108c00010d7983 */ /* 0x002f280000300800 */
[----:B------:R-:W4:Y:S04]  /*932a0*/  LDL.LU R12, [R1+0x1048] ;  /* 0x00104800010c7983 */ /* 0x000f280000300800 */
[----:B------:R-:W4:Y:S01]  /*932b0*/  LDL.LU R14, [R1+0x1088] ;  /* 0x00108800010e7983 */ /* 0x000f220000300800 */
[----:B------:R-:W-:-:S03]  /*932c0*/  IMAD.MOV.U32 R2, RZ, RZ, R4 ;  /* 0x000000ffff027224 */ /* 0x000fc600078e0004 */
[----:B------:R-:W4:Y:S04]  /*932d0*/  LDL.LU R9, [R1+0x10cc] ;  /* 0x0010cc0001097983 */ /* 0x000f280000300800 */
[----:B------:R-:W4:Y:S04]  /*932e0*/  LDL.LU R4, [R1+0x110c] ;  /* 0x00110c0001047983 */ /* 0x000f280000300800 */
[----:B------:R1:W-:Y:S01]  /*932f0*/  LDGSTS.E [R0+0x600], [R2.64], P0 ;  /* 0x0060000002007fae */ /* 0x0003e20008121848 */
[----:B---3--:R-:W-:-:S05]  /*93300*/  IADD3 R5, P1, R5, UR7, RZ ;  /* 0x0000000705057c10 */ /* 0x008fca000ff3e0ff */
[----:B------:R-:W-:Y:S01]  /*93310*/  STL [R1+0xf4c], R5 ;  /* 0x000f4c0501007387 */ /* 0x000fe20000100800 */
[----:B--2---:R-:W-:Y:S01]  /*93320*/  IADD3 R16, P2, R16, UR7, RZ ;  /* 0x0000000710107c10 */ /* 0x004fe2000ff5e0ff */
[----:B-1----:R-:W-:Y:S01]  /*93330*/  IMAD.MOV.U32 R2, RZ, RZ, R5 ;  /* 0x000000ffff027224 */ /* 0x002fe200078e0005 */
[----:B----4-:R-:W-:Y:S02]  /*93340*/  IADD3.X R15, R15, UR6, RZ, P1, !PT ;  /* 0x000000060f0f7c10 */ /* 0x010fe40008ffe4ff */
[----:B------:R-:W-:-:S03]  /*93350*/  IADD3.X R17, R17, UR6, RZ, P2, !PT ;  /* 0x0000000611117c10 */ /* 0x000fc600097fe4ff */
[----:B------:R-:W-:Y:S01]  /*93360*/  IMAD.MOV.U32 R3, RZ, RZ, R15 ;  /* 0x000000ffff037224 */ /* 0x000fe200078e000f */
[----:B------:R1:W-:Y:S04]  /*93370*/  STL [R1+0xf48], R15 ;  /* 0x000f480f01007387 */ /* 0x0003e80000100800 */
[----:B------:R-:W-:Y:S04]  /*93380*/  STL [R1+0xf8c], R16 ;  /* 0x000f8c1001007387 */ /* 0x000fe80000100800 */
[----:B------:R2:W-:Y:S04]  /*93390*/  LDGSTS.E [R0+0x1600], [R2.64], P0 ;  /* 0x0160000002007fae */ /* 0x0005e80008121848 */
[----:B-1----:R-:W3:Y:S01]  /*933a0*/  LDL.LU R15, [R1+0x10c8] ;  /* 0x0010c800010f7983 */ /* 0x002ee20000300800 */
[----:B------:R-:W-:-:S03]  /*933b0*/  IADD3 R6, P1, R6, UR7, RZ ;  /* 0x0000000706067c10 */ /* 0x000fc6000ff3e0ff */
[----:B------:R-:W-:Y:S01]  /*933c0*/  STL [R1+0xf88], R17 ;  /* 0x000f881101007387 */ /* 0x000fe20000100800 */
[----:B--2---:R-:W-:Y:S02]  /*933d0*/  IMAD.MOV.U32 R2, RZ, RZ, R16 ;  /* 0x000000ffff027224 */ /* 0x004fe400078e0010 */
[----:B------:R-:W-:Y:S01]  /*933e0*/  IMAD.MOV.U32 R3, RZ, RZ, R17 ;  /* 0x000000ffff037224 */ /* 0x000fe200078e0011 */
[----:B------:R-:W2:Y:S01]  /*933f0*/  LDL.LU R5, [R1+0x1108] ;  /* 0x0011080001057983 */ /* 0x000ea20000300800 */
[----:B------:R-:W-:Y:S02]  /*93400*/  IADD3 R7, P2, R7, UR7, RZ ;  /* 0x0000000707077c10 */ /* 0x000fe4000ff5e0ff */
[----:B------:R-:W-:Y:S01]  /*93410*/  IADD3.X R10, R10, UR6, RZ, P1, !PT ;  /* 0x000000060a0a7c10 */ /* 0x000fe20008ffe4ff */
[----:B------:R1:W-:Y:S01]  /*93420*/  LDGSTS.E [R0+0x2600], [R2.64], P0 ;  /* 0x0260000002007fae */ /* 0x0003e20008121848 */
[----:B------:R-:W-:-:S03]  /*93430*/  IADD3.X R11, R11, UR6, RZ, P2, !PT ;  /* 0x000000060b0b7c10 */ /* 0x000fc600097fe4ff */
[----:B------:R-:W-:Y:S04]  /*93440*/  STL [R1+0xfcc], R6 ;  /* 0x000fcc0601007387 */ /* 0x000fe80000100800 */
[----:B------:R4:W-:Y:S01]  /*93450*/  STL [R1+0xfc8], R10 ;  /* 0x000fc80a01007387 */ /* 0x0009e20000100800 */
[----:B-1----:R-:W-:Y:S02]  /*93460*/  IMAD.MOV.U32 R2, RZ, RZ, R6 ;  /* 0x000000ffff027224 */ /* 0x002fe400078e0006 */
[----:B------:R-:W-:Y:S01]  /*93470*/  IMAD.MOV.U32 R3, RZ, RZ, R10 ;  /* 0x000000ffff037224 */ /* 0x000fe200078e000a */
[----:B------:R-:W-:Y:S04]  /*93480*/  STL [R1+0x100c], R7 ;  /* 0x00100c0701007387 */ /* 0x000fe80000100800 */
[----:B----4-:R-:W4:Y:S04]  /*93490*/  LDL.LU R10, [R1+0x114c] ;  /* 0x00114c00010a7983 */ /* 0x010f280000300800 */
[----:B------:R1:W-:Y:S04]  /*934a0*/  STL [R1+0x1008], R11 ;  /* 0x0010080b01007387 */ /* 0x0003e80000100800 */
[----:B------:R1:W-:Y:S04]  /*934b0*/  LDGSTS.E [R0+0x3600], [R2.64], P0 ;  /* 0x0360000002007fae */ /* 0x0003e80008121848 */
[----:B------:R-:W4:Y:S01]  /*934c0*/  LDL.LU R6, [R1+0x118c] ;  /* 0x00118c0001067983 */ /* 0x000f220000300800 */
[----:B------:R-:W-:Y:S01]  /*934d0*/  IADD3 R8, P1, R8, UR7, RZ ;  /* 0x0000000708087c10 */ /* 0x000fe2000ff3e0ff */
[----:B-1----:R-:W-:-:S02]  /*934e0*/  IMAD.MOV.U32 R3, RZ, RZ, R11 ;  /* 0x000000ffff037224 */ /* 0x002fc400078e000b */
[----:B------:R-:W4:Y:S01]  /*934f0*/  LDL.LU R11, [R1+0x1148] ;  /* 0x00114800010b7983 */ /* 0x000f220000300800 */
[----:B------:R-:W-:-:S03]  /*93500*/  IMAD.MOV.U32 R2, RZ, RZ, R7 ;  /* 0x000000ffff027224 */ /* 0x000fc600078e0007 */
[----:B------:R-:W4:Y:S01]  /*93510*/  LDL.LU R7, [R1+0x1188] ;  /* 0x0011880001077983 */ /* 0x000f220000300800 */
[----:B------:R-:W-:Y:S02]  /*93520*/  IADD3 R13, P2, R13, UR7, RZ ;  /* 0x000000070d0d7c10 */ /* 0x000fe4000ff5e0ff */
[----:B------:R-:W-:Y:S01]  /*93530*/  IADD3.X R12, R12, UR6, RZ, P1, !PT ;  /* 0x000000060c0c7c10 */ /* 0x000fe20008ffe4ff */
[----:B------:R1:W-:Y:S01]  /*93540*/  LDGSTS.E [R0+0x4600], [R2.64], P0 ;  /* 0x0460000002007fae */ /* 0x0003e20008121848 */
[----:B------:R-:W-:-:S03]  /*93550*/  IADD3.X R14, R14, UR6, RZ, P2, !PT ;  /* 0x000000060e0e7c10 */ /* 0x000fc600097fe4ff */
[----:B------:R-:W-:Y:S04]  /*93560*/  STL [R1+0x104c], R8 ;  /* 0x00104c0801007387 */ /* 0x000fe80000100800 */
[----:B------:R1:W-:Y:S02]  /*93570*/  STL [R1+0x1048], R12 ;  /* 0x0010480c01007387 */ /* 0x0003e40000100800 */
[----:B-1----:R-:W-:Y:S02]  /*93580*/  IMAD.MOV.U32 R2, RZ, RZ, R8 ;  /* 0x000000ffff027224 */ /* 0x002fe400078e0008 */
[----:B------:R-:W-:Y:S01]  /*93590*/  IMAD.MOV.U32 R3, RZ, RZ, R12 ;  /* 0x000000ffff037224 */ /* 0x000fe200078e000c */
[----:B------:R-:W-:Y:S04]  /*935a0*/  STL [R1+0x108c], R13 ;  /* 0x00108c0d01007387 */ /* 0x000fe80000100800 */
[----:B------:R-:W4:Y:S04]  /*935b0*/  LDL.LU R12, [R1+0x11cc] ;  /* 0x0011cc00010c7983 */ /* 0x000f280000300800 */
[----:B------:R1:W-:Y:S04]  /*935c0*/  STL [R1+0x1088], R14 ;  /* 0x0010880e01007387 */ /* 0x0003e80000100800 */
[----:B------:R1:W-:Y:S04]  /*935d0*/  LDGSTS.E [R0+0x5600], [R2.64], P0 ;  /* 0x0560000002007fae */ /* 0x0003e80008121848 */
[----:B------:R-:W4:Y:S01]  /*935e0*/  LDL.LU R8, [R1+0x120c] ;  /* 0x00120c0001087983 */ /* 0x000f220000300800 */
[----:B-1----:R-:W-:-:S03]  /*935f0*/  IMAD.MOV.U32 R3, RZ, RZ, R14 ;  /* 0x000000ffff037224 */ /* 0x002fc600078e000e */
[----:B------:R-:W4:Y:S01]  /*93600*/  LDL.LU R14, [R1+0x11c8] ;  /* 0x0011c800010e7983 */ /* 0x000f220000300800 */
        /* <DEDUP_REMOVED lines=8> */
[----:B------:R1:W-:Y:S04]  /*93690*/  STL [R1+0x10c8], R15 ;  /* 0x0010c80f01007387 */ /* 0x0003e80000100800 */
[----:B------:R3:W-:Y:S01]  /*936a0*/  STL [R1+0x110c], R4 ;  /* 0x00110c0401007387 */ /* 0x0007e20000100800 */
[----:B--2---:R-:W-:-:S03]  /*936b0*/  IADD3.X R5, R5, UR6, RZ, P2, !PT ;  /* 0x0000000605057c10 */ /* 0x004fc600097fe4ff */
[----:B------:R-:W2:Y:S01]  /*936c0*/  LDL.LU R9, [R1+0x124c] ;  /* 0x00124c0001097983 */ /* 0x000ea20000300800 */
[----:B------:R-:W-:-:S03]  /*936d0*/  IMAD.MOV.U32 R3, RZ, RZ, R15 ;  /* 0x000000ffff037224 */ /* 0x000fc600078e000f */
[----:B------:R3:W-:Y:S04]  /*936e0*/  STL [R1+0x1108], R5 ;  /* 0x0011080501007387 */ /* 0x0007e80000100800 */
[----:B------:R-:W2:Y:S04]  /*936f0*/  LDL.LU R16, [R1+0x128c] ;  /* 0x00128c0001107983 */ /* 0x000ea80000300800 */
[----:B-1----:R-:W2:Y:S04]  /*93700*/  LDL.LU R15, [R1+0x1248] ;  /* 0x00124800010f7983 */ /* 0x002ea80000300800 */
[----:B------:R1:W-:Y:S04]  /*93710*/  LDGSTS.E [R0+0x7600], [R2.64], P0 ;  /* 0x0760000002007fae */ /* 0x0003e80008121848 */
[----:B------:R-:W2:Y:S01]  /*93720*/  LDL.LU R17, [R1+0x1288] ;  /* 0x0012880001117983 */ /* 0x000ea20000300800 */
[----:B----4-:R-:W-:Y:S01]  /*93730*/  IADD3 R10, P1, R10, UR7, RZ ;  /* 0x000000070a0a7c10 */ /* 0x010fe2000ff3e0ff */
[----:B-1----:R-:W-:-:S02]  /*93740*/  IMAD.MOV.U32 R2, RZ, RZ, R4 ;  /* 0x000000ffff027224 */ /* 0x002fc400078e0004 */
[----:B------:R-:W-:Y:S01]  /*93750*/  IMAD.MOV.U32 R3, RZ, RZ, R5 ;  /* 0x000000ffff037224 */ /* 0x000fe200078e0005 */
[----:B---3--:R-:W3:Y:S01]  /*93760*/  LDL.LU R4, [R1+0x12cc] ;  /* 0x0012cc0001047983 */ /* 0x008ee20000300800 */
[----:B------:R-:W-:-:S03]  /*93770*/  IADD3 R6, P2, R6, UR7, RZ ;  /* 0x0000000706067c10 */ /* 0x000fc6000ff5e0ff */
[----:B------:R-:W2:Y:S04]  /*93780*/  LDL.LU R5, [R1+0x130c] ;  /* 0x00130c0001057983 */ /* 0x000ea80000300800 */
[----:B------:R1:W-:Y:S01]  /*93790*/  STL [R1+0x114c], R10 ;  /* 0x00114c0a01007387 */ /* 0x0003e20000100800 */
[----:B------:R-:W-:-:S03]  /*937a0*/  IADD3.X R11, R11, UR6, RZ, P1, !PT ;  /* 0x000000060b0b7c10 */ /* 0x000fc60008ffe4ff */
[----:B------:R1:W-:Y:S01]  /*937b0*/  LDGSTS.E [R0+0x8600], [R2.64], P0 ;  /* 0x0860000002007fae */ /* 0x0003e20008121848 */
[----:B------:R-:W-:-:S03]  /*937c0*/  IADD3.X R7, R7, UR6, RZ, P2, !PT ;  /* 0x0000000607077c10 */ /* 0x000fc600097fe4ff */
[----:B------:R1:W-:Y:S04]  /*937d0*/  STL [R1+0x1148], R11 ;  /* 0x0011480b01007387 */ /* 0x0003e80000100800 */
[----:B------:R1:W-:Y:S02]  /*937e0*/  STL [R1+0x118c], R6 ;  /* 0x00118c0601007387 */ /* 0x0003e40000100800 */
[----:B-1----:R-:W-:Y:S02]  /*937f0*/  IMAD.MOV.U32 R2, RZ, RZ, R10 ;  /* 0x000000ffff027224 */ /* 0x002fe400078e000a */
[----:B------:R-:W2:Y:S01]  /*93800*/  LDL.LU R10, [R1+0x12c8] ;  /* 0x0012c800010a7983 */ /* 0x000ea20000300800 */
[----:B------:R-:W-:-:S03]  /*93810*/  IMAD.MOV.U32 R3, RZ, RZ, R11 ;  /* 0x000000ffff037224 */ /* 0x000fc600078e000b */
[----:B------:R1:W-:Y:S04]  /*93820*/  STL [R1+0x1188], R7 ;  /* 0x0011880701007387 */ /* 0x0003e80000100800 */
[----:B------:R-:W2:Y:S01]  /*93830*/  LDL.LU R11, [R1+0x1308] ;  /* 0x00130800010b7983 */ /* 0x000ea20000300800 */
[----:B------:R-:W-:-:S03]  /*93840*/  IADD3 R12, P1, R12, UR7, RZ ;  /* 0x000000070c0c7c10 */ /* 0x000fc6000ff3e0ff */
[----:B------:R1:W-:Y:S01]  /*93850*/  LDGSTS.E [R0+0x9600], [R2.64], P0 ;  /* 0x0960000002007fae */ /* 0x0003e20008121848 */
[----:B------:R-:W-:Y:S01]  /*93860*/  IADD3 R8, P2, R8, UR7, RZ ;  /* 0x0000000708087c10 */ /* 0x000fe2000ff5e0ff */
[----:B-1----:R-:W-:Y:S02]  /*93870*/  IMAD.MOV.U32 R2, RZ, RZ, R6 ;  /* 0x000000ffff027224 */ /* 0x002fe400078e0006 */
[----:B------:R-:W-:Y:S01]  /*93880*/  IMAD.MOV.U32 R3, RZ, RZ, R7 ;  /* 0x000000ffff037224 */ /* 0x000fe200078e0007 */
[----:B------:R-:W2:Y:S04]  /*93890*/  LDL.LU R6, [R1+0x134c] ;  /* 0x00134c0001067983 */ /* 0x000ea80000300800 */
        /* <DEDUP_REMOVED lines=18> */
[----:B--2---:R-:W-:-:S05]  /*939c0*/  IADD3 R9, P1, R9, UR7, RZ ;  /* 0x0000000709097c10 */ /* 0x004fca000ff3e0ff */
        /* <DEDUP_REMOVED lines=10> */
[----:B---3--:R-:W-:-:S03]  /*93a70*/  IADD3 R4, P1, R4, UR7, RZ ;  /* 0x0000000704047c10 */ /* 0x008fc6000ff3e0ff */
[----:B------:R-:W-:Y:S01]  /*93a80*/  STL [R1+0x1288], R17 ;  /* 0x0012881101007387 */ /* 0x000fe20000100800 */
[----:B--2---:R-:W-:Y:S01]  /*93a90*/  IADD3 R5, P2, R5, UR7, RZ ;  /* 0x0000000705057c10 */ /* 0x004fe2000ff5e0ff */
        /* <DEDUP_REMOVED lines=16> */
[----:B------:R-:W-:-:S02]  /*93ba0*/  IADD3 R6, P1, R6, UR7, RZ ;  /* 0x0000000706067c10 */ /* 0x000fc4000ff3e0ff */
[----:B-1----:R-:W3:Y:S01]  /*93bb0*/  LDL.LU R11, [R1+0x1448] ;  /* 0x00144800010b7983 */ /* 0x002ee20000300800 */
[----:B------:R-:W-:-:S03]  /*93bc0*/  IMAD.MOV.U32 R2, RZ, RZ, R5 ;  /* 0x000000ffff027224 */ /* 0x000fc600078e0005 */
[----:B------:R-:W3:Y:S01]  /*93bd0*/  LDL.LU R5, [R1+0x1488] ;  /* 0x0014880001057983 */ /* 0x000ee20000300800 */
[----:B------:R-:W-:-:S03]  /*93be0*/  IADD3 R7, P2, R7, UR7, RZ ;  /* 0x0000000707077c10 */ /* 0x000fc6000ff5e0ff */
        /* <DEDUP_REMOVED lines=103> */
[----:B------:R-:W-:-:S02]  /*94260*/  IADD3 R4, P1, R4, UR7, RZ ;  /* 0x0000000704047c10 */ /* 0x000fc4000ff3e0ff */
[----:B-1----:R-:W3:Y:S01]  /*94270*/  LDL.LU R11, [R1+0x1748] ;  /* 0x00174800010b7983 */ /* 0x002ee20000300800 */
[----:B------:R-:W-:Y:S01]  /*94280*/  IMAD.MOV.U32 R2, RZ, RZ, R9 ;  /* 0x000000ffff027224 */ /* 0x000fe200078e0009 */
[----:B------:R-:W-:Y:S02]  /*94290*/  IADD3 R5, P2, R5, UR7, RZ ;  /* 0x0000000705057c10 */ /* 0x000fe4000ff5e0ff */
        /* <DEDUP_REMOVED lines=31> */
[----:B------:R1:W-:Y:S04]  /*94490*/  LDGSTS.E [R0+0x1f600], [R2.64], P0 ;  /* 0x1f60000002007fae */ /* 0x0003e80008121848 */
[----:B------:R-:W4:Y:S04]  /*944a0*/  LDL.LU R16, [R1+0x188c] ;  /* 0x00188c0001107983 */ /* 0x000f280000300800 */
[----:B------:R-:W4:Y:S01]  /*944b0*/  LDL.LU R14, [R1+0x18cc] ;  /* 0x0018cc00010e7983 */ /* 0x000f220000300800 */
[----:B------:R-:W-:Y:S01]  /*944c0*/  IADD3 R10, P1, R10, UR7, RZ ;  /* 0x000000070a0a7c10 */ /* 0x000fe2000ff3e0ff */
[----:B-1----:R-:W-:-:S02]  /*944d0*/  IMAD.MOV.U32 R2, RZ, RZ, R12 ;  /* 0x000000ffff027224 */ /* 0x002fc400078e000c */
[----:B------:R-:W4:Y:S01]  /*944e0*/  LDL.LU R12, [R1+0x190c] ;  /* 0x00190c00010c7983 */ /* 0x000f220000300800 */
[----:B------:R-:W-:-:S03]  /*944f0*/  IADD3 R8, P2, R8, UR7, RZ ;  /* 0x0000000708087c10 */ /* 0x000fc6000ff5e0ff */
[----:B------:R1:W-:Y:S01]  /*94500*/  STL [R1+0x174c], R10 ;  /* 0x00174c0a01007387 */ /* 0x0003e20000100800 */
[----:B---3--:R-:W-:-:S05]  /*94510*/  IADD3.X R11, R11, UR6, RZ, P1, !PT ;  /* 0x000000060b0b7c10 */ /* 0x008fca0008ffe4ff */
[----:B------:R-:W-:Y:S01]  /*94520*/  STL [R1+0x1748], R11 ;  /* 0x0017480b01007387 */ /* 0x000fe20000100800 */
[----:B------:R-:W-:-:S03]  /*94530*/  IADD3.X R9, R9, UR6, RZ, P2, !PT ;  /* 0x0000000609097c10 */ /* 0x000fc600097fe4ff */
[----:B------:R3:W-:Y:S01]  /*94540*/  STL [R1+0x178c], R8 ;  /* 0x00178c0801007387 */ /* 0x0007e20000100800 */
[----:B------:R-:W-:-:S03]  /*94550*/  IMAD.MOV.U32 R3, RZ, RZ, R13 ;  /* 0x000000ffff037224 */ /* 0x000fc600078e000d */
        /* <DEDUP_REMOVED lines=13> */
[----:B------:R-:W-:Y:S01]  /*94630*/  IMAD.MOV.U32 R3, RZ, RZ, R9 ;  /* 0x000000ffff037224 */ /* 0x000fe200078e0009 */
[----:B------:R-:W-:Y:S02]  /*94640*/  IADD3.X R5, R5, UR6, RZ, P2, !PT ;  /* 0x0000000605057c10 */ /* 0x000fe400097fe4ff */
[----:B------:R-:W-:Y:S04]  /*94650*/  STL [R1+0x17cc], R6 ;  /* 0x0017cc0601007387 */ /* 0x000fe80000100800 */
[----:B------:R1:W-:Y:S04]  /*94660*/  STL [R1+0x17c8], R7 ;  /* 0x0017c80701007387 */ /* 0x0003e80000100800 */
[----:B------:R-:W-:Y:S04]  /*94670*/  STL [R1+0x180c], R4 ;  /* 0x00180c0401007387 */ /* 0x000fe80000100800 */
[----:B------:R-:W3:Y:S04]  /*94680*/  LDL.LU R11, [R1+0x1948] ;  /* 0x00194800010b7983 */ /* 0x000ee80000300800 */
[----:B------:R1:W-:Y:S04]  /*94690*/  LDGSTS.E [R0+0x22600], [R2.64], P0 ;  /* 0x2260000002007fae */ /* 0x0003e80008121848 */
[----:B------:R1:W-:Y:S04]  /*946a0*/  STL [R1+0x1808], R5 ;  /* 0x0018080501007387 */ /* 0x0003e80000100800 */
[----:B------:R-:W3:Y:S01]  /*946b0*/  LDL.LU R9, [R1+0x19b8] ;  /* 0x0019b80001097983 */ /* 0x000ee20000300800 */
        /* <DEDUP_REMOVED lines=11> */
[----:B------:R-:W-:Y:S01]  /*94770*/  IADD3.X R19, R19, UR6, RZ, P1, !PT ;  /* 0x0000000613137c10 */ /* 0x000fe20008ffe4ff */
[----:B------:R-:W-:Y:S01]  /*94780*/  STL [R1+0x184c], R18 ;  /* 0x00184c1201007387 */ /* 0x000fe20000100800 */
[----:B------:R-:W-:Y:S02]  /*94790*/  IADD3 R16, P2, R16, UR7, RZ ;  /* 0x0000000710107c10 */ /* 0x000fe4000ff5e0ff */
[----:B------:R-:W-:Y:S02]  /*947a0*/  IADD3 R14, P1, R14, UR7, RZ ;  /* 0x000000070e0e7c10 */ /* 0x000fe4000ff3e0ff */
[----:B------:R-:W-:Y:S01]  /*947b0*/  IADD3.X R17, R17, UR6, RZ, P2, !PT ;  /* 0x0000000611117c10 */ /* 0x000fe200097fe4ff */
[----:B------:R4:W-:Y:S01]  /*947c0*/  STL [R1+0x1848], R19 ;  /* 0x0018481301007387 */ /* 0x0009e20000100800 */
[----:B------:R-:W-:-:S03]  /*947d0*/  IADD3 R12, P2, R12, UR7, RZ ;  /* 0x000000070c0c7c10 */ /* 0x000fc6000ff5e0ff */
[----:B------:R-:W-:Y:S04]  /*947e0*/  STL [R1+0x188c], R16 ;  /* 0x00188c1001007387 */ /* 0x000fe80000100800 */
[----:B------:R2:W-:Y:S04]  /*947f0*/  STL [R1+0x1888], R17 ;  /* 0x0018881101007387 */ /* 0x0005e80000100800 */
[----:B------:R-:W-:Y:S01]  /*94800*/  STL [R1+0x18cc], R14 ;  /* 0x0018cc0e01007387 */ /* 0x000fe20000100800 */
[----:B-1----:R-:W-:Y:S02]  /*94810*/  IMAD.MOV.U32 R2, RZ, RZ, R18 ;  /* 0x000000ffff027224 */ /* 0x002fe400078e0012 */
[----:B------:R-:W-:-:S05]  /*94820*/  IMAD.MOV.U32 R3, RZ, RZ, R19 ;  /* 0x000000ffff037224 */ /* 0x000fca00078e0013 */
[----:B------:R1:W-:Y:S01]  /*94830*/  LDGSTS.E [R0+0x25600], [R2.64], P0 ;  /* 0x2560000002007fae */ /* 0x0003e20008121848 */
[----:B------:R-:W-:-:S05]  /*94840*/  IADD3.X R15, R15, UR6, RZ, P1, !PT ;  /* 0x000000060f0f7c10 */ /* 0x000fca0008ffe4ff */
[----:B------:R1:W-:Y:S01]  /*94850*/  STL [R1+0x18c8], R15 ;  /* 0x0018c80f01007387 */ /* 0x0003e20000100800 */
[----:B--2---:R-:W-:-:S03]  /*94860*/  IADD3.X R13, R13, UR6, RZ, P2, !PT ;  /* 0x000000060d0d7c10 */ /* 0x004fc600097fe4ff */
[----:B------:R-:W-:Y:S04]  /*94870*/  STL [R1+0x190c], R12 ;  /* 0x00190c0c01007387 */ /* 0x000fe80000100800 */
[----:B------:R-:W2:Y:S04]  /*94880*/  LDL.LU.64 R176, [R1+0xd20] ;  /* 0x000d200001b07983 */ /* 0x000ea80000300a00 */
[----:B------:R3:W-:Y:S04]  /*94890*/  STL [R1+0x1908], R13 ;  /* 0x0019080d01007387 */ /* 0x0007e80000100800 */
[----:B------:R-:W2:Y:S01]  /*948a0*/  LDL.LU.64 R24, [R1+0xd18] ;  /* 0x000d180001187983 */ /* 0x000ea20000300a00 */
[----:B-1----:R-:W-:-:S02]  /*948b0*/  IMAD.MOV.U32 R2, RZ, RZ, R16 ;  /* 0x000000ffff027224 */ /* 0x002fc400078e0010 */
[----:B------:R-:W-:Y:S01]  /*948c0*/  IMAD.MOV.U32 R3, RZ, RZ, R17 ;  /* 0x000000ffff037224 */ /* 0x000fe200078e0011 */
[----:B------:R-:W2:Y:S01]  /*948d0*/  LDL.LU.64 R22, [R1+0xd10] ;  /* 0x000d100001167983 */ /* 0x000ea20000300a00 */
[----:B------:R-:W-:-:S03]  /*948e0*/  IADD3 R10, P1, R10, UR7, RZ ;  /* 0x000000070a0a7c10 */ /* 0x000fc6000ff3e0ff */
[----:B------:R1:W-:Y:S04]  /*948f0*/  LDGSTS.E [R0+0x26600], [R2.64], P0 ;  /* 0x2660000002007fae */ /* 0x0003e80008121848 */
[----:B------:R-:W2:Y:S04]  /*94900*/  LDL.LU.64 R20, [R1+0xd08] ;  /* 0x000d080001147983 */ /* 0x000ea80000300a00 */
[----:B------:R-:W-:Y:S01]  /*94910*/  STL [R1+0x194c], R10 ;  /* 0x00194c0a01007387 */ /* 0x000fe20000100800 */
[----:B-1----:R-:W-:Y:S02]  /*94920*/  IMAD.MOV.U32 R2, RZ, RZ, R14 ;  /* 0x000000ffff027224 */ /* 0x002fe400078e000e */
[----:B------:R-:W-:Y:S01]  /*94930*/  IMAD.MOV.U32 R3, RZ, RZ, R15 ;  /* 0x000000ffff037224 */ /* 0x000fe200078e000f */
[----:B---3--:R-:W-:-:S04]  /*94940*/  IADD3 R8, P2, R8, UR7, RZ ;  /* 0x0000000708087c10 */ /* 0x008fc8000ff5e0ff */
[----:B------:R1:W-:Y:S01]  /*94950*/  LDGSTS.E [R0+0x27600], [R2.64], P0 ;  /* 0x2760000002007fae */ /* 0x0003e20008121848 */
[----:B------:R-:W-:Y:S01]  /*94960*/  IADD3.X R11, R11, UR6, RZ, P1, !PT ;  /* 0x000000060b0b7c10 */ /* 0x000fe20008ffe4ff */
[----:B-1----:R-:W-:-:S04]  /*94970*/  IMAD.MOV.U32 R2, RZ, RZ, R12 ;  /* 0x000000ffff027224 */ /* 0x002fc800078e000c */
[----:B------:R-:W-:Y:S01]  /*94980*/  STL [R1+0x1948], R11 ;  /* 0x0019480b01007387 */ /* 0x000fe20000100800 */
[----:B------:R-:W-:-:S03]  /*94990*/  IMAD.MOV.U32 R3, RZ, RZ, R13 ;  /* 0x000000ffff037224 */ /* 0x000fc600078e000d */
[----:B------:R-:W-:Y:S01]  /*949a0*/  STL [R1+0x19bc], R8 ;  /* 0x0019bc0801007387 */ /* 0x000fe20000100800 */
[----:B------:R-:W-:-:S03]  /*949b0*/  IADD3.X R9, R9, UR6, RZ, P2, !PT ;  /* 0x0000000609097c10 */ /* 0x000fc600097fe4ff */
[----:B----4-:R-:W3:Y:S04]  /*949c0*/  LDL.LU.64 R18, [R1+0xd00] ;  /* 0x000d000001127983 */ /* 0x010ee80000300a00 */
[----:B------:R1:W-:Y:S04]  /*949d0*/  STL [R1+0x19b8], R9 ;  /* 0x0019b80901007387 */ /* 0x0003e80000100800 */
[----:B------:R-:W4:Y:S01]  /*949e0*/  LDL.LU.64 R16, [R1+0xcf8] ;  /* 0x000cf80001107983 */ /* 0x000f220000300a00 */
[----:B------:R-:W-:-:S03]  /*949f0*/  IADD3 R6, P1, R6, UR7, RZ ;  /* 0x0000000706067c10 */ /* 0x000fc6000ff3e0ff */
[----:B------:R1:W-:Y:S01]  /*94a00*/  LDGSTS.E [R0+0x28600], [R2.64], P0 ;  /* 0x2860000002007fae */ /* 0x0003e20008121848 */
[----:B------:R-:W-:-:S03]  /*94a10*/  IADD3.X R7, R7, UR6, RZ, P1, !PT ;  /* 0x0000000607077c10 */ /* 0x000fc60008ffe4ff */
[----:B------:R-:W-:Y:S04]  /*94a20*/  STL [R1+0x19c4], R6 ;  /* 0x0019c40601007387 */ /* 0x000fe80000100800 */
[----:B------:R-:W-:Y:S01]  /*94a30*/  STL [R1+0x19c0], R7 ;  /* 0x0019c00701007387 */ /* 0x000fe20000100800 */
[----:B-1----:R-:W-:Y:S02]  /*94a40*/  IMAD.MOV.U32 R2, RZ, RZ, R10 ;  /* 0x000000ffff027224 */ /* 0x002fe400078e000a */
[----:B------:R-:W-:-:S05]  /*94a50*/  IMAD.MOV.U32 R3, RZ, RZ, R11 ;  /* 0x000000ffff037224 */ /* 0x000fca00078e000b */
[----:B------:R1:W-:Y:S01]  /*94a60*/  LDGSTS.E [R0+0x29600], [R2.64], P0 ;  /* 0x2960000002007fae */ /* 0x0003e20008121848 */
[----:B------:R-:W-:-:S04]  /*94a70*/  IADD3 R4, P2, R4, UR7, RZ ;  /* 0x0000000704047c10 */ /* 0x000fc8000ff5e0ff */
[----:B------:R-:W-:Y:S01]  /*94a80*/  IADD3.X R5, R5, UR6, RZ, P2, !PT ;  /* 0x0000000605057c10 */ /* 0x000fe200097fe4ff */
[----:B------:R-:W-:Y:S04]  /*94a90*/  STL [R1+0x19cc], R4 ;  /* 0x0019cc0401007387 */ /* 0x000fe80000100800 */
[----:B------:R-:W4:Y:S01]  /*94aa0*/  LDL.LU.64 R14, [R1+0xcf0] ;  /* 0x000cf000010e7983 */ /* 0x000f220000300a00 */
[----:B-1----:R-:W-:Y:S02]  /*94ab0*/  IMAD.MOV.U32 R2, RZ, RZ, R8 ;  /* 0x000000ffff027224 */ /* 0x002fe400078e0008 */
[----:B------:R-:W-:Y:S01]  /*94ac0*/  IMAD.MOV.U32 R3, RZ, RZ, R9 ;  /* 0x000000ffff037224 */ /* 0x000fe200078e0009 */
[----:B------:R1:W-:Y:S04]  /*94ad0*/  STL [R1+0x19c8], R5 ;  /* 0x0019c80501007387 */ /* 0x0003e80000100800 */
[----:B------:R-:W4:Y:S04]  /*94ae0*/  LDL.LU.64 R12, [R1+0xce8] ;  /* 0x000ce800010c7983 */ /* 0x000f280000300a00 */
[----:B------:R1:W-:Y:S04]  /*94af0*/  LDGSTS.E [R0+0x2a600], [R2.64], P0 ;  /* 0x2a60000002007fae */ /* 0x0003e80008121848 */
[----:B------:R-:W4:Y:S01]  /*94b00*/  LDL.LU.64 R8, [R1+0xce0] ;  /* 0x000ce00001087983 */ /* 0x000f220000300a00 */
[----:B-1----:R-:W-:-:S02]  /*94b10*/  IMAD.MOV.U32 R2, RZ, RZ, R6 ;  /* 0x000000ffff027224 */ /* 0x002fc400078e0006 */
[----:B------:R-:W-:-:S05]  /*94b20*/  IMAD.MOV.U32 R3, RZ, RZ, R7 ;  /* 0x000000ffff037224 */ /* 0x000fca00078e0007 */
[----:B------:R1:W-:Y:S02]  /*94b30*/  LDGSTS.E [R0+0x2b600], [R2.64], P0 ;  /* 0x2b60000002007fae */ /* 0x0003e40008121848 */
[----:B-1----:R-:W-:Y:S02]  /*94b40*/  IMAD.MOV.U32 R2, RZ, RZ, R4 ;  /* 0x000000ffff027224 */ /* 0x002fe400078e0004 */
[----:B------:R-:W-:Y:S02]  /*94b50*/  IMAD.MOV.U32 R3, RZ, RZ, R5 ;  /* 0x000000ffff037224 */ /* 0x000fe400078e0005 */
[----:B------:R-:W4:Y:S04]  /*94b60*/  LDL.LU.64 R4, [R1+0xcd8] ;  /* 0x000cd80001047983 */ /* 0x000f280000300a00 */
[----:B------:R2:W-:Y:S04]  /*94b70*/  LDGSTS.E [R0+0x2c600], [R2.64], P0 ;  /* 0x2c60000002007fae */ /* 0x0005e80008121848 */
[----:B------:R-:W4:Y:S04]  /*94b80*/  LDL.LU R11, [R1+0xf10] ;  /* 0x000f1000010b7983 */ /* 0x000f280000300800 */
[----:B------:R-:W4:Y:S01]  /*94b90*/  LDL.LU R6, [R1+0xf14] ;  /* 0x000f140001067983 */ /* 0x000f220000300800 */
[----:B--2---:R-:W-:-:S04]  /*94ba0*/  IADD3 R2, P1, R176, UR7, RZ ;  /* 0x00000007b0027c10 */ /* 0x004fc8000ff3e0ff */
[----:B------:R-:W-:Y:S02]  /*94bb0*/  IADD3.X R3, R177, UR6, RZ, P1, !PT ;  /* 0x00000006b1037c10 */ /* 0x000fe40008ffe4ff */
        /* <DEDUP_REMOVED lines=27> */
[----:B------:R-:W-:Y:S02]  /*94d70*/  LOP3.LUT R185, R185, R184, RZ, 0x3c, !PT ;  /* 0x000000b8b9b97212 */ /* 0x000fe400078e3cff */
[----:B------:R-:W-:Y:S02]  /*94d80*/  LOP3.LUT R187, R187, R186, RZ, 0x3c, !PT ;  /* 0x000000babbbb7212 */ /* 0x000fe400078e3cff */
[----:B------:R-:W-:Y:S02]  /*94d90*/  LOP3.LUT R189, R189, R188, RZ, 0x3c, !PT ;  /* 0x000000bcbdbd7212 */ /* 0x000fe400078e3cff */
[----:B------:R-:W-:Y:S02]  /*94da0*/  LOP3.LUT R191, R191, R190, RZ, 0x3c, !PT ;  /* 0x000000bebfbf7212 */ /* 0x000fe400078e3cff */
[----:B------:R-:W-:-:S02]  /*94db0*/  LOP3.LUT R184, R185, R184, RZ, 0x3c, !PT ;  /* 0x000000b8b9b87212 */ /* 0x000fc400078e3cff */
[----:B------:R-:W-:Y:S02]  /*94dc0*/  LOP3.LUT R193, R193, R192, RZ, 0x3c, !PT ;  /* 0x000000c0c1c17212 */ /* 0x000fe400078e3cff */
        /* <DEDUP_REMOVED lines=15> */
[----:B------:R-:W-:Y:S02]  /*94ec0*/  IMAD.MOV.U32 R24, RZ, RZ, R2 ;  /* 0x000000ffff187224 */ /* 0x000fe400078e0002 */
[----:B------:R-:W-:Y:S01]  /*94ed0*/  IMAD.MOV.U32 R25, RZ, RZ, R3 ;  /* 0x000000ffff197224 */ /* 0x000fe200078e0003 */
[----:B---3--:R-:W-:-:S04]  /*94ee0*/  IADD3 R201, P1, R18, UR7, RZ ;  /* 0x0000000712c97c10 */ /* 0x008fc8000ff3e0ff */
[----:B------:R1:W-:Y:S01]  /*94ef0*/  LDGSTS.E [R0+0x2d600], [R24.64], P0 ;  /* 0x2d60000018007fae */ /* 0x0003e20008121848 */
[----:B------:R-:W-:Y:S02]  /*94f00*/  IADD3.X R200, R19, UR6, RZ, P1, !PT ;  /* 0x0000000613c87c10 */ /* 0x000fe40008ffe4ff */
[----:B----4-:R-:W-:-:S04]  /*94f10*/  IADD3 R203, P1, R16, UR7, RZ ;  /* 0x0000000710cb7c10 */ /* 0x010fc8000ff3e0ff */
[----:B------:R-:W-:Y:S01]  /*94f20*/  IADD3.X R202, R17, UR6, RZ, P1, !PT ;  /* 0x0000000611ca7c10 */ /* 0x000fe20008ffe4ff */
[----:B------:R-:W-:Y:S01]  /*94f30*/  IMAD.MOV.U32 R16, RZ, RZ, R180 ;  /* 0x000000ffff107224 */ /* 0x000fe200078e00b4 */
[----:B------:R-:W-:Y:S01]  /*94f40*/  LOP3.LUT R197, R197, R196, RZ, 0x3c, !PT ;  /* 0x000000c4c5c57212 */ /* 0x000fe200078e3cff */
[----:B------:R-:W-:Y:S01]  /*94f50*/  IMAD.MOV.U32 R17, RZ, RZ, R179 ;  /* 0x000000ffff117224 */ /* 0x000fe200078e00b3 */
[----:B------:R-:W-:Y:S02]  /*94f60*/  LOP3.LUT R199, R199, R198, RZ, 0x3c, !PT ;  /* 0x000000c6c7c77212 */ /* 0x000fe400078e3cff */
[----:B------:R-:W-:Y:S02]  /*94f70*/  LOP3.LUT R201, R201, R200, RZ, 0x3c, !PT ;  /* 0x000000c8c9c97212 */ /* 0x000fe400078e3cff */
[----:B------:R-:W-:-:S04]  /*94f80*/  IADD3 R205, P1, R14, UR7, RZ ;  /* 0x000000070ecd7c10 */ /* 0x000fc8000ff3e0ff */
[----:B------:R-:W-:Y:S02]  /*94f90*/  IADD3.X R204, R15, UR6, RZ, P1, !PT ;  /* 0x000000060fcc7c10 */ /* 0x000fe40008ffe4ff */
[----:B------:R-:W-:-:S04]  /*94fa0*/  IADD3 R207, P1, R12, UR7, RZ ;  /* 0x000000070ccf7c10 */ /* 0x000fc8000ff3e0ff */
[----:B------:R-:W-:Y:S02]  /*94fb0*/  IADD3.X R206, R13, UR6, RZ, P1, !PT ;  /* 0x000000060dce7c10 */ /* 0x000fe40008ffe4ff */
[----:B------:R-:W-:-:S04]  /*94fc0*/  IADD3 R209, P1, R8, UR7, RZ ;  /* 0x0000000708d17c10 */ /* 0x000fc8000ff3e0ff */
[----:B------:R-:W-:Y:S02]  /*94fd0*/  IADD3.X R208, R9, UR6, RZ, P1, !PT ;  /* 0x0000000609d07c10 */ /* 0x000fe40008ffe4ff */
[----:B------:R-:W-:Y:S01]  /*94fe0*/  IADD3 R6, P1, R6, UR7, RZ ;  /* 0x0000000706067c10 */ /* 0x000fe2000ff3e0ff */
[----:B------:R-:W-:-:S03]  /*94ff0*/  IMAD.MOV.U32 R12, RZ, RZ, R183 ;  /* 0x000000ffff0c7224 */ /* 0x000fc600078e00b7 */
[----:B------:R-:W-:Y:S01]  /*95000*/  IADD3.X R11, R11, UR6, RZ, P1, !PT ;  /* 0x000000060b0b7c10 */ /* 0x000fe20008ffe4ff */
[----:B------:R-:W-:Y:S01]  /*95010*/  IMAD.MOV.U32 R13, RZ, RZ, R176 ;  /* 0x000000ffff0d7224 */ /* 0x000fe200078e00b0 */
[----:B------:R-:W-:Y:S01]  /*95020*/  STL [R1+0xf14], R6 ;  /* 0x000f140601007387 */ /* 0x000fe20000100800 */
[----:B------:R-:W-:Y:S01]  /*95030*/  IMAD.MOV.U32 R176, RZ, RZ, R181 ;  /* 0x000000ffffb07224 */ /* 0x000fe200078e00b5 */
[----:B------:R-:W-:Y:S02]  /*95040*/  LOP3.LUT R203, R203, R202, RZ, 0x3c, !PT ;  /* 0x000000cacbcb7212 */ /* 0x000fe400078e3cff */
[----:B------:R-:W-:Y:S01]  /*95050*/  STL [R1+0xf10], R11 ;  /* 0x000f100b01007387 */ /* 0x000fe20000100800 */
[----:B------:R-:W-:-:S03]  /*95060*/  LOP3.LUT R196, R197, R196, RZ, 0x3c, !PT ;  /* 0x000000c4c5c47212 */ /* 0x000fc600078e3cff */
[----:B------:R1:W-:Y:S01]  /*95070*/  STL.64 [R1+0xd20], R24 ;  /* 0x000d201801007387 */ /* 0x0003e20000100a00 */
[----:B------:R-:W-:Y:S01]  /*95080*/  IADD3 R211, P2, R4, UR7, RZ ;  /* 0x0000000704d37c10 */ /* 0x000fe2000ff5e0ff */
[----:B------:R-:W-:Y:S01]  /*95090*/  IMAD.MOV.U32 R4, RZ, RZ, R182 ;  /* 0x000000ffff047224 */ /* 0x000fe200078e00b6 */
[----:B------:R-:W-:Y:S01]  /*950a0*/  LOP3.LUT R198, R199, R198, RZ, 0x3c, !PT ;  /* 0x000000c6c7c67212 */ /* 0x000fe200078e3cff */
[----:B------:R-:W-:Y:S01]  /*950b0*/  IMAD.MOV.U32 R8, RZ, RZ, R195 ;  /* 0x000000ffff087224 */ /* 0x000fe200078e00c3 */
[----:B------:R-:W-:Y:S01]  /*950c0*/  IADD3.X R210, R5, UR6, RZ, P2, !PT ;  /* 0x0000000605d27c10 */ /* 0x000fe200097fe4ff */
[----:B------:R-:W-:Y:S01]  /*950d0*/  IMAD.MOV.U32 R5, RZ, RZ, R177 ;  /* 0x000000ffff057224 */ /* 0x000fe200078e00b1 */
[----:B------:R-:W-:Y:S01]  /*950e0*/  LOP3.LUT R200, R201, R200, RZ, 0x3c, !PT ;  /* 0x000000c8c9c87212 */ /* 0x000fe200078e3cff */
[----:B------:R-:W-:Y:S01]  /*950f0*/  IMAD.MOV.U32 R177, RZ, RZ, R178 ;  /* 0x000000ffffb17224 */ /* 0x000fe200078e00b2 */
[----:B------:R-:W-:Y:S01]  /*95100*/  STL.64 [R1+0xd18], R12 ;  /* 0x000d180c01007387 */ /* 0x000fe20000100a00 */
[----:B------:R-:W-:-:S03]  /*95110*/  IMAD.MOV.U32 R9, RZ, RZ, R194 ;  /* 0x000000ffff097224 */ /* 0x000fc600078e00c2 */
[----:B------:R2:W-:Y:S01]  /*95120*/  STL.64 [R1+0xd10], R4 ;  /* 0x000d100401007387 */ /* 0x0005e20000100a00 */
[----:B------:R-:W-:-:S03]  /*95130*/  LOP3.LUT R202, R203, R202, RZ, 0x3c, !PT ;  /* 0x000000cacbca7212 */ /* 0x000fc600078e3cff */
[----:B------:R-:W-:Y:S01]  /*95140*/  STL.64 [R1+0xd08], R176 ;  /* 0x000d08b001007387 */ /* 0x000fe20000100a00 */
[----:B------:R-:W-:-:S03]  /*95150*/  LOP3.LUT R197, R197, R196, RZ, 0x3c, !PT ;  /* 0x000000c4c5c57212 */ /* 0x000fc600078e3cff */
[----:B------:R3:W-:Y:S01]  /*95160*/  STL.64 [R1+0xd00], R16 ;  /* 0x000d001001007387 */ /* 0x0007e20000100a00 */
[----:B------:R-:W-:-:S03]  /*95170*/  LOP3.LUT R199, R199, R198, RZ, 0x3c, !PT ;  /* 0x000000c6c7c77212 */ /* 0x000fc600078e3cff */
[----:B------:R-:W-:Y:S01]  /*95180*/  STL.64 [R1+0xcf8], R184 ;  /* 0x000cf8b801007387 */ /* 0x000fe20000100a00 */
[----:B------:R-:W-:-:S03]  /*95190*/  LOP3.LUT R201, R201, R200, RZ, 0x3c, !PT ;  /* 0x000000c8c9c97212 */ /* 0x000fc600078e3cff */
[----:B------:R-:W-:Y:S01]  /*951a0*/  STL.64 [R1+0xcf0], R186 ;  /* 0x000cf0ba01007387 */ /* 0x000fe20000100a00 */
[----:B------:R-:W-:-:S03]  /*951b0*/  LOP3.LUT R203, R203, R202, RZ, 0x3c, !PT ;  /* 0x000000cacbcb7212 */ /* 0x000fc600078e3cff */
        /* <DEDUP_REMOVED lines=17> */
[----:B------:R-:W-:Y:S04]  /*952d0*/  STL.64 [R1+0xca0], R20 ;  /* 0x000ca01401007387 */ /* 0x000fe80000100a00 */
[----:B-1----:R1:W5:Y:S04]  /*952e0*/  LDL.LU.64 R24, [R1+0x2a00] ;  /* 0x002a000001187983 */ /* 0x0023680000300a00 */
[----:B------:R-:W-:Y:S04]  /*952f0*/  STL.64 [R1+0xc98], R18 ;  /* 0x000c981201007387 */ /* 0x000fe80000100a00 */
[----:B------:R1:W-:Y:S04]  /*95300*/  LDGSTS.E [R0+0x2e600], [R12.64], P0 ;  /* 0x2e6000000c007fae */ /* 0x0003e80008121848 */
[----:B------:R1:W-:Y:S04]  /*95310*/  STL.64 [R1+0xc90], R14 ;  /* 0x000c900e01007387 */ /* 0x0003e80000100a00 */
[----:B------:R2:W-:Y:S04]  /*95320*/  LDGSTS.E [R0+0x2f600], [R4.64], P0 ;  /* 0x2f60000004007fae */ /* 0x0005e80008121848 */
[----:B------:R1:W-:Y:S04]  /*95330*/  LDGSTS.E [R0+0x30600], [R176.64], P0 ;  /* 0x30600000b0007fae */ /* 0x0003e80008121848 */
[----:B------:R3:W-:Y:S04]  /*95340*/  LDGSTS.E [R0+0x31600], [R16.64], P0 ;  /* 0x3160000010007fae */ /* 0x0007e80008121848 */
[----:B--2---:R-:W2:Y:S04]  /*95350*/  LDL.LU R4, [R1+0xf54] ;  /* 0x000f540001047983 */ /* 0x004ea80000300800 */
[----:B-1----:R-:W2:Y:S04]  /*95360*/  LDL.LU R13, [R1+0xf94] ;  /* 0x000f9400010d7983 */ /* 0x002ea80000300800 */
[----:B------:R-:W2:Y:S04]  /*95370*/  LDL.LU R10, [R1+0xf50] ;  /* 0x000f5000010a7983 */ /* 0x000ea80000300800 */
[----:B---3--:R-:W3:Y:S04]  /*95380*/  LDL.LU R16, [R1+0xf90] ;  /* 0x000f900001107983 */ /* 0x008ee80000300800 */
[----:B------:R-:W3:Y:S04]  /*95390*/  LDL.LU R5, [R1+0xfd4] ;  /* 0x000fd40001057983 */ /* 0x000ee80000300800 */
[----:B------:R1:W-:Y:S04]  /*953a0*/  LDGSTS.E [R0+0x32600], [R184.64], P0 ;  /* 0x32600000b8007fae */ /* 0x0003e80008121848 */
[----:B------:R-:W3:Y:S04]  /*953b0*/  LDL.LU R7, [R1+0x1014] ;  /* 0x0010140001077983 */ /* 0x000ee80000300800 */
[----:B------:R1:W-:Y:S04]  /*953c0*/  LDGSTS.E [R0+0x33600], [R186.64], P0 ;  /* 0x33600000ba007fae */ /* 0x0003e80008121848 */
[----:B------:R-:W3:Y:S04]  /*953d0*/  LDL.LU R12, [R1+0xfd0] ;  /* 0x000fd000010c7983 */ /* 0x000ee80000300800 */
[----:B------:R1:W-:Y:S04]  /*953e0*/  LDGSTS.E [R0+0x34600], [R188.64], P0 ;  /* 0x34600000bc007fae */ /* 0x0003e80008121848 */
[----:B------:R1:W-:Y:S04]  /*953f0*/  LDGSTS.E [R0+0x35600], [R190.64], P0 ;  /* 0x35600000be007fae */ /* 0x0003e80008121848 */
[----:B------:R1:W-:Y:S04]  /*95400*/  LDGSTS.E [R0+0x36600], [R192.64], P0 ;  /* 0x36600000c0007fae */ /* 0x0003e80008121848 */
[----:B------:R4:W-:Y:S04]  /*95410*/  LDGSTS.E [R0+0x37600], [R8.64], P0 ;  /* 0x3760000008007fae */ /* 0x0009e80008121848 */
[----:B------:R1:W-:Y:S04]  /*95420*/  LDGSTS.E [R0+0x38600], [R196.64], P0 ;  /* 0x38600000c4007fae */ /* 0x0003e80008121848 */
[----:B------:R1:W-:Y:S04]  /*95430*/  LDGSTS.E [R0+0x39600], [R198.64], P0 ;  /* 0x39600000c6007fae */ /* 0x0003e80008121848 */
[----:B----4-:R-:W4:Y:S04]  /*95440*/  LDL.LU R8, [R1+0x1010] ;  /* 0x0010100001087983 */ /* 0x010f280000300800 */
[----:B------:R1:W-:Y:S04]  /*95450*/  LDGSTS.E [R0+0x3a600], [R200.64], P0 ;  /* 0x3a600000c8007fae */ /* 0x0003e80008121848 */
[----:B------:R1:W-:Y:S04]  /*95460*/  LDGSTS.E [R0+0x3b600], [R202.64], P0 ;  /* 0x3b600000ca007fae */ /* 0x0003e80008121848 */
[----:B------:R1:W-:Y:S01]  /*95470*/  LDGSTS.E [R0+0x3c600], [R22.64], P0 ;  /* 0x3c60000016007fae */ /* 0x0003e20008121848 */
[----:B------:R-:W-:-:S03]  /*95480*/  IMAD.MOV.U32 R177, RZ, RZ, R11 ;  /* 0x000000ffffb17224 */ /* 0x000fc600078e000b */
[----:B------:R1:W-:Y:S04]  /*95490*/  LDGSTS.E [R0+0x3d600], [R20.64], P0 ;  /* 0x3d60000014007fae */ /* 0x0003e80008121848 */
[----:B------:R-:W4:Y:S04]  /*954a0*/  LDL.LU R9, [R1+0x1054] ;  /* 0x0010540001097983 */ /* 0x000f280000300800 */
[----:B------:R1:W-:Y:S04]  /*954b0*/  LDGSTS.E [R0+0x3e600], [R18.64], P0 ;  /* 0x3e60000012007fae */ /* 0x0003e80008121848 */
[----:B------:R1:W-:Y:S01]  /*954c0*/  LDGSTS.E [R0+0x3f600], [R14.64], P0 ;  /* 0x3f6000000e007fae */ /* 0x0003e20008121848 */
[----:B------:R-:W-:-:S03]  /*954d0*/  IMAD.U32 R2, RZ, RZ, UR5 ;  /* 0x00000005ff027e24 */ /* 0x000fc6000f8e00ff */
[----:B-1----:R-:W4:Y:S04]  /*954e0*/  LDL.LU R14, [R1+0x1094] ;  /* 0x00109400010e7983 */ /* 0x002f280000300800 */
[----:B------:R-:W4:Y:S04]  /*954f0*/  LDL.LU R11, [R1+0x1050] ;  /* 0x00105000010b7983 */ /* 0x000f280000300800 */
[----:B------:R-:W4:Y:S01]  /*95500*/  LDL.LU R15, [R1+0x1090] ;  /* 0x00109000010f7983 */ /* 0x000f220000300800 */
[----:B------:R-:W-:Y:S02]  /*95510*/  IMAD R2, R2, 0x40000, R252 ;  /* 0x0004000002027824 */ /* 0x000fe400078e02fc */
[----:B------:R-:W-:-:S02]  /*95520*/  IMAD.MOV.U32 R176, RZ, RZ, R6 ;  /* 0x000000ffffb07224 */ /* 0x000fc400078e0006 */
[----:B------:R-:W4:Y:S04]  /*95530*/  LDL.LU R6, [R1+0x10d4] ;  /* 0x0010d40001067983 */ /* 0x000f280000300800 */
[----:B------:R-:W4:Y:S04]  /*95540*/  LDL.LU R3, [R1+0x1114] ;  /* 0x0011140001037983 */ /* 0x000f280000300800 */
[----:B------:R1:W-:Y:S01]  /*95550*/  LDGSTS.E [R2+0x800], [R176.64], P0 ;  /* 0x00800000b0027fae */ /* 0x0003e20008121848 */
[----:B--2---:R-:W-:Y:S02]  /*95560*/  IADD3 R4, P1, R4, UR7, RZ ;  /* 0x0000000704047c10 */ /* 0x004fe4000ff3e0ff */
[----:B------:R-:W-:-:S02]  /*95570*/  IADD3 R13, P2, R13, UR7, RZ ;  /* 0x000000070d0d7c10 */ /* 0x000fc4000ff5e0ff */
[----:B------:R-:W-:Y:S01]  /*95580*/  IADD3.X R10, R10, UR6, RZ, P1, !PT ;  /* 0x000000060a0a7c10 */ /* 0x000fe20008ffe4ff */
[----:B------:R-:W-:Y:S01]  /*95590*/  STL [R1+0xf54], R4 ;  /* 0x000f540401007387 */ /* 0x000fe20000100800 */
[----:B-1----:R-:W-:Y:S01]  /*955a0*/  IMAD.MOV.U32 R176, RZ, RZ, R4 ;  /* 0x000000ffffb07224 */ /* 0x002fe200078e0004 */
[----:B---3--:R-:W-:Y:S02]  /*955b0*/  IADD3.X R16, R16, UR6, RZ, P2, !PT ;  /* 0x0000000610107c10 */ /* 0x008fe400097fe4ff */
[----:B------:R1:W-:Y:S01]  /*955c0*/  STL [R1+0xf50], R10 ;  /* 0x000f500a01007387 */ /* 0x0003e20000100800 */
[----:B------:R-:W-:-:S03]  /*955d0*/  IMAD.MOV.U32 R177, RZ, RZ, R10 ;  /* 0x000000ffffb17224 */ /* 0x000fc600078e000a */
[----:B------:R-:W-:Y:S01]  /*955e0*/  STL [R1+0xf94], R13 ;  /* 0x000f940d01007387 */ /* 0x000fe20000100800 */
[----:B------:R-:W-:-:S03]  /*955f0*/  IADD3 R5, P1, R5, UR7, RZ ;  /* 0x0000000705057c10 */ /* 0x000fc6000ff3e0ff */
[----:B------:R2:W-:Y:S04]  /*95600*/  LDGSTS.E [R2+0x1800], [R176.64], P0 ;  /* 0x01800000b0027fae */ /* 0x0005e80008121848 */
[----:B-1----:R-:W3:Y:S04]  /*95610*/  LDL.LU R10, [R1+0x10d0] ;  /* 0x0010d000010a7983 */ /* 0x002ee80000300800 */
[----:B------:R-:W-:Y:S01]  /*95620*/  STL [R1+0xf90], R16 ;  /* 0x000f901001007387 */ /* 0x000fe20000100800 */
[----:B------:R-:W-:-:S03]  /*95630*/  IADD3 R7, P2, R7, UR7, RZ ;  /* 0x0000000707077c10 */ /* 0x000fc6000ff5e0ff */
[----:B------:R-:W3:Y:S01]  /*95640*/  LDL.LU R4, [R1+0x1110] ;  /* 0x0011100001047983 */ /* 0x000ee20000300800 */
[----:B--2---:R-:W-:Y:S01]  /*95650*/  IMAD.MOV.U32 R176, RZ, RZ, R13 ;  /* 0x000000ffffb07224 */ /* 0x004fe200078e000d */
[----:B------:R-:W-:Y:S01]  /*95660*/  IADD3.X R12, R12, UR6, RZ, P1, !PT ;  /* 0x000000060c0c7c10 */ /* 0x000fe20008ffe4ff */
[----:B------:R-:W-:Y:S01]  /*95670*/  IMAD.MOV.U32 R177, RZ, RZ, R16 ;  /* 0x000000ffffb17224 */ /* 0x000fe200078e0010 */
[----:B------:R1:W-:Y:S04]  /*95680*/  STL [R1+0xfd4], R5 ;  /* 0x000fd40501007387 */ /* 0x0003e80000100800 */
[----:B------:R2:W-:Y:S04]  /*95690*/  LDGSTS.E [R2+0x2800], [R176.64], P0 ;  /* 0x02800000b0027fae */ /* 0x0005e80008121848 */
[----:B------:R1:W-:Y:S04]  /*956a0*/  STL [R1+0xfd0], R12 ;  /* 0x000fd00c01007387 */ /* 0x0003e80000100800 */
[----:B------:R4:W-:Y:S01]  /*956b0*/  STL [R1+0x1014], R7 ;  /* 0x0010140701007387 */ /* 0x0009e20000100800 */
[----:B--2---:R-:W-:-:S02]  /*956c0*/  IMAD.MOV.U32 R176, RZ, RZ, R5 ;  /* 0x000000ffffb07224 */ /* 0x004fc400078e0005 */
[----:B------:R-:W-:Y:S01]  /*956d0*/  IMAD.MOV.U32 R177, RZ, RZ, R12 ;  /* 0x000000ffffb17224 */ /* 0x000fe200078e000c */
[----:B-1----:R-:W2:Y:S01]  /*956e0*/  LDL.LU R5, [R1+0x1154] ;  /* 0x0011540001057983 */ /* 0x002ea20000300800 */
[----:B----4-:R-:W-:-:S03]  /*956f0*/  IADD3.X R8, R8, UR6, RZ, P2, !PT ;  /* 0x0000000608087c10 */ /* 0x010fc600097fe4ff */
[----:B------:R1:W-:Y:S04]  /*95700*/  LDGSTS.E [R2+0x3800], [R176.64], P0 ;  /* 0x03800000b0027fae */ /* 0x0003e80008121848 */
[----:B------:R4:W-:Y:S04]  /*95710*/  STL [R1+0x1010], R8 ;  /* 0x0010100801007387 */ /* 0x0009e80000100800 */
[----:B------:R-:W2:Y:S01]  /*95720*/  LDL.LU R12, [R1+0x1194] ;  /* 0x00119400010c7983 */ /* 0x000ea20000300800 */
[----:B-1----:R-:W-:-:S03]  /*95730*/  IMAD.MOV.U32 R176, RZ, RZ, R7 ;  /* 0x000000ffffb07224 */ /* 0x002fc600078e0007 */
[----:B------:R-:W2:Y:S04]  /*95740*/  LDL.LU R7, [R1+0x1150] ;  /* 0x0011500001077983 */ /* 0x000ea80000300800 */
[----:B------:R-:W2:Y:S01]  /*95750*/  LDL.LU R13, [R1+0x1190] ;  /* 0x00119000010d7983 */ /* 0x000ea20000300800 */
[----:B------:R-:W-:Y:S01]  /*95760*/  IADD3 R9, P1, R9, UR7, RZ ;  /* 0x0000000709097c10 */ /* 0x000fe2000ff3e0ff */
[----:B------:R-:W-:Y:S02]  /*95770*/  IMAD.MOV.U32 R177, RZ, RZ, R8 ;  /* 0x000000ffffb17224 */ /* 0x000fe400078e0008 */
[----:B----4-:R-:W4:Y:S04]  /*95780*/  LDL.LU R8, [R1+0x11d4] ;  /* 0x0011d40001087983 */ /* 0x010f280000300800 */
[----:B------:R-:W4:Y:S04]  /*95790*/  LDL.LU R0, [R1+0x1214] ;  /* 0x0012140001007983 */ /* 0x000f280000300800 */
[----:B------:R-:W-:Y:S04]  /*957a0*/  STL [R1+0x1054], R9 ;  /* 0x0010540901007387 */ /* 0x000fe80000100800 */
[----:B------:R1:W-:Y:S01]  /*957b0*/  LDGSTS.E [R2+0x4800], [R176.64], P0 ;  /* 0x04800000b0027fae */ /* 0x0003e20008121848 */
[----:B------:R-:W-:-:S02]  /*957c0*/  IADD3 R14, P2, R14, UR7, RZ ;  /* 0x000000070e0e7c10 */ /* 0x000fc4000ff5e0ff */
[----:B------:R-:W-:Y:S02]  /*957d0*/  IADD3.X R11, R11, UR6, RZ, P1, !PT ;  /* 0x000000060b0b7c10 */ /* 0x000fe40008ffe4ff */
[----:B------:R-:W-:-:S03]  /*957e0*/  IADD3.X R15, R15, UR6, RZ, P2, !PT ;  /* 0x000000060f0f7c10 */ /* 0x000fc600097fe4ff */
[----:B------:R1:W-:Y:S02]  /*957f0*/  STL [R1+0x1050], R11 ;  /* 0x0010500b01007387 */ /* 0x0003e40000100800 */
[----:B-1----:R-:W-:Y:S02]  /*95800*/  IMAD.MOV.U32 R177, RZ, RZ, R11 ;  /* 0x000000ffffb17224 */ /* 0x002fe400078e000b */
[----:B------:R-:W-:Y:S01]  /*95810*/  STL [R1+0x1094], R14 ;  /* 0x0010940e01007387 */ /* 0x000fe20000100800 */
[----:B------:R-:W-:-:S03]  /*95820*/  IMAD.MOV.U32 R176, RZ, RZ, R9 ;  /* 0x000000ffffb07224 */ /* 0x000fc600078e0009 */
[----:B------:R-:W4:Y:S04]  /*95830*/  LDL.LU R11, [R1+0x11d0] ;  /* 0x0011d000010b7983 */ /* 0x000f280000300800 */
[----:B------:R-:W-:Y:S04]  /*95840*/  STL [R1+0x1090], R15 ;  /* 0x0010900f01007387 */ /* 0x000fe80000100800 */
[----:B------:R-:W4:Y:S01]  /*95850*/  LDL.LU R9, [R1+0x1210] ;  /* 0x0012100001097983 */ /* 0x000f220000300800 */
[----:B------:R-:W-:Y:S02]  /*95860*/  IADD3 R6, P1, R6, UR7, RZ ;  /* 0x0000000706067c10 */ /* 0x000fe4000ff3e0ff */
[----:B------:R-:W-:Y:S01]  /*95870*/  IADD3 R3, P2, R3, UR7, RZ ;  /* 0x0000000703037c10 */ /* 0x000fe2000ff5e0ff */
[----:B------:R1:W-:Y:S04]  /*95880*/  LDGSTS.E [R2+0x5800], [R176.64], P0 ;  /* 0x05800000b0027fae */ /* 0x0003e80008121848 */
[----:B------:R3:W-:Y:S01]  /*95890*/  STL [R1+0x10d4], R6 ;  /* 0x0010d40601007387 */ /* 0x0007e20000100800 */
[----:B-1----:R-:W-:-:S02]  /*958a0*/  IMAD.MOV.U32 R176, RZ, RZ, R14 ;  /* 0x000000ffffb07224 */ /* 0x002fc400078e000e */
[----:B------:R-:W-:-:S05]  /*958b0*/  IMAD.MOV.U32 R177, RZ, RZ, R15 ;  /* 0x000000ffffb17224 */ /* 0x000fca00078e000f */
[----:B------:R1:W-:Y:S02]  /*958c0*/  LDGSTS.E [R2+0x6800], [R176.64], P0 ;  /* 0x06800000b0027fae */ /* 0x0003e40008121848 */
[----:B-1----:R-:W-:Y:S01]  /*958d0*/  IMAD.MOV.U32 R176, RZ, RZ, R6 ;  /* 0x000000ffffb07224 */ /* 0x002fe200078e0006 */
[----:B---3--:R-:W-:-:S05]  /*958e0*/  IADD3.X R10, R10, UR6, RZ, P1, !PT ;  /* 0x000000060a0a7c10 */ /* 0x008fca0008ffe4ff */
[----:B------:R1:W-:Y:S01]  /*958f0*/  STL [R1+0x10d0], R10 ;  /* 0x0010d00a01007387 */ /* 0x0003e20000100800 */
[----:B------:R-:W-:-:S03]  /*95900*/  IADD3.X R4, R4, UR6, RZ, P2, !PT ;  /* 0x0000000604047c10 */ /* 0x000fc600097fe4ff */
[----:B------:R-:W-:Y:S01]  /*95910*/  STL [R1+0x1114], R3 ;  /* 0x0011140301007387 */ /* 0x000fe20000100800 */
[----:B------:R-:W-:-:S03]  /*95920*/  IMAD.MOV.U32 R177, RZ, RZ, R10 ;  /* 0x000000ffffb17224 */ /* 0x000fc600078e000a */
[----:B------:R-:W3:Y:S04]  /*95930*/  LDL.LU R6, [R1+0x1254] ;  /* 0x0012540001067983 */ /* 0x000ee80000300800 */
[----:B------:R2:W-:Y:S04]  /*95940*/  STL [R1+0x1110], R4 ;  /* 0x0011100401007387 */ /* 0x0005e80000100800 */
[----:B------:R-:W3:Y:S04]  /*95950*/  LDL.LU R14, [R1+0x1294] ;  /* 0x00129400010e7983 */ /* 0x000ee80000300800 */
[----:B-1----:R-:W3:Y:S04]  /*95960*/  LDL.LU R10, [R1+0x1250] ;  /* 0x00125000010a7983 */ /* 0x002ee80000300800 */
[----:B------:R-:W3:Y:S01]  /*95970*/  LDL.LU R15, [R1+0x1290] ;  /* 0x00129000010f7983 */ /* 0x000ee20000300800 */
[----:B--2---:R-:W-:-:S03]  /*95980*/  IADD3 R5, P1, R5, UR7, RZ ;  /* 0x0000000705057c10 */ /* 0x004fc6000ff3e0ff */
[----:B------:R1:W-:Y:S01]  /*95990*/  LDGSTS.E [R2+0x7800], [R176.64], P0 ;  /* 0x07800000b0027fae */ /* 0x0003e20008121848 */
[----:B------:R-:W-:Y:S01]  /*959a0*/  IADD3 R12, P2, R12, UR7, RZ ;  /* 0x000000070c0c7c10 */ /* 0x000fe2000ff5e0ff */
[----:B-1----:R-:W-:Y:S02]  /*959b0*/  IMAD.MOV.U32 R176, RZ, RZ, R3 ;  /* 0x000000ffffb07224 */ /* 0x002fe400078e0003 */
[----:B------:R-:W-:Y:S02]  /*959c0*/  IMAD.MOV.U32 R177, RZ, RZ, R4 ;  /* 0x000000ffffb17224 */ /* 0x000fe400078e0004 */
[----:B------:R-:W2:Y:S01]  /*959d0*/  LDL.LU R4, [R1+0x12d4] ;  /* 0x0012d40001047983 */ /* 0x000ea20000300800 */
[----:B------:R-:W-:-:S03]  /*959e0*/  IADD3.X R7, R7, UR6, RZ, P1, !PT ;  /* 0x0000000607077c10 */ /* 0x000fc60008ffe4ff */
[----:B------:R-:W2:Y:S01]  /*959f0*/  LDL.LU R3, [R1+0x1314] ;  /* 0x0013140001037983 */ /* 0x000ea20000300800 */
[----:B------:R-:W-:-:S03]  /*95a00*/  IADD3.X R13, R13, UR6, RZ, P2, !PT ;  /* 0x000000060d0d7c10 */ /* 0x000fc600097fe4ff */
[----:B------:R-:W-:Y:S04]  /*95a10*/  STL [R1+0x1154], R5 ;  /* 0x0011540501007387 */ /* 0x000fe80000100800 */
[----:B------:R1:W-:Y:S04]  /*95a20*/  LDGSTS.E [R2+0x8800], [R176.64], P0 ;  /* 0x08800000b0027fae */ /* 0x0003e80008121848 */
[----:B------:R1:W-:Y:S04]  /*95a30*/  STL [R1+0x1150], R7 ;  /* 0x0011500701007387 */ /* 0x0003e80000100800 */
[----:B------:R-:W-:Y:S01]  /*95a40*/  STL [R1+0x1194], R12 ;  /* 0x0011940c01007387 */ /* 0x000fe20000100800 */
[----:B-1----:R-:W-:-:S03]  /*95a50*/  IMAD.MOV.U32 R177, RZ, RZ, R7 ;  /* 0x000000ffffb17224 */ /* 0x002fc600078e0007 */
[----:B------:R-:W2:Y:S01]  /*95a60*/  LDL.LU R7, [R1+0x12d0] ;  /* 0x0012d00001077983 */ /* 0x000ea20000300800 */
[----:B------:R-:W-:-:S03]  /*95a70*/  IMAD.MOV.U32 R176, RZ, RZ, R5 ;  /* 0x000000ffffb07224 */ /* 0x000fc600078e0005 */
[----:B------:R-:W-:Y:S04]  /*95a80*/  STL [R1+0x1190], R13 ;  /* 0x0011900d01007387 */ /* 0x000fe80000100800 */
[----:B------:R-:W2:Y:S01]  /*95a90*/  LDL.LU R5, [R1+0x1310] ;  /* 0x0013100001057983 */ /* 0x000ea20000300800 */
[----:B----4-:R-:W-:Y:S02]  /*95aa0*/  IADD3 R8, P1, R8, UR7, RZ ;  /* 0x0000000708087c10 */ /* 0x010fe4000ff3e0ff */
[----:B------:R-:W-:Y:S01]  /*95ab0*/  IADD3 R0, P2, R0, UR7, RZ ;  /* 0x0000000700007c10 */ /* 0x000fe2000ff5e0ff */
[----:B------:R1:W-:Y:S01]  /*95ac0*/  LDGSTS.E [R2+0x9800], [R176.64], P0 ;  /* 0x09800000b0027fae */ /* 0x0003e20008121848 */
[----:B------:R-:W-:-:S03]  /*95ad0*/  IADD3.X R11, R11, UR6, RZ, P1, !PT ;  /* 0x000000060b0b7c10 */ /* 0x000fc60008ffe4ff */
[----:B------:R4:W-:Y:S01]  /*95ae0*/  STL [R1+0x11d4], R8 ;  /* 0x0011d40801007387 */ /* 0x0009e20000100800 */
[----:B-1----:R-:W-:Y:S02]  /*95af0*/  IMAD.MOV.U32 R176, RZ, RZ, R12 ;  /* 0x000000ffffb07224 */ /* 0x002fe400078e000c */
[----:B------:R-:W-:Y:S01]  /*95b00*/  IMAD.MOV.U32 R177, RZ, RZ, R13 ;  /* 0x000000ffffb17224 */ /* 0x000fe200078e000d */
[----:B------:R-:W-:Y:S01]  /*95b10*/  IADD3.X R9, R9, UR6, RZ, P2, !PT ;  /* 0x0000000609097c10 */ /* 0x000fe200097fe4ff */
[----:B------:R1:W-:Y:S04]  /*95b20*/  STL [R1+0x11d0], R11 ;  /* 0x0011d00b01007387 */ /* 0x0003e80000100800 */
[----:B------:R1:W-:Y:S04]  /*95b30*/  LDGSTS.E [R2+0xa800], [R176.64], P0 ;  /* 0x0a800000b0027fae */ /* 0x0003e80008121848 */
[----:B------:R-:W-:Y:S01]  /*95b40*/  STL [R1+0x1214], R0 ;  /* 0x0012140001007387 */ /* 0x000fe20000100800 */
[----:B-1----:R-:W-:-:S03]  /*95b50*/  IMAD.MOV.U32 R176, RZ, RZ, R8 ;  /* 0x000000ffffb07224 */ /* 0x002fc600078e0008 */
[----:B----4-:R-:W2:Y:S01]  /*95b60*/  LDL.LU R8, [R1+0x1354] ;  /* 0x0013540001087983 */ /* 0x010ea20000300800 */
[----:B------:R-:W-:-:S03]  /*95b70*/  IMAD.MOV.U32 R177, RZ, RZ, R11 ;  /* 0x000000ffffb17224 */ /* 0x000fc600078e000b */
[----:B------:R1:W-:Y:S04]  /*95b80*/  STL [R1+0x1210], R9 ;  /* 0x0012100901007387 */ /* 0x0003e80000100800 */
[----:B------:R-:W2:Y:S04]  /*95b90*/  LDL.LU R11, [R1+0x1394] ;  /* 0x00139400010b7983 */ /* 0x000ea80000300800 */
[----:B------:R-:W2:Y:S04]  /*95ba0*/  LDL.LU R12, [R1+0x1350] ;  /* 0x00135000010c7983 */ /* 0x000ea80000300800 */
        /* <DEDUP_REMOVED lines=11> */
[----:B-1----:R-:W-:Y:S01]  /*95c60*/  IMAD.MOV.U32 R176, RZ, RZ, R6 ;  /* 0x000000ffffb07224 */ /* 0x002fe200078e0006 */
[----:B------:R-:W-:-:S03]  /*95c70*/  IADD3.X R15, R15, UR6, RZ, P2, !PT ;  /* 0x000000060f0f7c10 */ /* 0x000fc600097fe4ff */
[----:B------:R1:W-:Y:S01]  /*95c80*/  STL [R1+0x1250], R10 ;  /* 0x0012500a01007387 */ /* 0x0003e20000100800 */
[----:B------:R-:W-:-:S03]  /*95c90*/  IMAD.MOV.U32 R177, RZ, RZ, R10 ;  /* 0x000000ffffb17224 */ /* 0x000fc600078e000a */
[----:B------:R-:W-:Y:S04]  /*95ca0*/  STL [R1+0x1294], R14 ;  /* 0x0012940e01007387 */ /* 0x000fe80000100800 */
[----:B------:R3:W-:Y:S04]  /*95cb0*/  LDGSTS.E [R2+0xd800], [R176.64], P0 ;  /* 0x0d800000b0027fae */ /* 0x0007e80008121848 */
[----:B-1----:R-:W4:Y:S04]  /*95cc0*/  LDL.LU R10, [R1+0x13d0] ;  /* 0x0013d000010a7983 */ /* 0x002f280000300800 */
[----:B------:R-:W-:Y:S01]  /*95cd0*/  STL [R1+0x1290], R15 ;  /* 0x0012900f01007387 */ /* 0x000fe20000100800 */
[----:B--2---:R-:W-:-:S03]  /*95ce0*/  IADD3 R4, P1, R4, UR7, RZ ;  /* 0x0000000704047c10 */ /* 0x004fc6000ff3e0ff */
[----:B------:R-:W2:Y:S01]  /*95cf0*/  LDL.LU R6, [R1+0x1410] ;  /* 0x0014100001067983 */ /* 0x000ea20000300800 */
[----:B---3--:R-:W-:Y:S02]  /*95d00*/  IMAD.MOV.U32 R176, RZ, RZ, R14 ;  /* 0x000000ffffb07224 */ /* 0x008fe400078e000e */
[----:B------:R-:W-:Y:S01]  /*95d10*/  IMAD.MOV.U32 R177, RZ, RZ, R15 ;  /* 0x000000ffffb17224 */ /* 0x000fe200078e000f */
[----:B------:R-:W-:Y:S01]  /*95d20*/  IADD3 R3, P2, R3, UR7, RZ ;  /* 0x0000000703037c10 */ /* 0x000fe2000ff5e0ff */
[----:B------:R1:W-:Y:S04]  /*95d30*/  STL [R1+0x12d4], R4 ;  /* 0x0012d40401007387 */ /* 0x0003e80000100800 */
[----:B------:R3:W-:Y:S01]  /*95d40*/  LDGSTS.E [R2+0xe800], [R176.64], P0 ;  /* 0x0e800000b0027fae */ /* 0x0007e20008121848 */
[----:B------:R-:W-:Y:S01]  /*95d50*/  IADD3.X R7, R7, UR6, RZ, P1, !PT ;  /* 0x0000000607077c10 */ /* 0x000fe20008ffe4ff */
[----:B---3--:R-:W-:-:S04]  /*95d60*/  IMAD.MOV.U32 R176, RZ, RZ, R4 ;  /* 0x000000ffffb07224 */ /* 0x008fc800078e0004 */
[----:B------:R3:W-:Y:S01]  /*95d70*/  STL [R1+0x12d0], R7 ;  /* 0x0012d00701007387 */ /* 0x0007e20000100800 */
[----:B------:R-:W-:-:S03]  /*95d80*/  IADD3.X R5, R5, UR6, RZ, P2, !PT ;  /* 0x0000000605057c10 */ /* 0x000fc600097fe4ff */
[----:B------:R3:W-:Y:S01]  /*95d90*/  STL [R1+0x1314], R3 ;  /* 0x0013140301007387 */ /* 0x0007e20000100800 */
[----:B------:R-:W-:-:S03]  /*95da0*/  IMAD.MOV.U32 R177, RZ, RZ, R7 ;  /* 0x000000ffffb17224 */ /* 0x000fc600078e0007 */
[----:B-1----:R-:W2:Y:S04]  /*95db0*/  LDL.LU R4, [R1+0x1454] ;  /* 0x0014540001047983 */ /* 0x002ea80000300800 */
[----:B------:R1:W-:Y:S04]  /*95dc0*/  STL [R1+0x1310], R5 ;  /* 0x0013100501007387 */ /* 0x0003e80000100800 */
[----:B------:R-:W2:Y:S04]  /*95dd0*/  LDL.LU R14, [R1+0x1494] ;  /* 0x00149400010e7983 */ /* 0x000ea80000300800 */
[----:B---3--:R-:W3:Y:S04]  /*95de0*/  LDL.LU R7, [R1+0x1450] ;  /* 0x0014500001077983 */ /* 0x008ee80000300800 */
[----:B------:R-:W3:Y:S04]  /*95df0*/  LDL.LU R15, [R1+0x1490] ;  /* 0x00149000010f7983 */ /* 0x000ee80000300800 */
[----:B------:R1:W-:Y:S01]  /*95e00*/  LDGSTS.E [R2+0xf800], [R176.64], P0 ;  /* 0x0f800000b0027fae */ /* 0x0003e20008121848 */
[----:B------:R-:W-:Y:S01]  /*95e10*/  IADD3 R8, P1, R8, UR7, RZ ;  /* 0x0000000708087c10 */ /* 0x000fe2000ff3e0ff */
[----:B-1----:R-:W-:-:S02]  /*95e20*/  IMAD.MOV.U32 R176, RZ, RZ, R3 ;  /* 0x000000ffffb07224 */ /* 0x002fc400078e0003 */
[----:B------:R-:W-:Y:S01]  /*95e30*/  IMAD.MOV.U32 R177, RZ, RZ, R5 ;  /* 0x000000ffffb17224 */ /* 0x000fe200078e0005 */
[----:B------:R-:W3:Y:S01]  /*95e40*/  LDL.LU R3, [R1+0x14d4] ;  /* 0x0014d40001037983 */ /* 0x000ee20000300800 */
[----:B------:R-:W-:-:S03]  /*95e50*/  IADD3 R11, P2, R11, UR7, RZ ;  /* 0x000000070b0b7c10 */ /* 0x000fc6000ff5e0ff */
[----:B------:R-:W3:Y:S01]  /*95e60*/  LDL.LU R5, [R1+0x1514] ;  /* 0x0015140001057983 */ /* 0x000ee20000300800 */
[----:B------:R-:W-:-:S03]  /*95e70*/  IADD3.X R12, R12, UR6, RZ, P1, !PT ;  /* 0x000000060c0c7c10 */ /* 0x000fc60008ffe4ff */
[----:B------:R-:W-:Y:S01]  /*95e80*/  STL [R1+0x1354], R8 ;  /* 0x0013540801007387 */ /* 0x000fe20000100800 */
[----:B------:R-:W-:-:S03]  /*95e90*/  IADD3.X R13, R13, UR6, RZ, P2, !PT ;  /* 0x000000060d0d7c10 */ /* 0x000fc600097fe4ff */
[----:B------:R1:W-:Y:S04]  /*95ea0*/  LDGSTS.E [R2+0x10800], [R176.64], P0 ;  /* 0x10800000b0027fae */ /* 0x0003e80008121848 */
[----:B------:R1:W-:Y:S04]  /*95eb0*/  STL [R1+0x1350], R12 ;  /* 0x0013500c01007387 */ /* 0x0003e80000100800 */
[----:B------:R2:W-:Y:S01]  /*95ec0*/  STL [R1+0x1394], R11 ;  /* 0x0013940b01007387 */ /* 0x0005e20000100800 */
[----:B-1----:R-:W-:-:S03]  /*95ed0*/  IMAD.MOV.U32 R177, RZ, RZ, R12 ;  /* 0x000000ffffb17224 */ /* 0x002fc600078e000c */
[----:B------:R-:W3:Y:S01]  /*95ee0*/  LDL.LU R12, [R1+0x14d0] ;  /* 0x0014d000010c7983 */ /* 0x000ee20000300800 */
[----:B------:R-:W-:-:S03]  /*95ef0*/  IMAD.MOV.U32 R176, RZ, RZ, R8 ;  /* 0x000000ffffb07224 */ /* 0x000fc600078e0008 */
[----:B------:R-:W-:Y:S04]  /*95f00*/  STL [R1+0x1390], R13 ;  /* 0x0013900d01007387 */ /* 0x000fe80000100800 */
[----:B------:R-:W3:Y:S01]  /*95f10*/  LDL.LU R8, [R1+0x1510] ;  /* 0x0015100001087983 */ /* 0x000ee20000300800 */
        /* <DEDUP_REMOVED lines=8> */
[----:B----4-:R-:W-:-:S05]  /*95fa0*/  IADD3.X R10, R10, UR6, RZ, P1, !PT ;  /* 0x000000060a0a7c10 */ /* 0x010fca0008ffe4ff */
[----:B------:R1:W-:Y:S01]  /*95fb0*/  STL [R1+0x13d0], R10 ;  /* 0x0013d00a01007387 */ /* 0x0003e20000100800 */
[----:B--2---:R-:W-:-:S03]  /*95fc0*/  IADD3.X R6, R6, UR6, RZ, P2, !PT ;  /* 0x0000000606067c10 */ /* 0x004fc600097fe4ff */
[----:B------:R-:W-:Y:S04]  /*95fd0*/  STL [R1+0x1414], R0 ;  /* 0x0014140001007387 */ /* 0x000fe80000100800 */
[----:B------:R-:W2:Y:S01]  /*95fe0*/  LDL.LU R11, [R1+0x1554] ;  /* 0x00155400010b7983 */ /* 0x000ea20000300800 */
[----:B------:R-:W-:-:S03]  /*95ff0*/  IMAD.MOV.U32 R177, RZ, RZ, R10 ;  /* 0x000000ffffb17224 */ /* 0x000fc600078e000a */
[----:B------:R4:W-:Y:S04]  /*96000*/  STL [R1+0x1410], R6 ;  /* 0x0014100601007387 */ /* 0x0009e80000100800 */
[----:B------:R-:W2:Y:S04]  /*96010*/  LDL.LU R9, [R1+0x1594] ;  /* 0x0015940001097983 */ /* 0x000ea80000300800 */
[----:B------:R-:W2:Y:S04]  /*96020*/  LDL.LU R13, [R1+0x1550] ;  /* 0x00155000010d7983 */ /* 0x000ea80000300800 */
[----:B-1----:R-:W2:Y:S04]  /*96030*/  LDL.LU R10, [R1+0x1590] ;  /* 0x00159000010a7983 */ /* 0x002ea80000300800 */
[----:B------:R1:W-:Y:S01]  /*96040*/  LDGSTS.E [R2+0x13800], [R176.64], P0 ;  /* 0x13800000b0027fae */ /* 0x0003e20008121848 */
[----:B------:R-:W-:Y:S01]  /*96050*/  IADD3 R4, P1, R4, UR7, RZ ;  /* 0x0000000704047c10 */ /* 0x000fe2000ff3e0ff */
[----:B-1----:R-:W-:-:S02]  /*96060*/  IMAD.MOV.U32 R176, RZ, RZ, R0 ;  /* 0x000000ffffb07224 */ /* 0x002fc400078e0000 */
[----:B------:R-:W-:Y:S02]  /*96070*/  IMAD.MOV.U32 R177, RZ, RZ, R6 ;  /* 0x000000ffffb17224 */ /* 0x000fe400078e0006 */
[----:B----4-:R-:W4:Y:S01]  /*96080*/  LDL.LU R6, [R1+0x15d4] ;  /* 0x0015d40001067983 */ /* 0x010f220000300800 */
[----:B------:R-:W-:-:S03]  /*96090*/  IADD3 R14, P2, R14, UR7, RZ ;  /* 0x000000070e0e7c10 */ /* 0x000fc6000ff5e0ff */
[----:B------:R-:W4:Y:S01]  /*960a0*/  LDL.LU R0, [R1+0x1614] ;  /* 0x0016140001007983 */ /* 0x000f220000300800 */
[----:B---3--:R-:W-:-:S03]  /*960b0*/  IADD3.X R7, R7, UR6, RZ, P1, !PT ;  /* 0x0000000607077c10 */ /* 0x008fc60008ffe4ff */
[----:B------:R-:W-:Y:S01]  /*960c0*/  STL [R1+0x1454], R4 ;  /* 0x0014540401007387 */ /* 0x000fe20000100800 */
[----:B------:R-:W-:-:S03]  /*960d0*/  IADD3.X R15, R15, UR6, RZ, P2, !PT ;  /* 0x000000060f0f7c10 */ /* 0x000fc600097fe4ff */
[----:B------:R1:W-:Y:S04]  /*960e0*/  LDGSTS.E [R2+0x14800], [R176.64], P0 ;  /* 0x14800000b0027fae */ /* 0x0003e80008121848 */
[----:B------:R3:W-:Y:S04]  /*960f0*/  STL [R1+0x1450], R7 ;  /* 0x0014500701007387 */ /* 0x0007e80000100800 */
[----:B------:R-:W-:Y:S01]  /*96100*/  STL [R1+0x1494], R14 ;  /* 0x0014940e01007387 */ /* 0x000fe20000100800 */
[----:B-1----:R-:W-:-:S03]  /*96110*/  IMAD.MOV.U32 R177, RZ, RZ, R7 ;  /* 0x000000ffffb17224 */ /* 0x002fc600078e0007 */
[----:B---3--:R-:W3:Y:S01]  /*96120*/  LDL.LU R7, [R1+0x15d0] ;  /* 0x0015d00001077983 */ /* 0x008ee20000300800 */
[----:B------:R-:W-:-:S03]  /*96130*/  IMAD.MOV.U32 R176, RZ, RZ, R4 ;  /* 0x000000ffffb07224 */ /* 0x000fc600078e0004 */
[----:B------:R-:W-:Y:S04]  /*96140*/  STL [R1+0x1490], R15 ;  /* 0x0014900f01007387 */ /* 0x000fe80000100800 */
[----:B------:R-:W3:Y:S01]  /*96150*/  LDL.LU R4, [R1+0x1610] ;  /* 0x0016100001047983 */ /* 0x000ee20000300800 */
[----:B------:R-:W-:-:S03]  /*96160*/  IADD3 R3, P1, R3, UR7, RZ ;  /* 0x0000000703037c10 */ /* 0x000fc6000ff3e0ff */
[----:B------:R1:W-:Y:S01]  /*96170*/  LDGSTS.E [R2+0x15800], [R176.64], P0 ;  /* 0x15800000b0027fae */ /* 0x0003e20008121848 */
[----:B------:R-:W-:-:S03]  /*96180*/  IADD3 R5, P2, R5, UR7, RZ ;  /* 0x0000000705057c10 */ /* 0x000fc6000ff5e0ff */
[----:B------:R1:W-:Y:S02]  /*96190*/  STL [R1+0x14d4], R3 ;  /* 0x0014d40301007387 */ /* 0x0003e40000100800 */
[----:B-1----:R-:W-:Y:S02]  /*961a0*/  IMAD.MOV.U32 R176, RZ, RZ, R14 ;  /* 0x000000ffffb07224 */ /* 0x002fe400078e000e */
[----:B------:R-:W-:-:S05]  /*961b0*/  IMAD.MOV.U32 R177, RZ, RZ, R15 ;  /* 0x000000ffffb17224 */ /* 0x000fca00078e000f */
[----:B------:R1:W-:Y:S01]  /*961c0*/  LDGSTS.E [R2+0x16800], [R176.64], P0 ;  /* 0x16800000b0027fae */ /* 0x0003e20008121848 */
[----:B------:R-:W-:-:S05]  /*961d0*/  IADD3.X R12, R12, UR6, RZ, P1, !PT ;  /* 0x000000060c0c7c10 */ /* 0x000fca0008ffe4ff */
[----:B------:R-:W-:Y:S01]  /*961e0*/  STL [R1+0x14d0], R12 ;  /* 0x0014d00c01007387 */ /* 0x000fe20000100800 */
[----:B------:R-:W-:Y:S01]  /*961f0*/  IADD3.X R8, R8, UR6, RZ, P2, !PT ;  /* 0x0000000608087c10 */ /* 0x000fe200097fe4ff */
[----:B-1----:R-:W-:Y:S02]  /*96200*/  IMAD.MOV.U32 R176, RZ, RZ, R3 ;  /* 0x000000ffffb07224 */ /* 0x002fe400078e0003 */
[----:B------:R-:W-:Y:S01]  /*96210*/  IMAD.MOV.U32 R177, RZ, RZ, R12 ;  /* 0x000000ffffb17224 */ /* 0x000fe200078e000c */
[----:B------:R1:W-:Y:S04]  /*96220*/  STL [R1+0x1514], R5 ;  /* 0x0015140501007387 */ /* 0x0003e80000100800 */
[----:B------:R-:W3:Y:S04]  /*96230*/  LDL.LU R3, [R1+0x1654] ;  /* 0x0016540001037983 */ /* 0x000ee80000300800 */
[----:B------:R1:W-:Y:S04]  /*96240*/  STL [R1+0x1510], R8 ;  /* 0x0015100801007387 */ /* 0x0003e80000100800 */
[----:B------:R1:W-:Y:S04]  /*96250*/  LDGSTS.E [R2+0x17800], [R176.64], P0 ;  /* 0x17800000b0027fae */ /* 0x0003e80008121848 */
[----:B------:R-:W3:Y:S01]  /*96260*/  LDL.LU R14, [R1+0x1694] ;  /* 0x00169400010e7983 */ /* 0x000ee20000300800 */
[----:B-1----:R-:W-:-:S03]  /*96270*/  IMAD.MOV.U32 R176, RZ, RZ, R5 ;  /* 0x000000ffffb07224 */ /* 0x002fc600078e0005 */
[----:B------:R-:W3:Y:S04]  /*96280*/  LDL.LU R5, [R1+0x1650] ;  /* 0x0016500001057983 */ /* 0x000ee80000300800 */
[----:B------:R-:W3:Y:S01]  /*96290*/  LDL.LU R15, [R1+0x1690] ;  /* 0x00169000010f7983 */ /* 0x000ee20000300800 */
[----:B------:R-:W-:-:S03]  /*962a0*/  IMAD.MOV.U32 R177, RZ, RZ, R8 ;  /* 0x000000ffffb17224 */ /* 0x000fc600078e0008 */
[----:B------:R-:W3:Y:S04]  /*962b0*/  LDL.LU R12, [R1+0x16d4] ;  /* 0x0016d400010c7983 */ /* 0x000ee80000300800 */
[----:B------:R-:W3:Y:S04]  /*962c0*/  LDL.LU R8, [R1+0x1714] ;  /* 0x0017140001087983 */ /* 0x000ee80000300800 */
[----:B------:R1:W-:Y:S01]  /*962d0*/  LDGSTS.E [R2+0x18800], [R176.64], P0 ;  /* 0x18800000b0027fae */ /* 0x0003e20008121848 */
[----:B--2---:R-:W-:Y:S02]  /*962e0*/  IADD3 R11, P1, R11, UR7, RZ ;  /* 0x000000070b0b7c10 */ /* 0x004fe4000ff3e0ff */
[----:B------:R-:W-:-:S02]  /*962f0*/  IADD3 R9, P2, R9, UR7, RZ ;  /* 0x0000000709097c10 */ /* 0x000fc4000ff5e0ff */
[----:B------:R-:W-:Y:S01]  /*96300*/  IADD3.X R13, R13, UR6, RZ, P1, !PT ;  /* 0x000000060d0d7c10 */ /* 0x000fe20008ffe4ff */
[----:B------:R-:W-:Y:S01]  /*96310*/  STL [R1+0x1554], R11 ;  /* 0x0015540b01007387 */ /* 0x000fe20000100800 */
[----:B------:R-:W-:-:S03]  /*96320*/  IADD3.X R10, R10, UR6, RZ, P2, !PT ;  /* 0x000000060a0a7c10 */ /* 0x000fc600097fe4ff */
[----:B------:R2:W-:Y:S01]  /*96330*/  STL [R1+0x1550], R13 ;  /* 0x0015500d01007387 */ /* 0x0005e20000100800 */
[----:B-1----:R-:W-:-:S03]  /*96340*/  IMAD.MOV.U32 R177, RZ, RZ, R13 ;  /* 0x000000ffffb17224 */ /* 0x002fc600078e000d */
[----:B------:R1:W-:Y:S01]  /*96350*/  STL [R1+0x1594], R9 ;  /* 0x0015940901007387 */ /* 0x0003e20000100800 */
[----:B------:R-:W-:-:S03]  /*96360*/  IMAD.MOV.U32 R176, RZ, RZ, R11 ;  /* 0x000000ffffb07224 */ /* 0x000fc600078e000b */
[----:B--2---:R-:W2:Y:S04]  /*96370*/  LDL.LU R13, [R1+0x16d0] ;  /* 0x0016d000010d7983 */ /* 0x004ea80000300800 */
[----:B------:R-:W-:Y:S04]  /*96380*/  STL [R1+0x1590], R10 ;  /* 0x0015900a01007387 */ /* 0x000fe80000100800 */
[----:B------:R-:W2:Y:S01]  /*96390*/  LDL.LU R11, [R1+0x1710] ;  /* 0x00171000010b7983 */ /* 0x000ea20000300800 */
[----:B----4-:R-:W-:-:S03]  /*963a0*/  IADD3 R6, P1, R6, UR7, RZ ;  /* 0x0000000706067c10 */ /* 0x010fc6000ff3e0ff */
[----:B------:R4:W-:Y:S01]  /*963b0*/  LDGSTS.E [R2+0x19800], [R176.64], P0 ;  /* 0x19800000b0027fae */ /* 0x0009e20008121848 */
[----:B------:R-:W-:-:S03]  /*963c0*/  IADD3 R0, P2, R0, UR7, RZ ;  /* 0x0000000700007c10 */ /* 0x000fc6000ff5e0ff */
[----:B------:R1:W-:Y:S01]  /*963d0*/  STL [R1+0x15d4], R6 ;  /* 0x0015d40601007387 */ /* 0x0003e20000100800 */
[----:B----4-:R-:W-:Y:S02]  /*963e0*/  IMAD.MOV.U32 R176, RZ, RZ, R9 ;  /* 0x000000ffffb07224 */ /* 0x010fe400078e0009 */
[----:B------:R-:W-:-:S05]  /*963f0*/  IMAD.MOV.U32 R177, RZ, RZ, R10 ;  /* 0x000000ffffb17224 */ /* 0x000fca00078e000a */
[----:B------:R4:W-:Y:S01]  /*96400*/  LDGSTS.E [R2+0x1a800], [R176.64], P0 ;  /* 0x1a800000b0027fae */ /* 0x0009e20008121848 */
[----:B---3--:R-:W-:-:S05]  /*96410*/  IADD3.X R7, R7, UR6, RZ, P1, !PT ;  /* 0x0000000607077c10 */ /* 0x008fca0008ffe4ff */
[----:B------:R3:W-:Y:S01]  /*96420*/  STL [R1+0x15d0], R7 ;  /* 0x0015d00701007387 */ /* 0x0007e20000100800 */
[----:B------:R-:W-:-:S03]  /*96430*/  IADD3.X R4, R4, UR6, RZ, P2, !PT ;  /* 0x0000000604047c10 */ /* 0x000fc600097fe4ff */
[----:B------:R-:W-:Y:S01]  /*96440*/  STL [R1+0x1614], R0 ;  /* 0x0016140001007387 */ /* 0x000fe20000100800 */
[----:B----4-:R-:W-:-:S03]  /*96450*/  IMAD.MOV.U32 R176, RZ, RZ, R6 ;  /* 0x000000ffffb07224 */ /* 0x010fc600078e0006 */
[----:B-1----:R-:W4:Y:S04]  /*96460*/  LDL.LU R9, [R1+0x1754] ;  /* 0x0017540001097983 */ /* 0x002f280000300800 */
[----:B------:R1:W-:Y:S04]  /*96470*/  STL [R1+0x1610], R4 ;  /* 0x0016100401007387 */ /* 0x0003e80000100800 */
[----:B------:R-:W4:Y:S04]  /*96480*/  LDL.LU R6, [R1+0x1794] ;  /* 0x0017940001067983 */ /* 0x000f280000300800 */
[----:B------:R-:W4:Y:S01]  /*96490*/  LDL.LU R10, [R1+0x1750] ;  /* 0x00175000010a7983 */ /* 0x000f220000300800 */
[----:B------:R-:W-:-:S03]  /*964a0*/  IMAD.MOV.U32 R177, RZ, RZ, R7 ;  /* 0x000000ffffb17224 */ /* 0x000fc600078e0007 */
[----:B---3--:R-:W3:Y:S04]  /*964b0*/  LDL.LU R7, [R1+0x1790] ;  /* 0x0017900001077983 */ /* 0x008ee80000300800 */
[----:B------:R1:W-:Y:S02]  /*964c0*/  LDGSTS.E [R2+0x1b800], [R176.64], P0 ;  /* 0x1b800000b0027fae */ /* 0x0003e40008121848 */
[----:B-1----:R-:W-:Y:S01]  /*964d0*/  IMAD.MOV.U32 R176, RZ, RZ, R0 ;  /* 0x000000ffffb07224 */ /* 0x002fe200078e0000 */
[----:B------:R-:W-:Y:S01]  /*964e0*/  IADD3 R3, P1, R3, UR7, RZ ;  /* 0x0000000703037c10 */ /* 0x000fe2000ff3e0ff */
[----:B------:R-:W-:Y:S02]  /*964f0*/  IMAD.MOV.U32 R177, RZ, RZ, R4 ;  /* 0x000000ffffb17224 */ /* 0x000fe400078e0004 */
[----:B------:R-:W3:Y:S04]  /*96500*/  LDL.LU R4, [R1+0x17d4] ;  /* 0x0017d40001047983 */ /* 0x000ee80000300800 */
[----:B------:R-:W3:Y:S01]  /*96510*/  LDL.LU R0, [R1+0x1814] ;  /* 0x0018140001007983 */ /* 0x000ee20000300800 */
[----:B------:R-:W-:-:S03]  /*96520*/  IADD3 R14, P2, R14, UR7, RZ ;  /* 0x000000070e0e7c10 */ /* 0x000fc6000ff5e0ff */
[----:B------:R-:W-:Y:S04]  /*96530*/  STL [R1+0x1654], R3 ;  /* 0x0016540301007387 */ /* 0x000fe80000100800 */
[----:B------:R1:W-:Y:S01]  /*96540*/  LDGSTS.E [R2+0x1c800], [R176.64], P0 ;  /* 0x1c800000b0027fae */ /* 0x0003e20008121848 */
[----:B------:R-:W-:Y:S02]  /*96550*/  IADD3.X R5, R5, UR6, RZ, P1, !PT ;  /* 0x0000000605057c10 */ /* 0x000fe40008ffe4ff */
[----:B------:R-:W-:-:S03]  /*96560*/  IADD3.X R15, R15, UR6, RZ, P2, !PT ;  /* 0x000000060f0f7c10 */ /* 0x000fc600097fe4ff */
[----:B------:R1:W-:Y:S02]  /*96570*/  STL [R1+0x1650], R5 ;  /* 0x0016500501007387 */ /* 0x0003e40000100800 */
[----:B-1----:R-:W-:Y:S02]  /*96580*/  IMAD.MOV.U32 R177, RZ, RZ, R5 ;  /* 0x000000ffffb17224 */ /* 0x002fe400078e0005 */
[----:B------:R-:W-:Y:S01]  /*96590*/  STL [R1+0x1694], R14 ;  /* 0x0016940e01007387 */ /* 0x000fe20000100800 */
[----:B------:R-:W-:-:S03]  /*965a0*/  IMAD.MOV.U32 R176, RZ, RZ, R3 ;  /* 0x000000ffffb07224 */ /* 0x000fc600078e0003 */
[----:B------:R-:W3:Y:S04]  /*965b0*/  LDL.LU R5, [R1+0x17d0] ;  /* 0x0017d00001057983 */ /* 0x000ee80000300800 */
[----:B------:R1:W-:Y:S04]  /*965c0*/  STL [R1+0x1690], R15 ;  /* 0x0016900f01007387 */ /* 0x0003e80000100800 */
        /* <DEDUP_REMOVED lines=9> */
[----:B--2---:R-:W-:-:S05]  /*96660*/  IADD3.X R13, R13, UR6, RZ, P1, !PT ;  /* 0x000000060d0d7c10 */ /* 0x004fca0008ffe4ff */
[----:B------:R-:W-:Y:S01]  /*96670*/  STL [R1+0x16d0], R13 ;  /* 0x0016d00d01007387 */ /* 0x000fe20000100800 */
[----:B------:R-:W-:-:S03]  /*96680*/  IADD3.X R11, R11, UR6, RZ, P2, !PT ;  /* 0x000000060b0b7c10 */ /* 0x000fc600097fe4ff */
[----:B------:R1:W-:Y:S04]  /*96690*/  STL [R1+0x1714], R8 ;  /* 0x0017140801007387 */ /* 0x0003e80000100800 */
[----:B------:R-:W-:Y:S04]  /*966a0*/  STL [R1+0x1710], R11 ;  /* 0x0017100b01007387 */ /* 0x000fe80000100800 */
[----:B------:R-:W2:Y:S04]  /*966b0*/  LDL.LU R17, [R1+0x1850] ;  /* 0x0018500001117983 */ /* 0x000ea80000300800 */
[----:B------:R-:W2:Y:S01]  /*966c0*/  LDL.LU R16, [R1+0x1854] ;  /* 0x0018540001107983 */ /* 0x000ea20000300800 */
[----:B------:R-:W-:-:S03]  /*966d0*/  IMAD.MOV.U32 R177, RZ, RZ, R13 ;  /* 0x000000ffffb17224 */ /* 0x000fc600078e000d */
[----:B------:R-:W2:Y:S04]  /*966e0*/  LDL.LU R15, [R1+0x1890] ;  /* 0x00189000010f7983 */ /* 0x000ea80000300800 */
[----:B------:R-:W2:Y:S04]  /*966f0*/  LDL.LU R14, [R1+0x1894] ;  /* 0x00189400010e7983 */ /* 0x000ea80000300800 */
[----:B------:R1:W-:Y:S04]  /*96700*/  LDGSTS.E [R2+0x1f800], [R176.64], P0 ;  /* 0x1f800000b0027fae */ /* 0x0003e80008121848 */
[----:B------:R-:W2:Y:S01]  /*96710*/  LDL.LU R12, [R1+0x18d4] ;  /* 0x0018d400010c7983 */ /* 0x000ea20000300800 */
[----:B----4-:R-:W-:Y:S01]  /*96720*/  IADD3 R9, P1, R9, UR7, RZ ;  /* 0x0000000709097c10 */ /* 0x010fe2000ff3e0ff */
[----:B-1----:R-:W-:-:S02]  /*96730*/  IMAD.MOV.U32 R176, RZ, RZ, R8 ;  /* 0x000000ffffb07224 */ /* 0x002fc400078e0008 */
[----:B------:R-:W4:Y:S01]  /*96740*/  LDL.LU R8, [R1+0x1914] ;  /* 0x0019140001087983 */ /* 0x000f220000300800 */
[----:B------:R-:W-:Y:S02]  /*96750*/  IADD3 R6, P2, R6, UR7, RZ ;  /* 0x0000000706067c10 */ /* 0x000fe4000ff5e0ff */
[----:B------:R-:W-:Y:S01]  /*96760*/  IADD3.X R10, R10, UR6, RZ, P1, !PT ;  /* 0x000000060a0a7c10 */ /* 0x000fe20008ffe4ff */
[----:B------:R1:W-:Y:S01]  /*96770*/  STL [R1+0x1754], R9 ;  /* 0x0017540901007387 */ /* 0x0003e20000100800 */
[----:B------:R-:W-:-:S03]  /*96780*/  IMAD.MOV.U32 R177, RZ, RZ, R11 ;  /* 0x000000ffffb17224 */ /* 0x000fc600078e000b */
[----:B------:R1:W-:Y:S01]  /*96790*/  STL [R1+0x1750], R10 ;  /* 0x0017500a01007387 */ /* 0x0003e20000100800 */
[----:B---3--:R-:W-:-:S03]  /*967a0*/  IADD3.X R7, R7, UR6, RZ, P2, !PT ;  /* 0x0000000607077c10 */ /* 0x008fc600097fe4ff */
[----:B------:R3:W-:Y:S04]  /*967b0*/  STL [R1+0x1794], R6 ;  /* 0x0017940601007387 */ /* 0x0007e80000100800 */
[----:B------:R-:W4:Y:S04]  /*967c0*/  LDL.LU R13, [R1+0x18d0] ;  /* 0x0018d000010d7983 */ /* 0x000f280000300800 */
[----:B------:R1:W-:Y:S04]  /*967d0*/  LDGSTS.E [R2+0x20800], [R176.64], P0 ;  /* 0x20800000b0027fae */ /* 0x0003e80008121848 */
[----:B------:R3:W-:Y:S01]  /*967e0*/  STL [R1+0x1790], R7 ;  /* 0x0017900701007387 */ /* 0x0007e20000100800 */
[----:B-1----:R-:W-:-:S03]  /*967f0*/  IMAD.MOV.U32 R176, RZ, RZ, R9 ;  /* 0x000000ffffb07224 */ /* 0x002fc600078e0009 */
[----:B------:R-:W4:Y:S01]  /*96800*/  LDL.LU R9, [R1+0x1910] ;  /* 0x0019100001097983 */ /* 0x000f220000300800 */
[----:B------:R-:W-:Y:S01]  /*96810*/  IADD3 R4, P1, R4, UR7, RZ ;  /* 0x0000000704047c10 */ /* 0x000fe2000ff3e0ff */
[----:B------:R-:W-:Y:S01]  /*96820*/  IMAD.MOV.U32 R177, RZ, RZ, R10 ;  /* 0x000000ffffb17224 */ /* 0x000fe200078e000a */
[----:B------:R-:W-:-:S03]  /*96830*/  IADD3 R0, P2, R0, UR7, RZ ;  /* 0x0000000700007c10 */ /* 0x000fc6000ff5e0ff */
[----:B------:R-:W-:Y:S04]  /*96840*/  STL [R1+0x17d4], R4 ;  /* 0x0017d40401007387 */ /* 0x000fe80000100800 */
[----:B------:R1:W-:Y:S02]  /*96850*/  LDGSTS.E [R2+0x21800], [R176.64], P0 ;  /* 0x21800000b0027fae */ /* 0x0003e40008121848 */
[----:B-1----:R-:W-:Y:S02]  /*96860*/  IMAD.MOV.U32 R176, RZ, RZ, R6 ;  /* 0x000000ffffb07224 */ /* 0x002fe400078e0006 */
[----:B------:R-:W-:-:S05]  /*96870*/  IMAD.MOV.U32 R177, RZ, RZ, R7 ;  /* 0x000000ffffb17224 */ /* 0x000fca00078e0007 */
[----:B------:R1:W-:Y:S01]  /*96880*/  LDGSTS.E [R2+0x22800], [R176.64], P0 ;  /* 0x22800000b0027fae */ /* 0x0003e20008121848 */
[----:B------:R-:W-:-:S05]  /*96890*/  IADD3.X R5, R5, UR6, RZ, P1, !PT ;  /* 0x0000000605057c10 */ /* 0x000fca0008ffe4ff */
[----:B------:R3:W-:Y:S01]  /*968a0*/  STL [R1+0x17d0], R5 ;  /* 0x0017d00501007387 */ /* 0x0007e20000100800 */
[----:B------:R-:W-:-:S03]  /*968b0*/  IADD3.X R3, R3, UR6, RZ, P2, !PT ;  /* 0x0000000603037c10 */ /* 0x000fc600097fe4ff */
[----:B------:R-:W-:Y:S01]  /*968c0*/  STL [R1+0x1814], R0 ;  /* 0x0018140001007387 */ /* 0x000fe20000100800 */
[----:B-1----:R-:W-:-:S03]  /*968d0*/  IMAD.MOV.U32 R176, RZ, RZ, R4 ;  /* 0x000000ffffb07224 */ /* 0x002fc600078e0004 */
[----:B------:R-:W4:Y:S01]  /*968e0*/  LDL.LU R10, [R1+0x1954] ;  /* 0x00195400010a7983 */ /* 0x000f220000300800 */
[----:B------:R-:W-:-:S03]  /*968f0*/  IMAD.MOV.U32 R177, RZ, RZ, R5 ;  /* 0x000000ffffb17224 */ /* 0x000fc600078e0005 */
[----:B------:R1:W-:Y:S04]  /*96900*/  STL [R1+0x1810], R3 ;  /* 0x0018100301007387 */ /* 0x0003e80000100800 */
[----:B---3--:R-:W3:Y:S04]  /*96910*/  LDL.LU R6, [R1+0x19d4] ;  /* 0x0019d40001067983 */ /* 0x008ee80000300800 */
[----:B------:R-:W3:Y:S04]  /*96920*/  LDL.LU R11, [R1+0x1950] ;  /* 0x00195000010b7983 */ /* 0x000ee80000300800 */
[----:B------:R-:W3:Y:S04]  /*96930*/  LDL.LU R7, [R1+0x19d0] ;  /* 0x0019d00001077983 */ /* 0x000ee80000300800 */
        /* <DEDUP_REMOVED lines=8> */
[----:B--2---:R-:W-:-:S04]  /*969c0*/  IADD3 R16, P1, R16, UR7, RZ ;  /* 0x0000000710107c10 */ /* 0x004fc8000ff3e0ff */
[----:B------:R-:W-:Y:S01]  /*969d0*/  IADD3.X R17, R17, UR6, RZ, P1, !PT ;  /* 0x0000000611117c10 */ /* 0x000fe20008ffe4ff */
[----:B-1----:R-:W-:Y:S01]  /*969e0*/  IMAD.MOV.U32 R176, RZ, RZ, R16 ;  /* 0x000000ffffb07224 */ /* 0x002fe200078e0010 */
[----:B------:R-:W-:-:S03]  /*969f0*/  IADD3 R14, P2, R14, UR7, RZ ;  /* 0x000000070e0e7c10 */ /* 0x000fc6000ff5e0ff */
[----:B------:R-:W-:Y:S01]  /*96a00*/  IMAD.MOV.U32 R177, RZ, RZ, R17 ;  /* 0x000000ffffb17224 */ /* 0x000fe200078e0011 */
[----:B------:R-:W-:-:S04]  /*96a10*/  IADD3.X R15, R15, UR6, RZ, P2, !PT ;  /* 0x000000060f0f7c10 */ /* 0x000fc800097fe4ff */
[----:B------:R1:W-:Y:S01]  /*96a20*/  LDGSTS.E [R2+0x25800], [R176.64], P0 ;  /* 0x25800000b0027fae */ /* 0x0003e20008121848 */
[----:B------:R-:W-:-:S03]  /*96a30*/  IADD3 R12, P1, R12, UR7, RZ ;  /* 0x000000070c0c7c10 */ /* 0x000fc6000ff3e0ff */
[----:B------:R-:W-:Y:S04]  /*96a40*/  STL [R1+0x1854], R16 ;  /* 0x0018541001007387 */ /* 0x000fe80000100800 */
[----:B------:R-:W-:Y:S01]  /*96a50*/  STL [R1+0x1850], R17 ;  /* 0x0018501101007387 */ /* 0x000fe20000100800 */
[----:B-1----:R-:W-:Y:S02]  /*96a60*/  IMAD.MOV.U32 R176, RZ, RZ, R14 ;  /* 0x000000ffffb07224 */ /* 0x002fe400078e000e */
[----:B------:R-:W-:Y:S01]  /*96a70*/  IMAD.MOV.U32 R177, RZ, RZ, R15 ;  /* 0x000000ffffb17224 */ /* 0x000fe200078e000f */
[----:B------:R-:W-:Y:S01]  /*96a80*/  STL [R1+0x1894], R14 ;  /* 0x0018940e01007387 */ /* 0x000fe20000100800 */
[----:B----4-:R-:W-:-:S03]  /*96a90*/  IADD3 R8, P2, R8, UR7, RZ ;  /* 0x0000000708087c10 */ /* 0x010fc6000ff5e0ff */
[----:B------:R-:W-:Y:S04]  /*96aa0*/  STL [R1+0x1890], R15 ;  /* 0x0018900f01007387 */ /* 0x000fe80000100800 */
[----:B------:R1:W-:Y:S04]  /*96ab0*/  LDGSTS.E [R2+0x26800], [R176.64], P0 ;  /* 0x26800000b0027fae */ /* 0x0003e80008121848 */
[----:B------:R-:W-:Y:S01]  /*96ac0*/  STL [R1+0x18d4], R12 ;  /* 0x0018d40c01007387 */ /* 0x000fe20000100800 */
[----:B-1----:R-:W-:Y:S01]  /*96ad0*/  IMAD.MOV.U32 R176, RZ, RZ, R12 ;  /* 0x000000ffffb07224 */ /* 0x002fe200078e000c */
[----:B------:R-:W-:-:S05]  /*96ae0*/  IADD3.X R13, R13, UR6, RZ, P1, !PT ;  /* 0x000000060d0d7c10 */ /* 0x000fca0008ffe4ff */
[----:B------:R-:W-:Y:S01]  /*96af0*/  STL [R1+0x18d0], R13 ;  /* 0x0018d00d01007387 */ /* 0x000fe20000100800 */
[----:B------:R-:W-:-:S03]  /*96b00*/  IMAD.MOV.U32 R177, RZ, RZ, R13 ;  /* 0x000000ffffb17224 */ /* 0x000fc600078e000d */
[----:B------:R-:W-:Y:S04]  /*96b10*/  STL [R1+0x1914], R8 ;  /* 0x0019140801007387 */ /* 0x000fe80000100800 */
[----:B------:R-:W2:Y:S04]  /*96b20*/  LDL.LU.64 R180, [R1+0xc88] ;  /* 0x000c880001b47983 */ /* 0x000ea80000300a00 */
[----:B------:R1:W-:Y:S01]  /*96b30*/  LDGSTS.E [R2+0x27800], [R176.64], P0 ;  /* 0x27800000b0027fae */ /* 0x0003e20008121848 */
[----:B------:R-:W-:-:S05]  /*96b40*/  IADD3.X R9, R9, UR6, RZ, P2, !PT ;  /* 0x0000000609097c10 */ /* 0x000fca00097fe4ff */
[----:B------:R4:W-:Y:S01]  /*96b50*/  STL [R1+0x1910], R9 ;  /* 0x0019100901007387 */ /* 0x0009e20000100800 */
[----:B-1----:R-:W-:Y:S02]  /*96b60*/  IMAD.MOV.U32 R176, RZ, RZ, R8 ;  /* 0x000000ffffb07224 */ /* 0x002fe400078e0008 */
[----:B------:R-:W-:Y:S02]  /*96b70*/  IMAD.MOV.U32 R177, RZ, RZ, R9 ;  /* 0x000000ffffb17224 */ /* 0x000fe400078e0009 */
[----:B----4-:R-:W4:Y:S04]  /*96b80*/  LDL.LU.64 R8, [R1+0xc80] ;  /* 0x000c800001087983 */ /* 0x010f280000300a00 */
[----:B------:R-:W4:Y:S04]  /*96b90*/  LDL.LU.64 R178, [R1+0xbf8] ;  /* 0x000bf80001b27983 */ /* 0x000f280000300a00 */
[----:B------:R-:W4:Y:S04]  /*96ba0*/  LDL.LU.64 R22, [R1+0xc78] ;  /* 0x000c780001167983 */ /* 0x000f280000300a00 */
[----:B------:R-:W4:Y:S04]  /*96bb0*/  LDL.LU.64 R20, [R1+0xc70] ;  /* 0x000c700001147983 */ /* 0x000f280000300a00 */
[----:B------:R1:W-:Y:S01]  /*96bc0*/  LDGSTS.E [R2+0x28800], [R176.64], P0 ;  /* 0x28800000b0027fae */ /* 0x0003e20008121848 */
[----:B------:R-:W-:-:S02]  /*96bd0*/  IADD3 R10, P1, R10, UR7, RZ ;  /* 0x000000070a0a7c10 */ /* 0x000fc4000ff3e0ff */
[----:B---3--:R-:W-:Y:S02]  /*96be0*/  IADD3 R6, P2, R6, UR7, RZ ;  /* 0x0000000706067c10 */ /* 0x008fe4000ff5e0ff */
[----:B------:R-:W-:Y:S01]  /*96bf0*/  IADD3.X R11, R11, UR6, RZ, P1, !PT ;  /* 0x000000060b0b7c10 */ /* 0x000fe20008ffe4ff */
[----:B------:R-:W-:Y:S01]  /*96c00*/  STL [R1+0x1954], R10 ;  /* 0x0019540a01007387 */ /* 0x000fe20000100800 */
[----:B------:R-:W-:-:S03]  /*96c10*/  IADD3.X R7, R7, UR6, RZ, P2, !PT ;  /* 0x0000000607077c10 */ /* 0x000fc600097fe4ff */
[----:B------:R3:W-:Y:S01]  /*96c20*/  STL [R1+0x1950], R11 ;  /* 0x0019500b01007387 */ /* 0x0007e20000100800 */
[----:B------:R-:W-:-:S03]  /*96c30*/  IADD3 R4, P1, R4, UR7, RZ ;  /* 0x0000000704047c10 */ /* 0x000fc6000ff3e0ff */
[----:B------:R1:W-:Y:S01]  /*96c40*/  STL [R1+0x19d4], R6 ;  /* 0x0019d40601007387 */ /* 0x0003e20000100800 */
[----:B------:R-:W-:-:S03]  /*96c50*/  IADD3.X R5, R5, UR6, RZ, P1, !PT ;  /* 0x0000000605057c10 */ /* 0x000fc60008ffe4ff */
[----:B------:R-:W4:Y:S04]  /*96c60*/  LDL.LU.64 R18, [R1+0xc68] ;  /* 0x000c680001127983 */ /* 0x000f280000300a00 */
[----:B------:R-:W-:Y:S04]  /*96c70*/  STL [R1+0x19d0], R7 ;  /* 0x0019d00701007387 */ /* 0x000fe80000100800 */
[----:B------:R1:W-:Y:S04]  /*96c80*/  STL [R1+0x19f4], R4 ;  /* 0x0019f40401007387 */ /* 0x0003e80000100800 */
[----:B------:R-:W-:Y:S01]  /*96c90*/  STL [R1+0x19f0], R5 ;  /* 0x0019f00501007387 */ /* 0x000fe20000100800 */
[----:B------:R-:W-:Y:S01]  /*96ca0*/  IADD3 R0, P2, R0, UR7, RZ ;  /* 0x0000000700007c10 */ /* 0x000fe2000ff5e0ff */
[----:B-1----:R-:W-:-:S03]  /*96cb0*/  IMAD.MOV.U32 R176, RZ, RZ, R10 ;  /* 0x000000ffffb07224 */ /* 0x002fc600078e000a */
[----:B------:R-:W-:Y:S01]  /*96cc0*/  IADD3.X R3, R3, UR6, RZ, P2, !PT ;  /* 0x0000000603037c10 */ /* 0x000fe200097fe4ff */
[----:B------:R2:W-:Y:S01]  /*96cd0*/  STL [R1+0x19fc], R0 ;  /* 0x0019fc0001007387 */ /* 0x0005e20000100800 */
[----:B------:R-:W-:-:S03]  /*96ce0*/  IMAD.MOV.U32 R177, RZ, RZ, R11 ;  /* 0x000000ffffb17224 */ /* 0x000fc600078e000b */
[----:B------:R-:W4:Y:S04]  /*96cf0*/  LDL.LU.64 R16, [R1+0xc60] ;  /* 0x000c600001107983 */ /* 0x000f280000300a00 */
[----:B------:R1:W-:Y:S04]  /*96d00*/  STL [R1+0x19f8], R3 ;  /* 0x0019f80301007387 */ /* 0x0003e80000100800 */
[----:B------:R-:W4:Y:S04]  /*96d10*/  LDL.LU.64 R14, [R1+0xc58] ;  /* 0x000c5800010e7983 */ /* 0x000f280000300a00 */
[----:B------:R1:W-:Y:S04]  /*96d20*/  LDGSTS.E [R2+0x29800], [R176.64], P0 ;  /* 0x29800000b0027fae */ /* 0x0003e80008121848 */
[----:B------:R-:W4:Y:S04]  /*96d30*/  LDL.LU.64 R12, [R1+0xc50] ;  /* 0x000c5000010c7983 */ /* 0x000f280000300a00 */
[----:B---3--:R-:W3:Y:S01]  /*96d40*/  LDL.LU.64 R10, [R1+0xc48] ;  /* 0x000c4800010a7983 */ /* 0x008ee20000300a00 */
[----:B-1----:R-:W-:-:S02]  /*96d50*/  IMAD.MOV.U32 R176, RZ, RZ, R6 ;  /* 0x000000ffffb07224 */ /* 0x002fc400078e0006 */
[----:B------:R-:W-:Y:S01]  /*96d60*/  IMAD.MOV.U32 R177, RZ, RZ, R7 ;  /* 0x000000ffffb17224 */ /* 0x000fe200078e0007 */
[----:B------:R-:W3:Y:S04]  /*96d70*/  LDL.LU R6, [R1+0xf18] ;  /* 0x000f180001067983 */ /* 0x000ee80000300800 */
[----:B------:R1:W-:Y:S02]  /*96d80*/  LDGSTS.E [R2+0x2a800], [R176.64], P0 ;  /* 0x2a800000b0027fae */ /* 0x0003e40008121848 */
[----:B-1----:R-:W-:Y:S02]  /*96d90*/  IMAD.MOV.U32 R176, RZ, RZ, R4 ;  /* 0x000000ffffb07224 */ /* 0x002fe400078e0004 */
[----:B------:R-:W-:Y:S01]  /*96da0*/  IMAD.MOV.U32 R177, RZ, RZ, R5 ;  /* 0x000000ffffb17224 */ /* 0x000fe200078e0005 */
[----:B------:R-:W3:Y:S04]  /*96db0*/  LDL.LU R4, [R1+0xf1c] ;  /* 0x000f1c0001047983 */ /* 0x000ee80000300800 */
[----:B------:R1:W-:Y:S02]  /*96dc0*/  LDGSTS.E [R2+0x2b800], [R176.64], P0 ;  /* 0x2b800000b0027fae */ /* 0x0003e40008121848 */
[----:B-1----:R-:W-:-:S02]  /*96dd0*/  IMAD.MOV.U32 R176, RZ, RZ, R0 ;  /* 0x000000ffffb07224 */ /* 0x002fc400078e0000 */
[----:B------:R-:W-:-:S05]  /*96de0*/  IMAD.MOV.U32 R177, RZ, RZ, R3 ;  /* 0x000000ffffb17224 */ /* 0x000fca00078e0003 */
[----:B------:R1:W-:Y:S01]  /*96df0*/  LDGSTS.E [R2+0x2c800], [R176.64], P0 ;  /* 0x2c800000b0027fae */ /* 0x0003e20008121848 */
[----:B--2---:R-:W-:-:S04]  /*96e00*/  IADD3 R0, P1, R180, UR7, RZ ;  /* 0x00000007b4007c10 */ /* 0x004fc8000ff3e0ff */
[----:B------:R-:W-:Y:S02]  /*96e10*/  IADD3.X R3, R181, UR6, RZ, P1, !PT ;  /* 0x00000006b5037c10 */ /* 0x000fe40008ffe4ff */
[----:B----4-:R-:W-:-:S04]  /*96e20*/  IADD3 R182, P1, R8, UR7, RZ ;  /* 0x0000000708b67c10 */ /* 0x010fc8000ff3e0ff */
[----:B-1----:R-:W-:Y:S02]  /*96e30*/  IADD3.X R176, R9, UR6, RZ, P1, !PT ;  /* 0x0000000609b07c10 */ /* 0x002fe40008ffe4ff */
[----:B------:R-:W2:Y:S01]  /*96e40*/  LDL.LU.64 R8, [R1+0xc40] ;  /* 0x000c400001087983 */ /* 0x000ea20000300a00 */
[----:B------:R-:W-:-:S04]  /*96e50*/  IADD3 R181, P1, R178, UR7, RZ ;  /* 0x00000007b2b57c10 */ /* 0x000fc8000ff3e0ff */
[----:B------:R-:W-:Y:S02]  /*96e60*/  IADD3.X R177, R179, UR6, RZ, P1, !PT ;  /* 0x00000006b3b17c10 */ /* 0x000fe40008ffe4ff */
        /* <DEDUP_REMOVED lines=18> */
[----:B---3--:R-:W-:-:S04]  /*96f90*/  IADD3 R193, P1, R10, UR7, RZ ;  /* 0x000000070ac17c10 */ /* 0x008fc8000ff3e0ff */
[----:B------:R-:W-:Y:S02]  /*96fa0*/  IADD3.X R192, R11, UR6, RZ, P1, !PT ;  /* 0x000000060bc07c10 */ /* 0x000fe40008ffe4ff */
[----:B------:R-:W3:Y:S01]  /*96fb0*/  LDL.LU.64 R10, [R1+0xc08] ;  /* 0x000c0800010a7983 */ /* 0x000ee20000300a00 */
[----:B--2---:R-:W-:-:S04]  /*96fc0*/  IADD3 R195, P1, R8, UR7, RZ ;  /* 0x0000000708c37c10 */ /* 0x004fc8000ff3e0ff */
[----:B------:R-:W-:Y:S02]  /*96fd0*/  IADD3.X R194, R9, UR6, RZ, P1, !PT ;  /* 0x0000000609c27c10 */ /* 0x000fe40008ffe4ff */
[----:B------:R-:W2:Y:S01]  /*96fe0*/  LDL.LU.64 R8, [R1+0xc00] ;  /* 0x000c000001087983 */ /* 0x000ea20000300a00 */
[----:B----4-:R-:W-:-:S04]  /*96ff0*/  IADD3 R197, P1, R22, UR7, RZ ;  /* 0x0000000716c57c10 */ /* 0x010fc8000ff3e0ff */
[----:B------:R-:W-:Y:S02]  /*97000*/  IADD3.X R196, R23, UR6, RZ, P1, !PT ;  /* 0x0000000617c47c10 */ /* 0x000fe40008ffe4ff */
[----:B------:R-:W-:-:S04]  /*97010*/  IADD3 R199, P1, R20, UR7, RZ ;  /* 0x0000000714c77c10 */ /* 0x000fc8000ff3e0ff */
[----:B------:R-:W-:Y:S02]  /*97020*/  IADD3.X R198, R21, UR6, RZ, P1, !PT ;  /* 0x0000000615c67c10 */ /* 0x000fe40008ffe4ff */
        /* <DEDUP_REMOVED lines=10> */
[----:B---3--:R-:W-:-:S04]  /*970d0*/  IADD3 R209, P1, R10, UR7, RZ ;  /* 0x000000070ad17c10 */ /* 0x008fc8000ff3e0ff */
[----:B------:R-:W-:Y:S02]  /*970e0*/  IADD3.X R208, R11, UR6, RZ, P1, !PT ;  /* 0x000000060bd07c10 */ /* 0x000fe40008ffe4ff */
        /* <DEDUP_REMOVED lines=13> */
[----:B------:R-:W-:Y:S01]  /*971c0*/  STL [R1+0xf1c], R4 ;  /* 0x000f1c0401007387 */ /* 0x000fe20000100800 */
[----:B------:R-:W-:Y:S01]  /*971d0*/  LOP3.LUT R195, R195, R194, RZ, 0x3c, !PT ;  /* 0x000000c2c3c37212 */ /* 0x000fe200078e3cff */
[----:B------:R-:W-:Y:S01]  /*971e0*/  IMAD.MOV.U32 R12, RZ, RZ, R180 ;  /* 0x000000ffff0c7224 */ /* 0x000fe200078e00b4 */
[----:B------:R-:W-:Y:S01]  /*971f0*/  LOP3.LUT R188, R189, R188, RZ, 0x3c, !PT ;  /* 0x000000bcbdbc7212 */ /* 0x000fe200078e3cff */
[----:B------:R-:W-:Y:S01]  /*97200*/  IMAD.MOV.U32 R13, RZ, RZ, R183 ;  /* 0x000000ffff0d7224 */ /* 0x000fe200078e00b7 */
[----:B------:R-:W-:Y:S01]  /*97210*/  STL [R1+0xf18], R6 ;  /* 0x000f180601007387 */ /* 0x000fe20000100800 */
[----:B------:R-:W-:Y:S01]  /*97220*/  LOP3.LUT R179, R179, R178, RZ, 0x3c, !PT ;  /* 0x000000b2b3b37212 */ /* 0x000fe200078e3cff */
[----:B------:R-:W-:Y:S01]  /*97230*/  IMAD.MOV.U32 R14, RZ, RZ, R185 ;  /* 0x000000ffff0e7224 */ /* 0x000fe200078e00b9 */
[----:B------:R-:W-:Y:S01]  /*97240*/  LOP3.LUT R190, R191, R190, RZ, 0x3c, !PT ;  /* 0x000000bebfbe7212 */ /* 0x000fe200078e3cff */
[----:B------:R1:W-:Y:S01]  /*97250*/  STL.64 [R1+0xc88], R22 ;  /* 0x000c881601007387 */ /* 0x0003e20000100a00 */
[----:B------:R-:W-:Y:S01]  /*97260*/  LOP3.LUT R199, R199, R198, RZ, 0x3c, !PT ;  /* 0x000000c6c7c77212 */ /* 0x000fe200078e3cff */
[----:B------:R-:W-:Y:S01]  /*97270*/  IMAD.MOV.U32 R15, RZ, RZ, R184 ;  /* 0x000000ffff0f7224 */ /* 0x000fe200078e00b8 */
[----:B------:R-:W-:Y:S01]  /*97280*/  LOP3.LUT R192, R193, R192, RZ, 0x3c, !PT ;  /* 0x000000c0c1c07212 */ /* 0x000fe200078e3cff */
[----:B------:R3:W-:Y:S01]  /*97290*/  STL.64 [R1+0xc80], R20 ;  /* 0x000c801401007387 */ /* 0x0007e20000100a00 */
[----:B------:R-:W-:-:S02]  /*972a0*/  LOP3.LUT R187, R187, R186, RZ, 0x3c, !PT ;  /* 0x000000babbbb7212 */ /* 0x000fc400078e3cff */
[----:B------:R-:W-:Y:S01]  /*972b0*/  LOP3.LUT R194, R195, R194, RZ, 0x3c, !PT ;  /* 0x000000c2c3c27212 */ /* 0x000fe200078e3cff */
[----:B------:R-:W-:Y:S01]  /*972c0*/  STL.64 [R1+0xbf8], R16 ;  /* 0x000bf81001007387 */ /* 0x000fe20000100a00 */
[----:B------:R-:W-:Y:S02]  /*972d0*/  LOP3.LUT R203, R203, R202, RZ, 0x3c, !PT ;  /* 0x000000cacbcb7212 */ /* 0x000fe400078e3cff */
[----:B------:R-:W-:Y:S01]  /*972e0*/  LOP3.LUT R189, R189, R188, RZ, 0x3c, !PT ;  /* 0x000000bcbdbd7212 */ /* 0x000fe200078e3cff */
[----:B------:R4:W-:Y:S01]  /*972f0*/  STL.64 [R1+0xc78], R12 ;  /* 0x000c780c01007387 */ /* 0x0009e20000100a00 */
[----:B------:R-:W-:Y:S02]  /*97300*/  LOP3.LUT R205, R205, R204, RZ, 0x3c, !PT ;  /* 0x000000cccdcd7212 */ /* 0x000fe400078e3cff */
[----:B------:R-:W-:Y:S01]  /*97310*/  LOP3.LUT R191, R191, R190, RZ, 0x3c, !PT ;  /* 0x000000bebfbf7212 */ /* 0x000fe200078e3cff */
[----:B------:R-:W-:Y:S01]  /*97320*/  STL.64 [R1+0xc70], R178 ;  /* 0x000c70b201007387 */ /* 0x000fe20000100a00 */
[----:B------:R-:W-:-:S02]  /*97330*/  LOP3.LUT R198, R199, R198, RZ, 0x3c, !PT ;  /* 0x000000c6c7c67212 */ /* 0x000fc400078e3cff */
[----:B------:R-:W-:Y:S01]  /*97340*/  LOP3.LUT R207, R207, R206, RZ, 0x3c, !PT ;  /* 0x000000cecfcf7212 */ /* 0x000fe200078e3cff */
[----:B------:R1:W-:Y:S01]  /*97350*/  STL.64 [R1+0xc68], R14 ;  /* 0x000c680e01007387 */ /* 0x0003e20000100a00 */
[----:B------:R-:W-:Y:S02]  /*97360*/  LOP3.LUT R193, R193, R192, RZ, 0x3c, !PT ;  /* 0x000000c0c1c17212 */ /* 0x000fe400078e3cff */
[----:B------:R-:W-:Y:S01]  /*97370*/  LOP3.LUT R195, R195, R194, RZ, 0x3c, !PT ;  /* 0x000000c2c3c37212 */ /* 0x000fe200078e3cff */
[----:B------:R-:W-:Y:S01]  /*97380*/  STL.64 [R1+0xc60], R186 ;  /* 0x000c60ba01007387 */ /* 0x000fe20000100a00 */
[----:B------:R-:W-:Y:S02]  /*97390*/  LOP3.LUT R202, R203, R202, RZ, 0x3c, !PT ;  /* 0x000000cacbca7212 */ /* 0x000fe400078e3cff */
[----:B------:R-:W-:Y:S01]  /*973a0*/  LOP3.LUT R209, R209, R208, RZ, 0x3c, !PT ;  /* 0x000000d0d1d17212 */ /* 0x000fe200078e3cff */
[----:B------:R-:W-:Y:S01]  /*973b0*/  STL.64 [R1+0xc58], R188 ;  /* 0x000c58bc01007387 */ /* 0x000fe20000100a00 */
[----:B------:R-:W-:Y:S01]  /*973c0*/  LOP3.LUT R204, R205, R204, RZ, 0x3c, !PT ;  /* 0x000000cccdcc7212 */ /* 0x000fe200078e3cff */
[----:B------:R-:W-:Y:S01]  /*973d0*/  IMAD.MOV.U32 R10, RZ, RZ, R201 ;  /* 0x000000ffff0a7224 */ /* 0x000fe200078e00c9 */
[----:B------:R-:W-:Y:S01]  /*973e0*/  LOP3.LUT R199, R199, R198, RZ, 0x3c, !PT ;  /* 0x000000c6c7c77212 */ /* 0x000fe200078e3cff */
[----:B------:R-:W-:Y:S01]  /*973f0*/  STL.64 [R1+0xc50], R190 ;  /* 0x000c50be01007387 */ /* 0x000fe20000100a00 */
[----:B------:R-:W-:Y:S01]  /*97400*/  LOP3.LUT R206, R207, R206, RZ, 0x3c, !PT ;  /* 0x000000cecfce7212 */ /* 0x000fe200078e3cff */
[----:B------:R-:W-:Y:S01]  /*97410*/  IMAD.MOV.U32 R11, RZ, RZ, R200 ;  /* 0x000000ffff0b7224 */ /* 0x000fe200078e00c8 */
[----:B------:R-:W-:Y:S01]  /*97420*/  LOP3.LUT R203, R203, R202, RZ, 0x3c, !PT ;  /* 0x000000cacbcb7212 */ /* 0x000fe200078e3cff */
[----:B------:R-:W-:Y:S01]  /*97430*/  STL.64 [R1+0xc48], R192 ;  /* 0x000c48c001007387 */ /* 0x000fe20000100a00 */
[----:B------:R-:W-:-:S02]  /*97440*/  LOP3.LUT R208, R209, R208, RZ, 0x3c, !PT ;  /* 0x000000d0d1d07212 */ /* 0x000fc400078e3cff */
[----:B------:R-:W-:Y:S01]  /*97450*/  LOP3.LUT R205, R205, R204, RZ, 0x3c, !PT ;  /* 0x000000cccdcd7212 */ /* 0x000fe200078e3cff */
[----:B------:R-:W-:Y:S01]  /*97460*/  STL.64 [R1+0xc40], R194 ;  /* 0x000c40c201007387 */ /* 0x000fe20000100a00 */
[----:B------:R-:W-:Y:S02]  /*97470*/  LOP3.LUT R207, R207, R206, RZ, 0x3c, !PT ;  /* 0x000000cecfcf7212 */ /* 0x000fe400078e3cff */
[----:B------:R-:W-:Y:S01]  /*97480*/  LOP3.LUT R209, R209, R208, RZ, 0x3c, !PT ;  /* 0x000000d0d1d17212 */ /* 0x000fe200078e3cff */
[----:B------:R1:W-:Y:S01]  /*97490*/  LDGSTS.E [R2+0x2d800], [R22.64], P0 ;  /* 0x2d80000016027fae */ /* 0x0003e20008121848 */
[----:B------:R-:W-:Y:S01]  /*974a0*/  LOP3.LUT R5, R213, 0x50, RZ, 0x3c, !PT ;  /* 0x00000050d5057812 */ /* 0x000fe200078e3cff */
[----:B------:R-:W-:Y:S02]  /*974b0*/  IMAD.U32 R0, RZ, RZ, UR5 ;  /* 0x00000005ff007e24 */ /* 0x000fe4000f8e00ff */
[----:B------:R3:W-:Y:S04]  /*974c0*/  LDGSTS.E [R2+0x2e800], [R20.64], P0 ;  /* 0x2e80000014027fae */ /* 0x0007e80008121848 */
[----:B------:R4:W-:Y:S01]  /*974d0*/  LDGSTS.E [R2+0x2f800], [R12.64], P0 ;  /* 0x2f8000000c027fae */ /* 0x0009e20008121848 */
[----:B------:R-:W-:-:S03]  /*974e0*/  IMAD R0, R0, 0x40000, R5 ;  /* 0x0004000000007824 */ /* 0x000fc600078e0205 */
[----:B------:R1:W-:Y:S04]  /*974f0*/  LDGSTS.E [R2+0x30800], [R178.64], P0 ;  /* 0x30800000b2027fae */ /* 0x0003e80008121848 */
[----:B------:R1:W-:Y:S04]  /*97500*/  LDGSTS.E [R2+0x31800], [R14.64], P0 ;  /* 0x318000000e027fae */ /* 0x0003e80008121848 */
[----:B------:R1:W-:Y:S04]  /*97510*/  LDGSTS.E [R2+0x32800], [R186.64], P0 ;  /* 0x32800000ba027fae */ /* 0x0003e80008121848 */
[----:B------:R1:W-:Y:S04]  /*97520*/  LDGSTS.E [R2+0x33800], [R188.64], P0 ;  /* 0x33800000bc027fae */ /* 0x0003e80008121848 */
[----:B------:R1:W-:Y:S04]  /*97530*/  LDGSTS.E [R2+0x34800], [R190.64], P0 ;  /* 0x34800000be027fae */ /* 0x0003e80008121848 */
[----:B------:R1:W-:Y:S04]  /*97540*/  LDGSTS.E [R2+0x35800], [R192.64], P0 ;  /* 0x35800000c0027fae */ /* 0x0003e80008121848 */
[----:B------:R1:W-:Y:S01]  /*97550*/  LDGSTS.E [R2+0x36800], [R194.64], P0 ;  /* 0x36800000c2027fae */ /* 0x0003e20008121848 */
[----:B--2---:R-:W-:Y:S01]  /*97560*/  IADD3 R211, P2, R8, UR7, RZ ;  /* 0x0000000708d37c10 */ /* 0x004fe2000ff5e0ff */
[----:B------:R-:W-:-:S03]  /*97570*/  IMAD.MOV.U32 R8, RZ, RZ, R197 ;  /* 0x000000ffff087224 */ /* 0x000fc600078e00c5 */
[----:B------:R-:W-:Y:S01]  /*97580*/  IADD3.X R210, R9, UR6, RZ, P2, !PT ;  /* 0x0000000609d27c10 */ /* 0x000fe200097fe4ff */
[----:B------:R-:W-:-:S05]  /*97590*/  IMAD.MOV.U32 R9, RZ, RZ, R196 ;  /* 0x000000ffff097224 */ /* 0x000fca00078e00c4 */
[----:B------:R2:W-:Y:S01]  /*975a0*/  STL.64 [R1+0xc38], R8 ;  /* 0x000c380801007387 */ /* 0x0005e20000100a00 */
[----:B------:R-:W-:-:S03]  /*975b0*/  IMAD.MOV.U32 R18, RZ, RZ, R211 ;  /* 0x000000ffff127224 */ /* 0x000fc600078e00d3 */
[----:B------:R-:W-:Y:S01]  /*975c0*/  STL.64 [R1+0xc30], R198 ;  /* 0x000c30c601007387 */ /* 0x000fe20000100a00 */
[----:B------:R-:W-:-:S03]  /*975d0*/  IMAD.MOV.U32 R19, RZ, RZ, R210 ;  /* 0x000000ffff137224 */ /* 0x000fc600078e00d2 */
[----:B------:R1:W-:Y:S04]  /*975e0*/  STL.64 [R1+0xc28], R10 ;  /* 0x000c280a01007387 */ /* 0x0003e80000100a00 */
[----:B------:R-:W-:Y:S04]  /*975f0*/  STL.64 [R1+0xc20], R202 ;  /* 0x000c20ca01007387 */ /* 0x000fe80000100a00 */
[----:B------:R-:W-:Y:S04]  /*97600*/  STL.64 [R1+0xc18], R204 ;  /* 0x000c18cc01007387 */ /* 0x000fe80000100a00 */
[----:B------:R-:W-:Y:S04]  /*97610*/  STL.64 [R1+0xc10], R206 ;  /* 0x000c10ce01007387 */ /* 0x000fe80000100a00 */
[----:B-1----:R1:W5:Y:S04]  /*97620*/  LDL.LU.64 R22, [R1+0x29f8] ;  /* 0x0029f80001167983 */ /* 0x0023680000300a00 */
[----:B------:R-:W-:Y:S04]  /*97630*/  STL.64 [R1+0xc08], R208 ;  /* 0x000c08d001007387 */ /* 0x000fe80000100a00 */
[----:B---3--:R1:W5:Y:S04]  /*97640*/  LDL.LU.64 R20, [R1+0x29f0] ;  /* 0x0029f00001147983 */ /* 0x0083680000300a00 */
[----:B------:R-:W-:Y:S04]  /*97650*/  STL.64 [R1+0xc00], R18 ;  /* 0x000c001201007387 */ /* 0x000fe80000100a00 */
[----:B----4-:R-:W3:Y:S04]  /*97660*/  LDL.LU R13, [R1+0xf5c] ;  /* 0x000f5c00010d7983 */ /* 0x010ee80000300800 */
[----:B------:R-:W4:Y:S04]  /*97670*/  LDL.LU R5, [R1+0xf9c] ;  /* 0x000f9c0001057983 */ /* 0x000f280000300800 */
[----:B------:R-:W4:Y:S04]  /*97680*/  LDL.LU R15, [R1+0xf58] ;  /* 0x000f5800010f7983 */ /* 0x000f280000300800 */
[----:B------:R-:W4:Y:S04]  /*97690*/  LDL.LU R7, [R1+0xf98] ;  /* 0x000f980001077983 */ /* 0x000f280000300800 */
[----:B------:R2:W-:Y:S04]  /*976a0*/  LDGSTS.E [R2+0x37800], [R8.64], P0 ;  /* 0x3780000008027fae */ /* 0x0005e80008121848 */
[----:B------:R1:W-:Y:S04]  /*976b0*/  LDGSTS.E [R2+0x38800], [R198.64], P0 ;  /* 0x38800000c6027fae */ /* 0x0003e80008121848 */
[----:B------:R1:W-:Y:S04]  /*976c0*/  LDGSTS.E [R2+0x39800], [R10.64], P0 ;  /* 0x398000000a027fae */ /* 0x0003e80008121848 */
[----:B--2---:R-:W2:Y:S04]  /*976d0*/  LDL.LU R9, [R1+0xfdc] ;  /* 0x000fdc0001097983 */ /* 0x004ea80000300800 */
[----:B------:R-:W2:Y:S04]  /*976e0*/  LDL.LU R8, [R1+0x101c] ;  /* 0x00101c0001087983 */ /* 0x000ea80000300800 */
[----:B-1----:R-:W2:Y:S04]  /*976f0*/  LDL.LU R11, [R1+0xfd8] ;  /* 0x000fd800010b7983 */ /* 0x002ea80000300800 */
[----:B------:R-:W2:Y:S04]  /*97700*/  LDL.LU R12, [R1+0x1018] ;  /* 0x00101800010c7983 */ /* 0x000ea80000300800 */
[----:B------:R1:W-:Y:S04]  /*97710*/  LDGSTS.E [R2+0x3a800], [R202.64], P0 ;  /* 0x3a800000ca027fae */ /* 0x0003e80008121848 */
[----:B------:R1:W-:Y:S04]  /*97720*/  LDGSTS.E [R2+0x3b800], [R204.64], P0 ;  /* 0x3b800000cc027fae */ /* 0x0003e80008121848 */
[----:B------:R1:W-:Y:S04]  /*97730*/  LDGSTS.E [R2+0x3c800], [R206.64], P0 ;  /* 0x3c800000ce027fae */ /* 0x0003e80008121848 */
[----:B------:R1:W-:Y:S04]  /*97740*/  LDGSTS.E [R2+0x3d800], [R208.64], P0 ;  /* 0x3d800000d0027fae */ /* 0x0003e80008121848 */
[----:B------:R-:W2:Y:S04]  /*97750*/  LDL.LU R10, [R1+0x105c] ;  /* 0x00105c00010a7983 */ /* 0x000ea80000300800 */
[----:B------:R1:W-:Y:S04]  /*97760*/  LDGSTS.E [R2+0x3e800], [R18.64], P0 ;  /* 0x3e80000012027fae */ /* 0x0003e80008121848 */
[----:B------:R1:W-:Y:S04]  /*97770*/  LDGSTS.E [R2+0x3f800], [R16.64], P0 ;  /* 0x3f80000010027fae */ /* 0x0003e80008121848 */
[----:B-1----:R-:W2:Y:S04]  /*97780*/  LDL.LU R16, [R1+0x109c] ;  /* 0x00109c0001107983 */ /* 0x002ea80000300800 */
[----:B------:R-:W2:Y:S04]  /*97790*/  LDL.LU R14, [R1+0x1058] ;  /* 0x00105800010e7983 */ /* 0x000ea80000300800 */
[----:B------:R-:W2:Y:S01]  /*977a0*/  LDL.LU R17, [R1+0x1098] ;  /* 0x0010980001117983 */ /* 0x000ea20000300800 */
[----:B------:R-:W-:-:S02]  /*977b0*/  IMAD.MOV.U32 R2, RZ, RZ, R4 ;  /* 0x000000ffff027224 */ /* 0x000fc400078e0004 */
[----:B------:R-:W-:Y:S01]  /*977c0*/  IMAD.MOV.U32 R3, RZ, RZ, R6 ;  /* 0x000000ffff037224 */ /* 0x000fe200078e0006 */
[----:B------:R-:W2:Y:S04]  /*977d0*/  LDL.LU R4, [R1+0x10dc] ;  /* 0x0010dc0001047983 */ /* 0x000ea80000300800 */
[----:B------:R-:W2:Y:S04]  /*977e0*/  LDL.LU R6, [R1+0x111c] ;  /* 0x00111c0001067983 */ /* 0x000ea80000300800 */
[----:B------:R1:W-:Y:S01]  /*977f0*/  LDGSTS.E [R0+0xa00], [R2.64], P0 ;  /* 0x00a0000002007fae */ /* 0x0003e20008121848 */
[----:B---3--:R-:W-:-:S02]  /*97800*/  IADD3 R13, P1, R13, UR7, RZ ;  /* 0x000000070d0d7c10 */ /* 0x008fc4000ff3e0ff */
[----:B----4-:R-:W-:Y:S02]  /*97810*/  IADD3 R5, P2, R5, UR7, RZ ;  /* 0x0000000705057c10 */ /* 0x010fe4000ff5e0ff */
[----:B------:R-:W-:Y:S01]  /*97820*/  IADD3.X R15, R15, UR6, RZ, P1, !PT ;  /* 0x000000060f0f7c10 */ /* 0x000fe20008ffe4ff */
[----:B------:R3:W-:Y:S01]  /*97830*/  STL [R1+0xf5c], R13 ;  /* 0x000f5c0d01007387 */ /* 0x0007e20000100800 */
[----:B-1----:R-:W-:Y:S01]  /*97840*/  IMAD.MOV.U32 R2, RZ, RZ, R13 ;  /* 0x000000ffff027224 */ /* 0x002fe200078e000d */
[----:B------:R-:W-:Y:S02]  /*97850*/  IADD3.X R7, R7, UR6, RZ, P2, !PT ;  /* 0x0000000607077c10 */ /* 0x000fe400097fe4ff */
[----:B------:R1:W-:Y:S01]  /*97860*/  STL [R1+0xf58], R15 ;  /* 0x000f580f01007387 */ /* 0x0003e20000100800 */
[----:B------:R-:W-:-:S03]  /*97870*/  IMAD.MOV.U32 R3, RZ, RZ, R15 ;  /* 0x000000ffff037224 */ /* 0x000fc600078e000f */
[----:B------:R4:W-:Y:S04]  /*97880*/  STL [R1+0xf9c], R5 ;  /* 0x000f9c0501007387 */ /* 0x0009e80000100800 */
[----:B---3--:R-:W3:Y:S04]  /*97890*/  LDL.LU R13, [R1+0x10d8] ;  /* 0x0010d800010d7983 */ /* 0x008ee80000300800 */
[----:B------:R2:W-:Y:S02]  /*978a0*/  STL [R1+0xf98], R7 ;  /* 0x000f980701007387 */ /* 0x0005e40000100800 */
[----:B--2---:R-:W-:-:S02]  /*978b0*/  IADD3 R9, P1, R9, UR7, RZ ;  /* 0x0000000709097c10 */ /* 0x004fc4000ff3e0ff */
[----:B------:R2:W-:Y:S01]  /*978c0*/  LDGSTS.E [R0+0x1a00], [R2.64], P0 ;  /* 0x01a0000002007fae */ /* 0x0005e20008121848 */
[----:B------:R-:W-:-:S03]  /*978d0*/  IADD3 R8, P2, R8, UR7, RZ ;  /* 0x0000000708087c10 */ /* 0x000fc6000ff5e0ff */
[----:B-1----:R-:W3:Y:S01]  /*978e0*/  LDL.LU R15, [R1+0x1118] ;  /* 0x00111800010f7983 */ /* 0x002ee20000300800 */
[----:B------:R-:W-:Y:S01]  /*978f0*/  IADD3.X R11, R11, UR6, RZ, P1, !PT ;  /* 0x000000060b0b7c10 */ /* 0x000fe20008ffe4ff */
[----:B--2---:R-:W-:Y:S02]  /*97900*/  IMAD.MOV.U32 R2, RZ, RZ, R5 ;  /* 0x000000ffff027224 */ /* 0x004fe400078e0005 */
[----:B------:R-:W-:Y:S01]  /*97910*/  IMAD.MOV.U32 R3, RZ, RZ, R7 ;  /* 0x000000ffff037224 */ /* 0x000fe200078e0007 */
[----:B----4-:R-:W2:Y:S01]  /*97920*/  LDL.LU R5, [R1+0x115c] ;  /* 0x00115c0001057983 */ /* 0x010ea20000300800 */
[----:B------:R-:W-:-:S03]  /*97930*/  IADD3.X R12, R12, UR6, RZ, P2, !PT ;  /* 0x000000060c0c7c10 */ /* 0x000fc600097fe4ff */
[----:B------:R-:W3:Y:S04]  /*97940*/  LDL.LU R7, [R1+0x119c] ;  /* 0x00119c0001077983 */ /* 0x000ee80000300800 */
[----:B------:R1:W-:Y:S04]  /*97950*/  STL [R1+0xfdc], R9 ;  /* 0x000fdc0901007387 */ /* 0x0003e80000100800 */
[----:B------:R1:W-:Y:S04]  /*97960*/  LDGSTS.E [R0+0x2a00], [R2.64], P0 ;  /* 0x02a0000002007fae */ /* 0x0003e80008121848 */
[----:B------:R1:W-:Y:S04]  /*97970*/  STL [R1+0xfd8], R11 ;  /* 0x000fd80b01007387 */ /* 0x0003e80000100800 */
[----:B------:R-:W-:Y:S01]  /*97980*/  STL [R1+0x101c], R8 ;  /* 0x00101c0801007387 */ /* 0x000fe20000100800 */
[----:B-1----:R-:W-:-:S03]  /*97990*/  IMAD.MOV.U32 R2, RZ, RZ, R9 ;  /* 0x000000ffff027224 */ /* 0x002fc600078e0009 */
[----:B------:R-:W3:Y:S01]  /*979a0*/  LDL.LU R9, [R1+0x1158] ;  /* 0x0011580001097983 */ /* 0x000ee20000300800 */
[----:B------:R-:W-:-:S03]  /*979b0*/  IMAD.MOV.U32 R3, RZ, RZ, R11 ;  /* 0x000000ffff037224 */ /* 0x000fc600078e000b */
[----:B------:R1:W-:Y:S04]  /*979c0*/  STL [R1+0x1018], R12 ;  /* 0x0010180c01007387 */ /* 0x0003e80000100800 */
[----:B------:R-:W3:Y:S01]  /*979d0*/  LDL.LU R11, [R1+0x1198] ;  /* 0x00119800010b7983 */ /* 0x000ee20000300800 */
[----:B------:R-:W-:-:S03]  /*979e0*/  IADD3 R10, P1, R10, UR7, RZ ;  /* 0x000000070a0a7c10 */ /* 0x000fc6000ff3e0ff */
[----:B------:R1:W-:Y:S01]  /*979f0*/  LDGSTS.E [R0+0x3a00], [R2.64], P0 ;  /* 0x03a0000002007fae */ /* 0x0003e20008121848 */
[----:B------:R-:W-:Y:S02]  /*97a00*/  IADD3 R16, P2, R16, UR7, RZ ;  /* 0x0000000710107c10 */ /* 0x000fe4000ff5e0ff */
[----:B------:R-:W-:Y:S02]  /*97a10*/  IADD3.X R14, R14, UR6, RZ, P1, !PT ;  /* 0x000000060e0e7c10 */ /* 0x000fe40008ffe4ff */
[----:B------:R-:W-:Y:S01]  /*97a20*/  IADD3.X R17, R17, UR6, RZ, P2, !PT ;  /* 0x0000000611117c10 */ /* 0x000fe200097fe4ff */
[----:B-1----:R-:W-:Y:S02]  /*97a30*/  IMAD.MOV.U32 R2, RZ, RZ, R8 ;  /* 0x000000ffff027224 */ /* 0x002fe400078e0008 */
[----:B------:R-:W-:Y:S02]  /*97a40*/  IMAD.MOV.U32 R3, RZ, RZ, R12 ;  /* 0x000000ffff037224 */ /* 0x000fe400078e000c */
[----:B------:R-:W3:Y:S04]  /*97a50*/  LDL.LU R12, [R1+0x11dc] ;  /* 0x0011dc00010c7983 */ /* 0x000ee80000300800 */
[----:B------:R-:W3:Y:S04]  /*97a60*/  LDL.LU R8, [R1+0x121c] ;  /* 0x00121c0001087983 */ /* 0x000ee80000300800 */
[----:B------:R-:W-:Y:S04]  /*97a70*/  STL [R1+0x105c], R10 ;  /* 0x00105c0a01007387 */ /* 0x000fe80000100800 */
[----:B------:R1:W-:Y:S04]  /*97a80*/  LDGSTS.E [R0+0x4a00], [R2.64], P0 ;  /* 0x04a0000002007fae */ /* 0x0003e80008121848 */
[----:B------:R1:W-:Y:S04]  /*97a90*/  STL [R1+0x1058], R14 ;  /* 0x0010580e01007387 */ /* 0x0003e80000100800 */
[----:B------:R-:W-:Y:S01]  /*97aa0*/  STL [R1+0x109c], R16 ;  /* 0x00109c1001007387 */ /* 0x000fe20000100800 */
[----:B-1----:R-:W-:-:S03]  /*97ab0*/  IMAD.MOV.U32 R3, RZ, RZ, R14 ;  /* 0x000000ffff037224 */ /* 0x002fc600078e000e */
[----:B------:R-:W3:Y:S01]  /*97ac0*/  LDL.LU R14, [R1+0x11d8] ;  /* 0x0011d800010e7983 */ /* 0x000ee20000300800 */
[----:B------:R-:W-:-:S03]  /*97ad0*/  IMAD.MOV.U32 R2, RZ, RZ, R10 ;  /* 0x000000ffff027224 */ /* 0x000fc600078e000a */
[----:B------:R-:W-:Y:S04]  /*97ae0*/  STL [R1+0x1098], R17 ;  /* 0x0010981101007387 */ /* 0x000fe80000100800 */
[----:B------:R-:W3:Y:S01]  /*97af0*/  LDL.LU R10, [R1+0x1218] ;  /* 0x00121800010a7983 */ /* 0x000ee20000300800 */
[----:B------:R-:W-:-:S03]  /*97b00*/  IADD3 R4, P1, R4, UR7, RZ ;  /* 0x0000000704047c10 */ /* 0x000fc6000ff3e0ff */
[----:B------:R1:W-:Y:S01]  /*97b10*/  LDGSTS.E [R0+0x5a00], [R2.64], P0 ;  /* 0x05a0000002007fae */ /* 0x0003e20008121848 */
[----:B------:R-:W-:-:S03]  /*97b20*/  IADD3 R6, P2, R6, UR7, RZ ;  /* 0x0000000706067c10 */ /* 0x000fc6000ff5e0ff */
[----:B------:R-:W-:Y:S01]  /*97b30*/  STL [R1+0x10dc], R4 ;  /* 0x0010dc0401007387 */ /* 0x000fe20000100800 */
[----:B-1----:R-:W-:Y:S02]  /*97b40*/  IMAD.MOV.U32 R2, RZ, RZ, R16 ;  /* 0x000000ffff027224 */ /* 0x002fe400078e0010 */
[----:B------:R-:W-:-:S05]  /*97b50*/  IMAD.MOV.U32 R3, RZ, RZ, R17 ;  /* 0x000000ffff037224 */ /* 0x000fca00078e0011 */
[----:B------:R1:W-:Y:S02]  /*97b60*/  LDGSTS.E [R0+0x6a00], [R2.64], P0 ;  /* 0x06a0000002007fae */ /* 0x0003e40008121848 */
[----:B-1----:R-:W-:Y:S01]  /*97b70*/  IMAD.MOV.U32 R2, RZ, RZ, R4 ;  /* 0x000000ffff027224 */ /* 0x002fe200078e0004 */
[----:B---3--:R-:W-:-:S05]  /*97b80*/  IADD3.X R13, R13, UR6, RZ, P1, !PT ;  /* 0x000000060d0d7c10 */ /* 0x008fca0008ffe4ff */
[----:B------:R-:W-:Y:S01]  /*97b90*/  IMAD.MOV.U32 R3, RZ, RZ, R13 ;  /* 0x000000ffff037224 */ /* 0x000fe200078e000d */
[----:B------:R1:W-:Y:S04]  /*97ba0*/  STL [R1+0x10d8], R13 ;  /* 0x0010d80d01007387 */ /* 0x0003e80000100800 */
[----:B------:R-:W-:Y:S01]  /*97bb0*/  STL [R1+0x111c], R6 ;  /* 0x00111c0601007387 */ /* 0x000fe20000100800 */
[----:B------:R-:W-:-:S03]  /*97bc0*/  IADD3.X R15, R15, UR6, RZ, P2, !PT ;  /* 0x000000060f0f7c10 */ /* 0x000fc600097fe4ff */
[----:B------:R3:W-:Y:S04]  /*97bd0*/  LDGSTS.E [R0+0x7a00], [R2.64], P0 ;  /* 0x07a0000002007fae */ /* 0x0007e80008121848 */
[----:B-1----:R-:W4:Y:S01]  /*97be0*/  LDL.LU R13, [R1+0x125c] ;  /* 0x00125c00010d7983 */ /* 0x002f220000300800 */
[----:B--2---:R-:W-:-:S03]  /*97bf0*/  IADD3 R5, P1, R5, UR7, RZ ;  /* 0x0000000705057c10 */ /* 0x004fc6000ff3e0ff */
[----:B------:R1:W-:Y:S01]  /*97c00*/  STL [R1+0x1118], R15 ;  /* 0x0011180f01007387 */ /* 0x0003e20000100800 */
[----:B---3--:R-:W-:-:S03]  /*97c10*/  IMAD.MOV.U32 R2, RZ, RZ, R6 ;  /* 0x000000ffff027224 */ /* 0x008fc600078e0006 */
[----:B------:R-:W2:Y:S01]  /*97c20*/  LDL.LU R4, [R1+0x129c] ;  /* 0x00129c0001047983 */ /* 0x000ea20000300800 */
[----:B------:R-:W-:Y:S01]  /*97c30*/  IMAD.MOV.U32 R3, RZ, RZ, R15 ;  /* 0x000000ffff037224 */ /* 0x000fe200078e000f */
[----:B------:R-:W-:Y:S02]  /*97c40*/  IADD3 R7, P2, R7, UR7, RZ ;  /* 0x0000000707077c10 */ /* 0x000fe4000ff5e0ff */
[----:B-1----:R-:W3:Y:S04]  /*97c50*/  LDL.LU R15, [R1+0x1258] ;  /* 0x00125800010f7983 */ /* 0x002ee80000300800 */
[----:B------:R-:W3:Y:S04]  /*97c60*/  LDL.LU R6, [R1+0x1298] ;  /* 0x0012980001067983 */ /* 0x000ee80000300800 */
[----:B------:R1:W-:Y:S01]  /*97c70*/  LDGSTS.E [R0+0x8a00], [R2.64], P0 ;  /* 0x08a0000002007fae */ /* 0x0003e20008121848 */
[----:B------:R-:W-:-:S03]  /*97c80*/  IADD3.X R9, R9, UR6, RZ, P1, !PT ;  /* 0x0000000609097c10 */ /* 0x000fc60008ffe4ff */
[----:B------:R-:W-:Y:S01]  /*97c90*/  STL [R1+0x115c], R5 ;  /* 0x00115c0501007387 */ /* 0x000fe20000100800 */
[----:B-1----:R-:W-:-:S03]  /*97ca0*/  IMAD.MOV.U32 R2, RZ, RZ, R5 ;  /* 0x000000ffff027224 */ /* 0x002fc600078e0005 */
[----:B------:R1:W-:Y:S01]  /*97cb0*/  STL [R1+0x1158], R9 ;  /* 0x0011580901007387 */ /* 0x0003e20000100800 */
[----:B------:R-:W-:Y:S01]  /*97cc0*/  IMAD.MOV.U32 R3, RZ, RZ, R9 ;  /* 0x000000ffff037224 */ /* 0x000fe200078e0009 */
[----:B------:R-:W-:Y:S02]  /*97cd0*/  IADD3.X R11, R11, UR6, RZ, P2, !PT ;  /* 0x000000060b0b7c10 */ /* 0x000fe400097fe4ff */
[----:B------:R-:W-:Y:S04]  /*97ce0*/  STL [R1+0x119c], R7 ;  /* 0x00119c0701007387 */ /* 0x000fe80000100800 */
[----:B------:R1:W-:Y:S04]  /*97cf0*/  LDGSTS.E [R0+0x9a00], [R2.64], P0 ;  /* 0x09a0000002007fae */ /* 0x0003e80008121848 */
[----:B-1----:R-:W3:Y:S04]  /*97d00*/  LDL.LU R9, [R1+0x12dc] ;  /* 0x0012dc0001097983 */ /* 0x002ee80000300800 */
[----:B------:R1:W-:Y:S04]  /*97d10*/  STL [R1+0x1198], R11 ;  /* 0x0011980b01007387 */ /* 0x0003e80000100800 */
[----:B------:R-:W3:Y:S01]  /*97d20*/  LDL.LU R5, [R1+0x131c] ;  /* 0x00131c0001057983 */ /* 0x000ee20000300800 */
[----:B------:R-:W-:Y:S01]  /*97d30*/  IMAD.MOV.U32 R3, RZ, RZ, R11 ;  /* 0x000000ffff037224 */ /* 0x000fe200078e000b */
[----:B------:R-:W-:-:S02]  /*97d40*/  IADD3 R12, P1, R12, UR7, RZ ;  /* 0x000000070c0c7c10 */ /* 0x000fc4000ff3e0ff */
[----:B-1----:R-:W3:Y:S01]  /*97d50*/  LDL.LU R11, [R1+0x12d8] ;  /* 0x0012d800010b7983 */ /* 0x002ee20000300800 */
[----:B------:R-:W-:Y:S01]  /*97d60*/  IMAD.MOV.U32 R2, RZ, RZ, R7 ;  /* 0x000000ffff027224 */ /* 0x000fe200078e0007 */
[----:B------:R-:W-:Y:S02]  /*97d70*/  IADD3 R8, P2, R8, UR7, RZ ;  /* 0x0000000708087c10 */ /* 0x000fe4000ff5e0ff */
[----:B------:R-:W3:Y:S04]  /*97d80*/  LDL.LU R7, [R1+0x1318] ;  /* 0x0013180001077983 */ /* 0x000ee80000300800 */
[----:B------:R1:W-:Y:S04]  /*97d90*/  STL [R1+0x11dc], R12 ;  /* 0x0011dc0c01007387 */ /* 0x0003e80000100800 */
[----:B------:R1:W-:Y:S01]  /*97da0*/  LDGSTS.E [R0+0xaa00], [R2.64], P0 ;  /* 0x0aa0000002007fae */ /* 0x0003e20008121848 */
[----:B------:R-:W-:Y:S01]  /*97db0*/  IADD3.X R14, R14, UR6, RZ, P1, !PT ;  /* 0x000000060e0e7c10 */ /* 0x000fe20008ffe4ff */
[----:B-1----:R-:W-:-:S04]  /*97dc0*/  IMAD.MOV.U32 R2, RZ, RZ, R12 ;  /* 0x000000ffff027224 */ /* 0x002fc800078e000c */
[----:B------:R1:W-:Y:S01]  /*97dd0*/  STL [R1+0x11d8], R14 ;  /* 0x0011d80e01007387 */ /* 0x0003e20000100800 */
[----:B------:R-:W-:-:S03]  /*97de0*/  IADD3.X R10, R10, UR6, RZ, P2, !PT ;  /* 0x000000060a0a7c10 */ /* 0x000fc600097fe4ff */
[----:B------:R1:W-:Y:S01]  /*97df0*/  STL [R1+0x121c], R8 ;  /* 0x00121c0801007387 */ /* 0x0003e20000100800 */
[----:B------:R-:W-:-:S03]  /*97e00*/  IMAD.MOV.U32 R3, RZ, RZ, R14 ;  /* 0x000000ffff037224 */ /* 0x000fc600078e000e */
[----:B------:R-:W3:Y:S04]  /*97e10*/  LDL.LU R12, [R1+0x135c] ;  /* 0x00135c00010c7983 */ /* 0x000ee80000300800 */
[----:B------:R1:W-:Y:S04]  /*97e20*/  STL [R1+0x1218], R10 ;  /* 0x0012180a01007387 */ /* 0x0003e80000100800 */
[----:B------:R-:W3:Y:S04]  /*97e30*/  LDL.LU R16, [R1+0x139c] ;  /* 0x00139c0001107983 */ /* 0x000ee80000300800 */
[----:B-1----:R-:W3:Y:S04]  /*97e40*/  LDL.LU R14, [R1+0x1358] ;  /* 0x00135800010e7983 */ /* 0x002ee80000300800 */
[----:B------:R-:W3:Y:S04]  /*97e50*/  LDL.LU R17, [R1+0x1398] ;  /* 0x0013980001117983 */ /* 0x000ee80000300800 */
[----:B------:R1:W-:Y:S02]  /*97e60*/  LDGSTS.E [R0+0xba00], [R2.64], P0 ;  /* 0x0ba0000002007fae */ /* 0x0003e40008121848 */
[----:B-1----:R-:W-:-:S02]  /*97e70*/  IMAD.MOV.U32 R2, RZ, RZ, R8 ;  /* 0x000000ffff027224 */ /* 0x002fc400078e0008 */
[----:B------:R-:W-:Y:S01]  /*97e80*/  IMAD.MOV.U32 R3, RZ, RZ, R10 ;  /* 0x000000ffff037224 */ /* 0x000fe200078e000a */
[----:B------:R-:W3:Y:S04]  /*97e90*/  LDL.LU R8, [R1+0x13dc] ;  /* 0x0013dc0001087983 */ /* 0x000ee80000300800 */
[----:B------:R-:W3:Y:S04]  /*97ea0*/  LDL.LU R10, [R1+0x141c] ;  /* 0x00141c00010a7983 */ /* 0x000ee80000300800 */
[----:B------:R1:W-:Y:S01]  /*97eb0*/  LDGSTS.E [R0+0xca00], [R2.64], P0 ;  /* 0x0ca0000002007fae */ /* 0x0003e20008121848 */
[----:B----4-:R-:W-:-:S05]  /*97ec0*/  IADD3 R13, P1, R13, UR7, RZ ;  /* 0x000000070d0d7c10 */ /* 0x010fca000ff3e0ff */
[----:B------:R4:W-:Y:S01]  /*97ed0*/  STL [R1+0x125c], R13 ;  /* 0x00125c0d01007387 */ /* 0x0009e20000100800 */
[----:B--2---:R-:W-:Y:S02]  /*97ee0*/  IADD3 R4, P2, R4, UR7, RZ ;  /* 0x0000000704047c10 */ /* 0x004fe4000ff5e0ff */
[----:B---3--:R-:W-:Y:S01]  /*97ef0*/  IADD3.X R15, R15, UR6, RZ, P1, !PT ;  /* 0x000000060f0f7c10 */ /* 0x008fe20008ffe4ff */
[----:B-1----:R-:W-:-:S04]  /*97f00*/  IMAD.MOV.U32 R2, RZ, RZ, R13 ;  /* 0x000000ffff027224 */ /* 0x002fc800078e000d */
[----:B------:R1:W-:Y:S01]  /*97f10*/  STL [R1+0x1258], R15 ;  /* 0x0012580f01007387 */ /* 0x0003e20000100800 */
[----:B------:R-:W-:Y:S01]  /*97f20*/  IMAD.MOV.U32 R3, RZ, RZ, R15 ;  /* 0x000000ffff037224 */ /* 0x000fe200078e000f */
[----:B------:R-:W-:Y:S02]  /*97f30*/  IADD3.X R6, R6, UR6, RZ, P2, !PT ;  /* 0x0000000606067c10 */ /* 0x000fe400097fe4ff */
[----:B------:R2:W-:Y:S04]  /*97f40*/  STL [R1+0x129c], R4 ;  /* 0x00129c0401007387 */ /* 0x0005e80000100800 */
[----:B----4-:R-:W3:Y:S04]  /*97f50*/  LDL.LU R13, [R1+0x13d8] ;  /* 0x0013d800010d7983 */ /* 0x010ee80000300800 */
[----:B------:R4:W-:Y:S04]  /*97f60*/  LDGSTS.E [R0+0xda00], [R2.64], P0 ;  /* 0x0da0000002007fae */ /* 0x0009e80008121848 */
[----:B------:R2:W-:Y:S04]  /*97f70*/  STL [R1+0x1298], R6 ;  /* 0x0012980601007387 */ /* 0x0005e80000100800 */
[----:B-1----:R-:W3:Y:S01]  /*97f80*/  LDL.LU R15, [R1+0x1418] ;  /* 0x00141800010f7983 */ /* 0x002ee20000300800 */
[----:B----4-:R-:W-:Y:S01]  /*97f90*/  IMAD.MOV.U32 R2, RZ, RZ, R4 ;  /* 0x000000ffff027224 */ /* 0x010fe200078e0004 */
[----:B------:R-:W-:Y:S01]  /*97fa0*/  IADD3 R9, P1, R9, UR7, RZ ;  /* 0x0000000709097c10 */ /* 0x000fe2000ff3e0ff */
[----:B------:R-:W-:Y:S01]  /*97fb0*/  IMAD.MOV.U32 R3, RZ, RZ, R6 ;  /* 0x000000ffff037224 */ /* 0x000fe200078e0006 */
[----:B--2---:R-:W2:Y:S04]  /*97fc0*/  LDL.LU R4, [R1+0x145c] ;  /* 0x00145c0001047983 */ /* 0x004ea80000300800 */
[----:B------:R-:W3:Y:S01]  /*97fd0*/  LDL.LU R6, [R1+0x149c] ;  /* 0x00149c0001067983 */ /* 0x000ee20000300800 */
[----:B------:R-:W-:-:S03]  /*97fe0*/  IADD3 R5, P2, R5, UR7, RZ ;  /* 0x0000000705057c10 */ /* 0x000fc6000ff5e0ff */
        /* <DEDUP_REMOVED lines=75> */
[----:B------:R-:W-:Y:S01]  /*984a0*/  STL [R1+0x14d8], R14 ;  /* 0x0014d80e01007387 */ /* 0x000fe20000100800 */
[----:B------:R-:W-:-:S03]  /*984b0*/  IADD3.X R12, R12, UR6, RZ, P2, !PT ;  /* 0x000000060c0c7c10 */ /* 0x000fc600097fe4ff */
        /* <DEDUP_REMOVED lines=10> */
[----:B------:R1:W-:Y:S04]  /*98560*/  LDGSTS.E [R0+0x18a00], [R2.64], P0 ;  /* 0x18a0000002007fae */ /* 0x0003e80008121848 */
[----:B------:R-:W3:Y:S01]  /*98570*/  LDL.LU R12, [R1+0x171c] ;  /* 0x00171c00010c7983 */ /* 0x000ee20000300800 */
[----:B----4-:R-:W-:-:S05]  /*98580*/  IADD3 R13, P1, R13, UR7, RZ ;  /* 0x000000070d0d7c10 */ /* 0x010fca000ff3e0ff */
[----:B-1----:R-:W-:Y:S01]  /*98590*/  IMAD.MOV.U32 R2, RZ, RZ, R13 ;  /* 0x000000ffff027224 */ /* 0x002fe200078e000d */
[----:B--2---:R-:W-:Y:S02]  /*985a0*/  IADD3 R8, P2, R8, UR7, RZ ;  /* 0x0000000708087c10 */ /* 0x004fe4000ff5e0ff */
[----:B---3--:R-:W-:Y:S01]  /*985b0*/  IADD3.X R15, R15, UR6, RZ, P1, !PT ;  /* 0x000000060f0f7c10 */ /* 0x008fe20008ffe4ff */
[----:B------:R-:W-:Y:S01]  /*985c0*/  STL [R1+0x155c], R13 ;  /* 0x00155c0d01007387 */ /* 0x000fe20000100800 */
[----:B------:R-:W-:-:S03]  /*985d0*/  IADD3.X R10, R10, UR6, RZ, P2, !PT ;  /* 0x000000060a0a7c10 */ /* 0x000fc600097fe4ff */
[----:B------:R-:W-:Y:S01]  /*985e0*/  IMAD.MOV.U32 R3, RZ, RZ, R15 ;  /* 0x000000ffff037224 */ /* 0x000fe200078e000f */
[----:B------:R1:W-:Y:S04]  /*985f0*/  STL [R1+0x1558], R15 ;  /* 0x0015580f01007387 */ /* 0x0003e80000100800 */
[----:B------:R-:W-:Y:S04]  /*98600*/  STL [R1+0x159c], R8 ;  /* 0x00159c0801007387 */ /* 0x000fe80000100800 */
[----:B------:R2:W-:Y:S04]  /*98610*/  LDGSTS.E [R0+0x19a00], [R2.64], P0 ;  /* 0x19a0000002007fae */ /* 0x0005e80008121848 */
[----:B-1----:R-:W3:Y:S04]  /*98620*/  LDL.LU R15, [R1+0x16d8] ;  /* 0x0016d800010f7983 */ /* 0x002ee80000300800 */
[----:B------:R1:W-:Y:S01]  /*98630*/  STL [R1+0x1598], R10 ;  /* 0x0015980a01007387 */ /* 0x0003e20000100800 */
[----:B--2---:R-:W-:-:S03]  /*98640*/  IMAD.MOV.U32 R2, RZ, RZ, R8 ;  /* 0x000000ffff027224 */ /* 0x004fc600078e0008 */
[----:B------:R-:W2:Y:S01]  /*98650*/  LDL.LU R13, [R1+0x1718] ;  /* 0x00171800010d7983 */ /* 0x000ea20000300800 */
[----:B------:R-:W-:-:S03]  /*98660*/  IMAD.MOV.U32 R3, RZ, RZ, R10 ;  /* 0x000000ffff037224 */ /* 0x000fc600078e000a */
[----:B-1----:R-:W4:Y:S01]  /*98670*/  LDL.LU R10, [R1+0x175c] ;  /* 0x00175c00010a7983 */ /* 0x002f220000300800 */
[----:B------:R-:W-:-:S03]  /*98680*/  IADD3 R9, P1, R9, UR7, RZ ;  /* 0x0000000709097c10 */ /* 0x000fc6000ff3e0ff */
[----:B------:R-:W4:Y:S01]  /*98690*/  LDL.LU R8, [R1+0x179c] ;  /* 0x00179c0001087983 */ /* 0x000f220000300800 */
[----:B------:R-:W-:-:S03]  /*986a0*/  IADD3 R4, P2, R4, UR7, RZ ;  /* 0x0000000704047c10 */ /* 0x000fc6000ff5e0ff */
[----:B------:R-:W-:Y:S04]  /*986b0*/  STL [R1+0x15dc], R9 ;  /* 0x0015dc0901007387 */ /* 0x000fe80000100800 */
[----:B------:R1:W-:Y:S01]  /*986c0*/  LDGSTS.E [R0+0x1aa00], [R2.64], P0 ;  /* 0x1aa0000002007fae */ /* 0x0003e20008121848 */
[----:B------:R-:W-:Y:S02]  /*986d0*/  IADD3.X R11, R11, UR6, RZ, P1, !PT ;  /* 0x000000060b0b7c10 */ /* 0x000fe40008ffe4ff */
[----:B------:R-:W-:-:S03]  /*986e0*/  IADD3.X R6, R6, UR6, RZ, P2, !PT ;  /* 0x0000000606067c10 */ /* 0x000fc600097fe4ff */
[----:B------:R1:W-:Y:S04]  /*986f0*/  STL [R1+0x15d8], R11 ;  /* 0x0015d80b01007387 */ /* 0x0003e80000100800 */
[----:B------:R-:W-:Y:S01]  /*98700*/  STL [R1+0x161c], R4 ;  /* 0x00161c0401007387 */ /* 0x000fe20000100800 */
[----:B-1----:R-:W-:-:S03]  /*98710*/  IMAD.MOV.U32 R3, RZ, RZ, R11 ;  /* 0x000000ffff037224 */ /* 0x002fc600078e000b */
[----:B------:R-:W4:Y:S01]  /*98720*/  LDL.LU R11, [R1+0x1758] ;  /* 0x00175800010b7983 */ /* 0x000f220000300800 */
[----:B------:R-:W-:-:S03]  /*98730*/  IMAD.MOV.U32 R2, RZ, RZ, R9 ;  /* 0x000000ffff027224 */ /* 0x000fc600078e0009 */
[----:B------:R1:W-:Y:S04]  /*98740*/  STL [R1+0x1618], R6 ;  /* 0x0016180601007387 */ /* 0x0003e80000100800 */
[----:B------:R-:W4:Y:S04]  /*98750*/  LDL.LU R9, [R1+0x1798] ;  /* 0x0017980001097983 */ /* 0x000f280000300800 */
[----:B------:R1:W-:Y:S01]  /*98760*/  LDGSTS.E [R0+0x1ba00], [R2.64], P0 ;  /* 0x1ba0000002007fae */ /* 0x0003e20008121848 */
[----:B------:R-:W-:Y:S01]  /*98770*/  IADD3 R5, P1, R5, UR7, RZ ;  /* 0x0000000705057c10 */ /* 0x000fe2000ff3e0ff */
[----:B-1----:R-:W-:-:S02]  /*98780*/  IMAD.MOV.U32 R2, RZ, RZ, R4 ;  /* 0x000000ffff027224 */ /* 0x002fc400078e0004 */
[----:B------:R-:W-:Y:S02]  /*98790*/  IMAD.MOV.U32 R3, RZ, RZ, R6 ;  /* 0x000000ffff037224 */ /* 0x000fe400078e0006 */
[----:B------:R-:W4:Y:S04]  /*987a0*/  LDL.LU R6, [R1+0x17dc] ;  /* 0x0017dc0001067983 */ /* 0x000f280000300800 */
[----:B------:R-:W4:Y:S01]  /*987b0*/  LDL.LU R4, [R1+0x181c] ;  /* 0x00181c0001047983 */ /* 0x000f220000300800 */
        /* <DEDUP_REMOVED lines=9> */
[----:B------:R-:W4:Y:S04]  /*98850*/  LDL.LU R7, [R1+0x17d8] ;  /* 0x0017d80001077983 */ /* 0x000f280000300800 */
[----:B------:R1:W-:Y:S04]  /*98860*/  STL [R1+0x1698], R17 ;  /* 0x0016981101007387 */ /* 0x0003e80000100800 */
        /* <DEDUP_REMOVED lines=10> */
[----:B------:R-:W-:Y:S01]  /*98910*/  STL [R1+0x16d8], R15 ;  /* 0x0016d80f01007387 */ /* 0x000fe20000100800 */
[----:B--2---:R-:W-:-:S03]  /*98920*/  IADD3.X R13, R13, UR6, RZ, P2, !PT ;  /* 0x000000060d0d7c10 */ /* 0x004fc600097fe4ff */
[----:B------:R1:W-:Y:S01]  /*98930*/  STL [R1+0x171c], R12 ;  /* 0x00171c0c01007387 */ /* 0x0003e20000100800 */
[----:B----4-:R-:W-:-:S03]  /*98940*/  IADD3 R10, P1, R10, UR7, RZ ;  /* 0x000000070a0a7c10 */ /* 0x010fc6000ff3e0ff */
[----:B------:R2:W-:Y:S01]  /*98950*/  STL [R1+0x1718], R13 ;  /* 0x0017180d01007387 */ /* 0x0005e20000100800 */
[----:B------:R-:W-:-:S03]  /*98960*/  IADD3 R8, P2, R8, UR7, RZ ;  /* 0x0000000708087c10 */ /* 0x000fc6000ff5e0ff */
[----:B------:R-:W3:Y:S01]  /*98970*/  LDL.LU R19, [R1+0x1858] ;  /* 0x0018580001137983 */ /* 0x000ee20000300800 */
[----:B------:R-:W-:-:S03]  /*98980*/  IMAD.MOV.U32 R3, RZ, RZ, R15 ;  /* 0x000000ffff037224 */ /* 0x000fc600078e000f */
[----:B------:R-:W4:Y:S04]  /*98990*/  LDL.LU R18, [R1+0x185c] ;  /* 0x00185c0001127983 */ /* 0x000f280000300800 */
[----:B------:R-:W3:Y:S04]  /*989a0*/  LDL.LU R17, [R1+0x1898] ;  /* 0x0018980001117983 */ /* 0x000ee80000300800 */
[----:B------:R-:W3:Y:S04]  /*989b0*/  LDL.LU R16, [R1+0x189c] ;  /* 0x00189c0001107983 */ /* 0x000ee80000300800 */
[----:B------:R1:W-:Y:S04]  /*989c0*/  STL [R1+0x175c], R10 ;  /* 0x00175c0a01007387 */ /* 0x0003e80000100800 */
[----:B------:R1:W-:Y:S01]  /*989d0*/  LDGSTS.E [R0+0x1fa00], [R2.64], P0 ;  /* 0x1fa0000002007fae */ /* 0x0003e20008121848 */
[----:B------:R-:W-:-:S05]  /*989e0*/  IADD3.X R11, R11, UR6, RZ, P1, !PT ;  /* 0x000000060b0b7c10 */ /* 0x000fca0008ffe4ff */
[----:B------:R-:W-:Y:S01]  /*989f0*/  STL [R1+0x1758], R11 ;  /* 0x0017580b01007387 */ /* 0x000fe20000100800 */
[----:B------:R-:W-:-:S03]  /*98a00*/  IADD3.X R9, R9, UR6, RZ, P2, !PT ;  /* 0x0000000609097c10 */ /* 0x000fc600097fe4ff */
[----:B------:R2:W-:Y:S01]  /*98a10*/  STL [R1+0x179c], R8 ;  /* 0x00179c0801007387 */ /* 0x0005e20000100800 */
[----:B-1----:R-:W-:-:S03]  /*98a20*/  IMAD.MOV.U32 R2, RZ, RZ, R12 ;  /* 0x000000ffff027224 */ /* 0x002fc600078e000c */
[----:B------:R-:W3:Y:S01]  /*98a30*/  LDL.LU R14, [R1+0x18dc] ;  /* 0x0018dc00010e7983 */ /* 0x000ee20000300800 */
[----:B------:R-:W-:-:S03]  /*98a40*/  IMAD.MOV.U32 R3, RZ, RZ, R13 ;  /* 0x000000ffff037224 */ /* 0x000fc600078e000d */
[----:B------:R1:W-:Y:S04]  /*98a50*/  STL [R1+0x1798], R9 ;  /* 0x0017980901007387 */ /* 0x0003e80000100800 */
[----:B------:R-:W3:Y:S04]  /*98a60*/  LDL.LU R12, [R1+0x191c] ;  /* 0x00191c00010c7983 */ /* 0x000ee80000300800 */
[----:B------:R-:W3:Y:S01]  /*98a70*/  LDL.LU R15, [R1+0x18d8] ;  /* 0x0018d800010f7983 */ /* 0x000ee20000300800 */
[----:B------:R-:W-:-:S03]  /*98a80*/  IADD3 R6, P1, R6, UR7, RZ ;  /* 0x0000000706067c10 */ /* 0x000fc6000ff3e0ff */
[----:B------:R1:W-:Y:S01]  /*98a90*/  LDGSTS.E [R0+0x20a00], [R2.64], P0 ;  /* 0x20a0000002007fae */ /* 0x0003e20008121848 */
[----:B------:R-:W-:-:S03]  /*98aa0*/  IADD3 R4, P2, R4, UR7, RZ ;  /* 0x0000000704047c10 */ /* 0x000fc6000ff5e0ff */
[----:B--2---:R-:W3:Y:S01]  /*98ab0*/  LDL.LU R13, [R1+0x1918] ;  /* 0x00191800010d7983 */ /* 0x004ee20000300800 */
[----:B-1----:R-:W-:Y:S02]  /*98ac0*/  IMAD.MOV.U32 R2, RZ, RZ, R10 ;  /* 0x000000ffff027224 */ /* 0x002fe400078e000a */
[----:B------:R-:W-:Y:S01]  /*98ad0*/  IMAD.MOV.U32 R3, RZ, RZ, R11 ;  /* 0x000000ffff037224 */ /* 0x000fe200078e000b */
[----:B------:R-:W-:Y:S04]  /*98ae0*/  STL [R1+0x17dc], R6 ;  /* 0x0017dc0601007387 */ /* 0x000fe80000100800 */
[----:B------:R1:W-:Y:S01]  /*98af0*/  LDGSTS.E [R0+0x21a00], [R2.64], P0 ;  /* 0x21a0000002007fae */ /* 0x0003e20008121848 */
[----:B------:R-:W-:Y:S01]  /*98b00*/  IADD3.X R7, R7, UR6, RZ, P1, !PT ;  /* 0x0000000607077c10 */ /* 0x000fe20008ffe4ff */
[----:B-1----:R-:W-:-:S02]  /*98b10*/  IMAD.MOV.U32 R2, RZ, RZ, R8 ;  /* 0x000000ffff027224 */ /* 0x002fc400078e0008 */
[----:B------:R-:W-:Y:S02]  /*98b20*/  IMAD.MOV.U32 R3, RZ, RZ, R9 ;  /* 0x000000ffff037224 */ /* 0x000fe400078e0009 */
[----:B------:R1:W-:Y:S01]  /*98b30*/  STL [R1+0x17d8], R7 ;  /* 0x0017d80701007387 */ /* 0x0003e20000100800 */
[----:B------:R-:W-:-:S03]  /*98b40*/  IADD3.X R5, R5, UR6, RZ, P2, !PT ;  /* 0x0000000605057c10 */ /* 0x000fc600097fe4ff */
[----:B------:R-:W-:Y:S04]  /*98b50*/  STL [R1+0x181c], R4 ;  /* 0x00181c0401007387 */ /* 0x000fe80000100800 */
[----:B------:R-:W3:Y:S04]  /*98b60*/  LDL.LU R10, [R1+0x195c] ;  /* 0x00195c00010a7983 */ /* 0x000ee80000300800 */
[----:B------:R1:W-:Y:S04]  /*98b70*/  STL [R1+0x1818], R5 ;  /* 0x0018180501007387 */ /* 0x0003e80000100800 */
[----:B------:R1:W-:Y:S04]  /*98b80*/  LDGSTS.E [R0+0x22a00], [R2.64], P0 ;  /* 0x22a0000002007fae */ /* 0x0003e80008121848 */
[----:B------:R-:W3:Y:S04]  /*98b90*/  LDL.LU R8, [R1+0x19dc] ;  /* 0x0019dc0001087983 */ /* 0x000ee80000300800 */
[----:B------:R-:W3:Y:S01]  /*98ba0*/  LDL.LU R11, [R1+0x1958] ;  /* 0x00195800010b7983 */ /* 0x000ee20000300800 */
[----:B-1----:R-:W-:-:S03]  /*98bb0*/  IMAD.MOV.U32 R2, RZ, RZ, R6 ;  /* 0x000000ffff027224 */ /* 0x002fc600078e0006 */
[----:B------:R-:W3:Y:S01]  /*98bc0*/  LDL.LU R9, [R1+0x19d8] ;  /* 0x0019d80001097983 */ /* 0x000ee20000300800 */
[----:B------:R-:W-:-:S03]  /*98bd0*/  IMAD.MOV.U32 R3, RZ, RZ, R7 ;  /* 0x000000ffff037224 */ /* 0x000fc600078e0007 */
        /* <DEDUP_REMOVED lines=9> */
[----:B---3--:R-:W-:Y:S02]  /*98c70*/  IADD3.X R19, R19, UR6, RZ, P1, !PT ;  /* 0x0000000613137c10 */ /* 0x008fe40008ffe4ff */
[----:B------:R-:W-:Y:S01]  /*98c80*/  IADD3 R16, P2, R16, UR7, RZ ;  /* 0x0000000710107c10 */ /* 0x000fe2000ff5e0ff */
[----:B------:R-:W-:Y:S03]  /*98c90*/  STL [R1+0x185c], R18 ;  /* 0x00185c1201007387 */ /* 0x000fe60000100800 */
[----:B------:R-:W-:Y:S01]  /*98ca0*/  IADD3.X R17, R17, UR6, RZ, P2, !PT ;  /* 0x0000000611117c10 */ /* 0x000fe200097fe4ff */
[----:B------:R3:W-:Y:S04]  /*98cb0*/  STL [R1+0x1858], R19 ;  /* 0x0018581301007387 */ /* 0x0007e80000100800 */
[----:B------:R-:W-:Y:S04]  /*98cc0*/  STL [R1+0x189c], R16 ;  /* 0x00189c1001007387 */ /* 0x000fe80000100800 */
[----:B------:R4:W-:Y:S01]  /*98cd0*/  STL [R1+0x1898], R17 ;  /* 0x0018981101007387 */ /* 0x0009e20000100800 */
[----:B-1----:R-:W-:-:S03]  /*98ce0*/  IMAD.MOV.U32 R2, RZ, RZ, R18 ;  /* 0x000000ffff027224 */ /* 0x002fc600078e0012 */
[----:B------:R-:W2:Y:S01]  /*98cf0*/  LDL.LU.64 R178, [R1+0xbe0] ;  /* 0x000be00001b27983 */ /* 0x000ea20000300a00 */
[----:B------:R-:W-:Y:S01]  /*98d00*/  IADD3 R14, P1, R14, UR7, RZ ;  /* 0x000000070e0e7c10 */ /* 0x000fe2000ff3e0ff */
[----:B------:R-:W-:-:S04]  /*98d10*/  IMAD.MOV.U32 R3, RZ, RZ, R19 ;  /* 0x000000ffff037224 */ /* 0x000fc800078e0013 */
[----:B------:R-:W-:Y:S01]  /*98d20*/  STL [R1+0x18dc], R14 ;  /* 0x0018dc0e01007387 */ /* 0x000fe20000100800 */
[----:B------:R-:W-:-:S03]  /*98d30*/  IADD3 R12, P2, R12, UR7, RZ ;  /* 0x000000070c0c7c10 */ /* 0x000fc6000ff5e0ff */
[----:B------:R1:W-:Y:S01]  /*98d40*/  LDGSTS.E [R0+0x25a00], [R2.64], P0 ;  /* 0x25a0000002007fae */ /* 0x0003e20008121848 */
[----:B------:R-:W-:-:S05]  /*98d50*/  IADD3.X R15, R15, UR6, RZ, P1, !PT ;  /* 0x000000060f0f7c10 */ /* 0x000fca0008ffe4ff */
[----:B------:R3:W-:Y:S02]  /*98d60*/  STL [R1+0x18d8], R15 ;  /* 0x0018d80f01007387 */ /* 0x0007e40000100800 */
[----:B---3--:R-:W-:Y:S02]  /*98d70*/  IADD3.X R13, R13, UR6, RZ, P2, !PT ;  /* 0x000000060d0d7c10 */ /* 0x008fe400097fe4ff */
[----:B------:R-:W-:Y:S04]  /*98d80*/  STL [R1+0x191c], R12 ;  /* 0x00191c0c01007387 */ /* 0x000fe80000100800 */
[----:B------:R-:W3:Y:S01]  /*98d90*/  LDL.LU.64 R176, [R1+0xbc8] ;  /* 0x000bc80001b07983 */ /* 0x000ee20000300a00 */
[----:B-1----:R-:W-:Y:S02]  /*98da0*/  IMAD.MOV.U32 R2, RZ, RZ, R16 ;  /* 0x000000ffff027224 */ /* 0x002fe400078e0010 */
[----:B------:R-:W-:Y:S01]  /*98db0*/  IMAD.MOV.U32 R3, RZ, RZ, R17 ;  /* 0x000000ffff037224 */ /* 0x000fe200078e0011 */
[----:B------:R1:W-:Y:S04]  /*98dc0*/  STL [R1+0x1918], R13 ;  /* 0x0019180d01007387 */ /* 0x0003e80000100800 */
[----:B------:R-:W3:Y:S04]  /*98dd0*/  LDL.LU.64 R18, [R1+0xbb0] ;  /* 0x000bb00001127983 */ /* 0x000ee80000300a00 */
[----:B------:R1:W-:Y:S04]  /*98de0*/  LDGSTS.E [R0+0x26a00], [R2.64], P0 ;  /* 0x26a0000002007fae */ /* 0x0003e80008121848 */
[----:B----4-:R-:W4:Y:S01]  /*98df0*/  LDL.LU.64 R16, [R1+0xb98] ;  /* 0x000b980001107983 */ /* 0x010f220000300a00 */
[----:B-1----:R-:W-:-:S02]  /*98e00*/  IMAD.MOV.U32 R2, RZ, RZ, R14 ;  /* 0x000000ffff027224 */ /* 0x002fc400078e000e */
[----:B------:R-:W-:Y:S02]  /*98e10*/  IMAD.MOV.U32 R3, RZ, RZ, R15 ;  /* 0x000000ffff037224 */ /* 0x000fe400078e000f */
[----:B------:R-:W4:Y:S04]  /*98e20*/  LDL.LU.64 R14, [R1+0xb80] ;  /* 0x000b8000010e7983 */ /* 0x000f280000300a00 */
[----:B------:R1:W-:Y:S01]  /*98e30*/  LDGSTS.E [R0+0x27a00], [R2.64], P0 ;  /* 0x27a0000002007fae */ /* 0x0003e20008121848 */
[----:B------:R-:W-:-:S05]  /*98e40*/  IADD3 R10, P1, R10, UR7, RZ ;  /* 0x000000070a0a7c10 */ /* 0x000fca000ff3e0ff */
[----:B------:R-:W-:Y:S01]  /*98e50*/  STL [R1+0x195c], R10 ;  /* 0x00195c0a01007387 */ /* 0x000fe20000100800 */
[----:B------:R-:W-:Y:S02]  /*98e60*/  IADD3 R8, P2, R8, UR7, RZ ;  /* 0x0000000708087c10 */ /* 0x000fe4000ff5e0ff */
[----:B------:R-:W-:Y:S01]  /*98e70*/  IADD3.X R11, R11, UR6, RZ, P1, !PT ;  /* 0x000000060b0b7c10 */ /* 0x000fe20008ffe4ff */
[----:B-1----:R-:W-:Y:S02]  /*98e80*/  IMAD.MOV.U32 R2, RZ, RZ, R12 ;  /* 0x000000ffff027224 */ /* 0x002fe400078e000c */
[----:B------:R-:W-:Y:S01]  /*98e90*/  IMAD.MOV.U32 R3, RZ, RZ, R13 ;  /* 0x000000ffff037224 */ /* 0x000fe200078e000d */
[----:B------:R-:W-:Y:S01]  /*98ea0*/  IADD3.X R9, R9, UR6, RZ, P2, !PT ;  /* 0x0000000609097c10 */ /* 0x000fe200097fe4ff */
[----:B------:R1:W-:Y:S01]  /*98eb0*/  STL [R1+0x1958], R11 ;  /* 0x0019580b01007387 */ /* 0x0003e20000100800 */
[----:B------:R-:W-:-:S03]  /*98ec0*/  IADD3 R6, P1, R6, UR7, RZ ;  /* 0x0000000706067c10 */ /* 0x000fc6000ff3e0ff */
[----:B------:R-:W-:Y:S01]  /*98ed0*/  STL [R1+0x19dc], R8 ;  /* 0x0019dc0801007387 */ /* 0x000fe20000100800 */
[----:B------:R-:W-:-:S03]  /*98ee0*/  IADD3.X R7, R7, UR6, RZ, P1, !PT ;  /* 0x0000000607077c10 */ /* 0x000fc60008ffe4ff */
[----:B------:R1:W-:Y:S04]  /*98ef0*/  STL [R1+0x19d8], R9 ;  /* 0x0019d80901007387 */ /* 0x0003e80000100800 */
[----:B------:R-:W4:Y:S04]  /*98f00*/  LDL.LU.64 R12, [R1+0xb78] ;  /* 0x000b7800010c7983 */ /* 0x000f280000300a00 */
[----:B------:R1:W-:Y:S04]  /*98f10*/  LDGSTS.E [R0+0x28a00], [R2.64], P0 ;  /* 0x28a0000002007fae */ /* 0x0003e80008121848 */
[----:B------:R-:W-:Y:S01]  /*98f20*/  STL [R1+0x1a04], R6 ;  /* 0x001a040601007387 */ /* 0x000fe20000100800 */
[----:B------:R-:W-:-:S03]  /*98f30*/  IADD3 R4, P2, R4, UR7, RZ ;  /* 0x0000000704047c10 */ /* 0x000fc6000ff5e0ff */
[----:B------:R1:W-:Y:S02]  /*98f40*/  STL [R1+0x1a00], R7 ;  /* 0x001a000701007387 */ /* 0x0003e40000100800 */
[----:B-1----:R-:W-:Y:S02]  /*98f50*/  IMAD.MOV.U32 R2, RZ, RZ, R10 ;  /* 0x000000ffff027224 */ /* 0x002fe400078e000a */
[----:B------:R-:W-:Y:S01]  /*98f60*/  IMAD.MOV.U32 R3, RZ, RZ, R11 ;  /* 0x000000ffff037224 */ /* 0x000fe200078e000b */
[----:B------:R-:W-:Y:S01]  /*98f70*/  IADD3.X R5, R5, UR6, RZ, P2, !PT ;  /* 0x0000000605057c10 */ /* 0x000fe200097fe4ff */
[----:B------:R-:W-:Y:S04]  /*98f80*/  STL [R1+0x1a1c], R4 ;  /* 0x001a1c0401007387 */ /* 0x000fe80000100800 */
[----:B------:R-:W4:Y:S04]  /*98f90*/  LDL.LU.64 R10, [R1+0xb70] ;  /* 0x000b7000010a7983 */ /* 0x000f280000300a00 */
[----:B------:R1:W-:Y:S04]  /*98fa0*/  LDGSTS.E [R0+0x29a00], [R2.64], P0 ;  /* 0x29a0000002007fae */ /* 0x0003e80008121848 */
[----:B------:R1:W-:Y:S02]  /*98fb0*/  STL [R1+0x1a18], R5 ;  /* 0x001a180501007387 */ /* 0x0003e40000100800 */
[----:B-1----:R-:W-:-:S02]  /*98fc0*/  IMAD.MOV.U32 R2, RZ, RZ, R8 ;  /* 0x000000ffff027224 */ /* 0x002fc400078e0008 */
[----:B------:R-:W-:Y:S02]  /*98fd0*/  IMAD.MOV.U32 R3, RZ, RZ, R9 ;  /* 0x000000ffff037224 */ /* 0x000fe400078e0009 */
[----:B------:R-:W4:Y:S04]  /*98fe0*/  LDL.LU.64 R8, [R1+0xb68] ;  /* 0x000b680001087983 */ /* 0x000f280000300a00 */
[----:B------:R1:W-:Y:S02]  /*98ff0*/  LDGSTS.E [R0+0x2aa00], [R2.64], P0 ;  /* 0x2aa0000002007fae */ /* 0x0003e40008121848 */
[----:B-1----:R-:W-:Y:S02]  /*99000*/  IMAD.MOV.U32 R2, RZ, RZ, R6 ;  /* 0x000000ffff027224 */ /* 0x002fe400078e0006 */
[----:B------:R-:W-:-:S02]  /*99010*/  IMAD.MOV.U32 R3, RZ, RZ, R7 ;  /* 0x000000ffff037224 */ /* 0x000fc400078e0007 */
[----:B------:R-:W4:Y:S04]  /*99020*/  LDL.LU.64 R6, [R1+0xb60] ;  /* 0x000b600001067983 */ /* 0x000f280000300a00 */
[----:B------:R1:W-:Y:S02]  /*99030*/  LDGSTS.E [R0+0x2ba00], [R2.64], P0 ;  /* 0x2ba0000002007fae */ /* 0x0003e40008121848 */
[----:B-1----:R-:W-:Y:S02]  /*99040*/  IMAD.MOV.U32 R2, RZ, RZ, R4 ;  /* 0x000000ffff027224 */ /* 0x002fe400078e0004 */
[----:B------:R-:W-:Y:S02]  /*99050*/  IMAD.MOV.U32 R3, RZ, RZ, R5 ;  /* 0x000000ffff037224 */ /* 0x000fe400078e0005 */
[----:B------:R-:W4:Y:S04]  /*99060*/  LDL.LU.64 R4, [R1+0xb58] ;  /* 0x000b580001047983 */ /* 0x000f280000300a00 */
[----:B------:R1:W-:Y:S04]  /*99070*/  LDGSTS.E [R0+0x2ca00], [R2.64], P0 ;  /* 0x2ca0000002007fae */ /* 0x0003e80008121848 */
[----:B------:R-:W4:Y:S01]  /*99080*/  LDL.LU.64 R196, [R1+0xb50] ;  /* 0x000b500001c47983 */ /* 0x000f220000300a00 */
[----:B--2---:R-:W-:-:S04]  /*99090*/  IADD3 R182, P1, R178, UR7, RZ ;  /* 0x00000007b2b67c10 */ /* 0x004fc8000ff3e0ff */
[----:B------:R-:W-:Y:S02]  /*990a0*/  IADD3.X R183, R179, UR6, RZ, P1, !PT ;  /* 0x00000006b3b77c10 */ /* 0x000fe40008ffe4ff */
[----:B---3--:R-:W-:-:S04]  /*990b0*/  IADD3 R181, P1, R176, UR7, RZ ;  /* 0x00000007b0b57c10 */ /* 0x008fc8000ff3e0ff */
[----:B-1----:R-:W-:Y:S02]  /*990c0*/  IADD3.X R2, R177, UR6, RZ, P1, !PT ;  /* 0x00000006b1027c10 */ /* 0x002fe40008ffe4ff */
[----:B------:R-:W-:-:S04]  /*990d0*/  IADD3 R180, P1, R18, UR7, RZ ;  /* 0x0000000712b47c10 */ /* 0x000fc8000ff3e0ff */
[----:B------:R-:W-:Y:S02]  /*990e0*/  IADD3.X R3, R19, UR6, RZ, P1, !PT ;  /* 0x0000000613037c10 */ /* 0x000fe40008ffe4ff */
[----:B------:R-:W2:Y:S01]  /*990f0*/  LDL.LU.64 R18, [R1+0xb48] ;  /* 0x000b480001127983 */ /* 0x000ea20000300a00 */
[----:B----4-:R-:W-:-:S04]  /*99100*/  IADD3 R179, P1, R16, UR7, RZ ;  /* 0x0000000710b37c10 */ /* 0x010fc8000ff3e0ff */
[----:B------:R-:W-:Y:S02]  /*99110*/  IADD3.X R176, R17, UR6, RZ, P1, !PT ;  /* 0x0000000611b07c10 */ /* 0x000fe40008ffe4ff */
[----:B------:R-:W3:Y:S01]  /*99120*/  LDL.LU.64 R16, [R1+0xb40] ;  /* 0x000b400001107983 */ /* 0x000ee20000300a00 */
        /* <DEDUP_REMOVED lines=32> */
[----:B--2---:R-:W-:-:S04]  /*99330*/  IADD3 R197, P1, R18, UR7, RZ ;  /* 0x0000000712c57c10 */ /* 0x004fc8000ff3e0ff */
[----:B------:R-:W-:Y:S02]  /*99340*/  IADD3.X R196, R19, UR6, RZ, P1, !PT ;  /* 0x0000000613c47c10 */ /* 0x000fe40008ffe4ff */
[----:B---3--:R-:W-:-:S04]  /*99350*/  IADD3 R199, P1, R16, UR7, RZ ;  /* 0x0000000710c77c10 */ /* 0x008fc8000ff3e0ff */
[----:B------:R-:W-:Y:S02]  /*99360*/  IADD3.X R198, R17, UR6, RZ, P1, !PT ;  /* 0x0000000611c67c10 */ /* 0x000fe40008ffe4ff */
[----:B----4-:R-:W-:-:S04]  /*99370*/  IADD3 R201, P1, R14, UR7, RZ ;  /* 0x000000070ec97c10 */ /* 0x010fc8000ff3e0ff */
[----:B------:R-:W-:Y:S01]  /*99380*/  IADD3.X R200, R15, UR6, RZ, P1, !PT ;  /* 0x000000060fc87c10 */ /* 0x000fe20008ffe4ff */
[----:B------:R-:W-:Y:S02]  /*99390*/  IMAD.MOV.U32 R18, RZ, RZ, R182 ;  /* 0x000000ffff127224 */ /* 0x000fe400078e00b6 */
[----:B------:R-:W-:Y:S01]  /*993a0*/  IMAD.MOV.U32 R19, RZ, RZ, R183 ;  /* 0x000000ffff137224 */ /* 0x000fe200078e00b7 */
[----:B------:R-:W-:Y:S01]  /*993b0*/  LOP3.LUT R197, R197, R196, RZ, 0x3c, !PT ;  /* 0x000000c4c5c57212 */ /* 0x000fe200078e3cff */
[----:B------:R-:W-:Y:S02]  /*993c0*/  IMAD.MOV.U32 R16, RZ, RZ, R180 ;  /* 0x000000ffff107224 */ /* 0x000fe400078e00b4 */
[----:B------:R-:W-:Y:S01]  /*993d0*/  IMAD.MOV.U32 R17, RZ, RZ, R3 ;  /* 0x000000ffff117224 */ /* 0x000fe200078e0003 */
[----:B------:R-:W-:Y:S01]  /*993e0*/  LOP3.LUT R201, R201, R200, RZ, 0x3c, !PT ;  /* 0x000000c8c9c97212 */ /* 0x000fe200078e3cff */
[----:B------:R-:W-:Y:S01]  /*993f0*/  IMAD.MOV.U32 R180, RZ, RZ, R179 ;  /* 0x000000ffffb47224 */ /* 0x000fe200078e00b3 */
[----:B------:R1:W-:Y:S01]  /*99400*/  STL.64 [R1+0xbe0], R18 ;  /* 0x000be01201007387 */ /* 0x0003e20000100a00 */
[----:B------:R-:W-:-:S02]  /*99410*/  IMAD.MOV.U32 R182, RZ, RZ, R178 ;  /* 0x000000ffffb67224 */ /* 0x000fc400078e00b2 */
[----:B------:R-:W-:Y:S01]  /*99420*/  IMAD.MOV.U32 R183, RZ, RZ, R177 ;  /* 0x000000ffffb77224 */ /* 0x000fe200078e00b1 */
[----:B------:R-:W-:Y:S01]  /*99430*/  IADD3 R203, P1, R12, UR7, RZ ;  /* 0x000000070ccb7c10 */ /* 0x000fe2000ff3e0ff */
[----:B------:R1:W-:Y:S03]  /*99440*/  LDGSTS.E [R0+0x2da00], [R18.64], P0 ;  /* 0x2da0000012007fae */ /* 0x0003e60008121848 */
[----:B------:R-:W-:Y:S02]  /*99450*/  IADD3.X R202, R13, UR6, RZ, P1, !PT ;  /* 0x000000060dca7c10 */ /* 0x000fe40008ffe4ff */
[----:B------:R-:W-:-:S04]  /*99460*/  IADD3 R205, P1, R10, UR7, RZ ;  /* 0x000000070acd7c10 */ /* 0x000fc8000ff3e0ff */
[----:B------:R-:W-:Y:S02]  /*99470*/  IADD3.X R204, R11, UR6, RZ, P1, !PT ;  /* 0x000000060bcc7c10 */ /* 0x000fe40008ffe4ff */
[----:B------:R-:W-:-:S04]  /*99480*/  IADD3 R207, P1, R8, UR7, RZ ;  /* 0x0000000708cf7c10 */ /* 0x000fc8000ff3e0ff */
[----:B------:R-:W-:Y:S01]  /*99490*/  IADD3.X R206, R9, UR6, RZ, P1, !PT ;  /* 0x0000000609ce7c10 */ /* 0x000fe20008ffe4ff */
[----:B------:R-:W-:Y:S01]  /*994a0*/  IMAD.MOV.U32 R8, RZ, RZ, R185 ;  /* 0x000000ffff087224 */ /* 0x000fe200078e00b9 */
[----:B------:R-:W-:Y:S01]  /*994b0*/  LOP3.LUT R203, R203, R202, RZ, 0x3c, !PT ;  /* 0x000000cacbcb7212 */ /* 0x000fe200078e3cff */
[----:B------:R-:W-:Y:S01]  /*994c0*/  IMAD.MOV.U32 R9, RZ, RZ, R184 ;  /* 0x000000ffff097224 */ /* 0x000fe200078e00b8 */
[----:B------:R-:W-:Y:S02]  /*994d0*/  LOP3.LUT R196, R197, R196, RZ, 0x3c, !PT ;  /* 0x000000c4c5c47212 */ /* 0x000fe400078e3cff */
[----:B------:R-:W-:Y:S01]  /*994e0*/  IADD3 R209, P1, R6, UR7, RZ ;  /* 0x0000000706d17c10 */ /* 0x000fe2000ff3e0ff */
[----:B------:R-:W-:-:S03]  /*994f0*/  IMAD.MOV.U32 R6, RZ, RZ, R181 ;  /* 0x000000ffff067224 */ /* 0x000fc600078e00b5 */
[----:B------:R-:W-:Y:S01]  /*99500*/  IADD3.X R208, R7, UR6, RZ, P1, !PT ;  /* 0x0000000607d07c10 */ /* 0x000fe20008ffe4ff */
[----:B------:R-:W-:Y:S02]  /*99510*/  IMAD.MOV.U32 R7, RZ, RZ, R2 ;  /* 0x000000ffff077224 */ /* 0x000fe400078e0002 */
[----:B------:R-:W-:Y:S01]  /*99520*/  IMAD.MOV.U32 R181, RZ, RZ, R176 ;  /* 0x000000ffffb57224 */ /* 0x000fe200078e00b0 */
[----:B------:R-:W-:Y:S02]  /*99530*/  LOP3.LUT R205, R205, R204, RZ, 0x3c, !PT ;  /* 0x000000cccdcd7212 */ /* 0x000fe400078e3cff */
[----:B------:R2:W-:Y:S01]  /*99540*/  STL.64 [R1+0xbc8], R6 ;  /* 0x000bc80601007387 */ /* 0x0005e20000100a00 */
[----:B------:R-:W-:-:S03]  /*99550*/  LOP3.LUT R200, R201, R200, RZ, 0x3c, !PT ;  /* 0x000000c8c9c87212 */ /* 0x000fc600078e3cff */
[----:B------:R3:W-:Y:S01]  /*99560*/  STL.64 [R1+0xbb0], R16 ;  /* 0x000bb01001007387 */ /* 0x0007e20000100a00 */
[----:B------:R-:W-:Y:S02]  /*99570*/  LOP3.LUT R207, R207, R206, RZ, 0x3c, !PT ;  /* 0x000000cecfcf7212 */ /* 0x000fe400078e3cff */
[----:B------:R-:W-:Y:S01]  /*99580*/  IADD3 R211, P1, R4, UR7, RZ ;  /* 0x0000000704d37c10 */ /* 0x000fe2000ff3e0ff */
[----:B------:R-:W-:Y:S01]  /*99590*/  STL.64 [R1+0xb98], R180 ;  /* 0x000b98b401007387 */ /* 0x000fe20000100a00 */
[----:B------:R-:W-:Y:S01]  /*995a0*/  IMAD.MOV.U32 R4, RZ, RZ, R195 ;  /* 0x000000ffff047224 */ /* 0x000fe200078e00c3 */
[----:B------:R-:W-:Y:S02]  /*995b0*/  LOP3.LUT R202, R203, R202, RZ, 0x3c, !PT ;  /* 0x000000cacbca7212 */ /* 0x000fe400078e3cff */
[----:B------:R-:W-:Y:S01]  /*995c0*/  IADD3.X R210, R5, UR6, RZ, P1, !PT ;  /* 0x0000000605d27c10 */ /* 0x000fe20008ffe4ff */
[----:B------:R-:W-:Y:S01]  /*995d0*/  STL.64 [R1+0xb80], R182 ;  /* 0x000b80b601007387 */ /* 0x000fe20000100a00 */
[----:B------:R-:W-:Y:S01]  /*995e0*/  IMAD.MOV.U32 R5, RZ, RZ, R194 ;  /* 0x000000ffff057224 */ /* 0x000fe200078e00c2 */
[----:B------:R-:W-:-:S02]  /*995f0*/  LOP3.LUT R197, R197, R196, RZ, 0x3c, !PT ;  /* 0x000000c4c5c57212 */ /* 0x000fc400078e3cff */
[----:B------:R2:W-:Y:S01]  /*99600*/  STL.64 [R1+0xb78], R8 ;  /* 0x000b780801007387 */ /* 0x0005e20000100a00 */
[----:B------:R-:W-:Y:S01]  /*99610*/  LOP3.LUT R204, R205, R204, RZ, 0x3c, !PT ;  /* 0x000000cccdcc7212 */ /* 0x000fe200078e3cff */
[----:B------:R-:W-:Y:S02]  /*99620*/  IMAD.MOV.U32 R10, RZ, RZ, R199 ;  /* 0x000000ffff0a7224 */ /* 0x000fe400078e00c7 */
[----:B------:R-:W-:Y:S01]  /*99630*/  STL.64 [R1+0xb70], R186 ;  /* 0x000b70ba01007387 */ /* 0x000fe20000100a00 */
[----:B------:R-:W-:Y:S01]  /*99640*/  IMAD.MOV.U32 R11, RZ, RZ, R198 ;  /* 0x000000ffff0b7224 */ /* 0x000fe200078e00c6 */
[----:B------:R-:W-:Y:S02]  /*99650*/  LOP3.LUT R201, R201, R200, RZ, 0x3c, !PT ;  /* 0x000000c8c9c97212 */ /* 0x000fe400078e3cff */
[----:B------:R-:W-:Y:S01]  /*99660*/  STL.64 [R1+0xb68], R188 ;  /* 0x000b68bc01007387 */ /* 0x000fe20000100a00 */
[----:B------:R-:W-:Y:S02]  /*99670*/  LOP3.LUT R206, R207, R206, RZ, 0x3c, !PT ;  /* 0x000000cecfce7212 */ /* 0x000fe400078e3cff */
[----:B------:R-:W-:Y:S01]  /*99680*/  LOP3.LUT R203, R203, R202, RZ, 0x3c, !PT ;  /* 0x000000cacbcb7212 */ /* 0x000fe200078e3cff */
[----:B------:R-:W-:Y:S01]  /*99690*/  STL.64 [R1+0xb60], R190 ;  /* 0x000b60be01007387 */ /* 0x000fe20000100a00 */
[----:B------:R-:W-:-:S03]  /*996a0*/  LOP3.LUT R205, R205, R204, RZ, 0x3c, !PT ;  /* 0x000000cccdcd7212 */ /* 0x000fc600078e3cff */
[----:B------:R-:W-:Y:S01]  /*996b0*/  STL.64 [R1+0xb58], R192 ;  /* 0x000b58c001007387 */ /* 0x000fe20000100a00 */
[----:B------:R-:W-:-:S03]  /*996c0*/  LOP3.LUT R207, R207, R206, RZ, 0x3c, !PT ;  /* 0x000000cecfcf7212 */ /* 0x000fc600078e3cff */
        /* <DEDUP_REMOVED lines=8> */
[----:B------:R-:W-:Y:S04]  /*99750*/  STL.64 [R1+0xb30], R202 ;  /* 0x000b30ca01007387 */ /* 0x000fe80000100a00 */
[----:B------:R-:W-:Y:S04]  /*99760*/  STL.64 [R1+0xb28], R204 ;  /* 0x000b28cc01007387 */ /* 0x000fe80000100a00 */
[----:B-1----:R1:W5:Y:S04]  /*99770*/  LDL.LU.64 R18, [R1+0x29e8] ;  /* 0x0029e80001127983 */ /* 0x0023680000300a00 */
[----:B------:R-:W-:Y:S04]  /*99780*/  STL.64 [R1+0xb20], R206 ;  /* 0x000b20ce01007387 */ /* 0x000fe80000100a00 */
[----:B------:R-:W4:Y:S04]  /*99790*/  LDL.LU R2, [R1+0xf24] ;  /* 0x000f240001027983 */ /* 0x000f280000300800 */
[----:B------:R-:W-:Y:S04]  /*997a0*/  STL.64 [R1+0xb18], R14 ;  /* 0x000b180e01007387 */ /* 0x000fe80000100a00 */
[----:B------:R1:W-:Y:S04]  /*997b0*/  STL.64 [R1+0xb10], R12 ;  /* 0x000b100c01007387 */ /* 0x0003e80000100a00 */
[----:B------:R2:W-:Y:S04]  /*997c0*/  LDGSTS.E [R0+0x2ea00], [R6.64], P0 ;  /* 0x2ea0000006007fae */ /* 0x0005e80008121848 */
[----:B------:R-:W4:Y:S04]  /*997d0*/  LDL.LU R3, [R1+0xf20] ;  /* 0x000f200001037983 */ /* 0x000f280000300800 */
[----:B------:R3:W-:Y:S04]  /*997e0*/  LDGSTS.E [R0+0x2fa00], [R16.64], P0 ;  /* 0x2fa0000010007fae */ /* 0x0007e80008121848 */
[----:B--2---:R-:W2:Y:S04]  /*997f0*/  LDL.LU R6, [R1+0xf64] ;  /* 0x000f640001067983 */ /* 0x004ea80000300800 */
[----:B------:R1:W-:Y:S04]  /*99800*/  LDGSTS.E [R0+0x30a00], [R180.64], P0 ;  /* 0x30a00000b4007fae */ /* 0x0003e80008121848 */
[----:B------:R1:W-:Y:S04]  /*99810*/  LDGSTS.E [R0+0x31a00], [R182.64], P0 ;  /* 0x31a00000b6007fae */ /* 0x0003e80008121848 */
[----:B------:R1:W-:Y:S04]  /*99820*/  LDGSTS.E [R0+0x32a00], [R8.64], P0 ;  /* 0x32a0000008007fae */ /* 0x0003e80008121848 */
[----:B------:R1:W-:Y:S04]  /*99830*/  LDGSTS.E [R0+0x33a00], [R186.64], P0 ;  /* 0x33a00000ba007fae */ /* 0x0003e80008121848 */
[----:B---3--:R3:W5:Y:S04]  /*99840*/  LDL.LU.64 R16, [R1+0x29e0] ;  /* 0x0029e00001107983 */ /* 0x0087680000300a00 */
[----:B------:R2:W-:Y:S04]  /*99850*/  LDGSTS.E [R0+0x34a00], [R188.64], P0 ;  /* 0x34a00000bc007fae */ /* 0x0005e80008121848 */
[----:B-1----:R-:W3:Y:S04]  /*99860*/  LDL.LU R8, [R1+0xf60] ;  /* 0x000f600001087983 */ /* 0x002ee80000300800 */
[----:B------:R1:W-:Y:S04]  /*99870*/  LDGSTS.E [R0+0x35a00], [R190.64], P0 ;  /* 0x35a00000be007fae */ /* 0x0003e80008121848 */
[----:B------:R1:W-:Y:S04]  /*99880*/  LDGSTS.E [R0+0x36a00], [R192.64], P0 ;  /* 0x36a00000c0007fae */ /* 0x0003e80008121848 */
[----:B------:R-:W3:Y:S04]  /*99890*/  LDL.LU R9, [R1+0xfa4] ;  /* 0x000fa40001097983 */ /* 0x000ee80000300800 */
[----:B------:R1:W-:Y:S04]  /*998a0*/  LDGSTS.E [R0+0x37a00], [R4.64], P0 ;  /* 0x37a0000004007fae */ /* 0x0003e80008121848 */
[----:B------:R2:W-:Y:S04]  /*998b0*/  LDGSTS.E [R0+0x38a00], [R196.64], P0 ;  /* 0x38a00000c4007fae */ /* 0x0005e80008121848 */
[----:B------:R1:W-:Y:S04]  /*998c0*/  LDGSTS.E [R0+0x39a00], [R10.64], P0 ;  /* 0x39a000000a007fae */ /* 0x0003e80008121848 */
[----:B-1----:R-:W3:Y:S04]  /*998d0*/  LDL.LU R4, [R1+0xfe4] ;  /* 0x000fe40001047983 */ /* 0x002ee80000300800 */
[----:B------:R1:W-:Y:S04]  /*998e0*/  LDGSTS.E [R0+0x3aa00], [R200.64], P0 ;  /* 0x3aa00000c8007fae */ /* 0x0003e80008121848 */
[----:B------:R-:W3:Y:S04]  /*998f0*/  LDL.LU R10, [R1+0xfa0] ;  /* 0x000fa000010a7983 */ /* 0x000ee80000300800 */
[----:B------:R-:W3:Y:S04]  /*99900*/  LDL.LU R11, [R1+0xfe0] ;  /* 0x000fe000010b7983 */ /* 0x000ee80000300800 */
[----:B------:R1:W-:Y:S04]  /*99910*/  LDGSTS.E [R0+0x3ba00], [R202.64], P0 ;  /* 0x3ba00000ca007fae */ /* 0x0003e80008121848 */
[----:B------:R1:W-:Y:S04]  /*99920*/  LDGSTS.E [R0+0x3ca00], [R204.64], P0 ;  /* 0x3ca00000cc007fae */ /* 0x0003e80008121848 */
[----:B------:R1:W-:Y:S04]  /*99930*/  LDGSTS.E [R0+0x3da00], [R206.64], P0 ;  /* 0x3da00000ce007fae */ /* 0x0003e80008121848 */
[----:B------:R1:W-:Y:S04]  /*99940*/  LDGSTS.E [R0+0x3ea00], [R14.64], P0 ;  /* 0x3ea000000e007fae */ /* 0x0003e80008121848 */
[----:B------:R1:W-:Y:S04]  /*99950*/  LDGSTS.E [R0+0x3fa00], [R12.64], P0 ;  /* 0x3fa000000c007fae */ /* 0x0003e80008121848 */
[----:B-1----:R-:W3:Y:S04]  /*99960*/  LDL.LU R13, [R1+0x1020] ;  /* 0x00102000010d7983 */ /* 0x002ee80000300800 */
[----:B------:R-:W3:Y:S04]  /*99970*/  LDL.LU R5, [R1+0x1024] ;  /* 0x0010240001057983 */ /* 0x000ee80000300800 */
[----:B------:R-:W3:Y:S04]  /*99980*/  LDL.LU R176, [R1+0x1060] ;  /* 0x0010600001b07983 */ /* 0x000ee80000300800 */
[----:B------:R-:W3:Y:S01]  /*99990*/  LDL.LU R15, [R1+0x1064] ;  /* 0x00106400010f7983 */ /* 0x000ee20000300800 */
[----:B------:R-:W-:-:S04]  /*999a0*/  IMAD.U32 R183, RZ, RZ, UR5 ;  /* 0x00000005ffb77e24 */ /* 0x000fc8000f8e00ff */
[----:B------:R-:W-:Y:S01]  /*999b0*/  IMAD R183, R183, 0x40000, R212 ;  /* 0x00040000b7b77824 */ /* 0x000fe200078e02d4 */
[----:B----4-:R-:W-:-:S05]  /*999c0*/  IADD3 R2, P1, R2, UR7, RZ ;  /* 0x0000000702027c10 */ /* 0x010fca000ff3e0ff */
[----:B------:R1:W-:Y:S01]  /*999d0*/  STL [R1+0xf24], R2 ;  /* 0x000f240201007387 */ /* 0x0003e20000100800 */
[----:B------:R-:W-:-:S05]  /*999e0*/  IADD3.X R3, R3, UR6, RZ, P1, !PT ;  /* 0x0000000603037c10 */ /* 0x000fca0008ffe4ff */
[----:B------:R1:W-:Y:S01]  /*999f0*/  LDGSTS.E [R183+0xc00], [R2.64], P0 ;  /* 0x00c0000002b77fae */ /* 0x0003e20008121848 */
[----:B--2---:R-:W-:-:S05]  /*99a00*/  IADD3 R6, P2, R6, UR7, RZ ;  /* 0x0000000706067c10 */ /* 0x004fca000ff5e0ff */
[----:B------:R-:W-:Y:S04]  /*99a10*/  STL [R1+0xf64], R6 ;  /* 0x000f640601007387 */ /* 0x000fe80000100800 */
[----:B------:R2:W-:Y:S04]  /*99a20*/  STL [R1+0xf20], R3 ;  /* 0x000f200301007387 */ /* 0x0005e80000100800 */
[----:B------:R-:W4:Y:S04]  /*99a30*/  LDL.LU R0, [R1+0x10a4] ;  /* 0x0010a40001007983 */ /* 0x000f280000300800 */
[----:B------:R-:W4:Y:S04]  /*99a40*/  LDL.LU R7, [R1+0x10e4] ;  /* 0x0010e40001077983 */ /* 0x000f280000300800 */
[----:B------:R-:W4:Y:S01]  /*99a50*/  LDL.LU R12, [R1+0x10a0] ;  /* 0x0010a000010c7983 */ /* 0x000f220000300800 */
[----:B-1----:R-:W-:-:S03]  /*99a60*/  IMAD.MOV.U32 R2, RZ, RZ, R6 ;  /* 0x000000ffff027224 */ /* 0x002fc600078e0006 */
[----:B------:R-:W4:Y:S01]  /*99a70*/  LDL.LU R14, [R1+0x10e0] ;  /* 0x0010e000010e7983 */ /* 0x000f220000300800 */
[----:B---3--:R-:W-:-:S05]  /*99a80*/  IADD3.X R8, R8, UR6, RZ, P2, !PT ;  /* 0x0000000608087c10 */ /* 0x008fca00097fe4ff */
[----:B--2---:R-:W-:Y:S01]  /*99a90*/  IMAD.MOV.U32 R3, RZ, RZ, R8 ;  /* 0x000000ffff037224 */ /* 0x004fe200078e0008 */
[----:B------:R1:W-:Y:S04]  /*99aa0*/  STL [R1+0xf60], R8 ;  /* 0x000f600801007387 */ /* 0x0003e80000100800 */
[----:B------:R-:W2:Y:S01]  /*99ab0*/  LDL.LU R6, [R1+0x1124] ;  /* 0x0011240001067983 */ /* 0x000ea20000300800 */
[----:B------:R-:W-:-:S03]  /*99ac0*/  IADD3 R9, P1, R9, UR7, RZ ;  /* 0x0000000709097c10 */ /* 0x000fc6000ff3e0ff */
[----:B------:R3:W-:Y:S04]  /*99ad0*/  LDGSTS.E [R183+0x1c00], [R2.64], P0 ;  /* 0x01c0000002b77fae */ /* 0x0007e80008121848 */
[----:B-1----:R-:W2:Y:S04]  /*99ae0*/  LDL.LU R8, [R1+0x1164] ;  /* 0x0011640001087983 */ /* 0x002ea80000300800 */
[----:B------:R1:W-:Y:S01]  /*99af0*/  STL [R1+0xfa4], R9 ;  /* 0x000fa40901007387 */ /* 0x0003e20000100800 */
[----:B------:R-:W-:Y:S01]  /*99b00*/  IADD3 R4, P2, R4, UR7, RZ ;  /* 0x0000000704047c10 */ /* 0x000fe2000ff5e0ff */
[----:B---3--:R-:W-:Y:S01]  /*99b10*/  IMAD.MOV.U32 R2, RZ, RZ, R9 ;  /* 0x000000ffff027224 */ /* 0x008fe200078e0009 */
[----:B------:R-:W-:-:S02]  /*99b20*/  IADD3.X R10, R10, UR6, RZ, P1, !PT ;  /* 0x000000060a0a7c10 */ /* 0x000fc40008ffe4ff */
[----:B------:R-:W-:-:S03]  /*99b30*/  IADD3.X R11, R11, UR6, RZ, P2, !PT ;  /* 0x000000060b0b7c10 */ /* 0x000fc600097fe4ff */
[----:B------:R3:W-:Y:S04]  /*99b40*/  STL [R1+0xfa0], R10 ;  /* 0x000fa00a01007387 */ /* 0x0007e80000100800 */
[----:B------:R-:W-:Y:S04]  /*99b50*/  STL [R1+0xfe4], R4 ;  /* 0x000fe40401007387 */ /* 0x000fe80000100800 */
[----:B-1----:R-:W2:Y:S01]  /*99b60*/  LDL.LU R9, [R1+0x1120] ;  /* 0x0011200001097983 */ /* 0x002ea20000300800 */
[----:B------:R-:W-:-:S03]  /*99b70*/  IMAD.MOV.U32 R3, RZ, RZ, R10 ;  /* 0x000000ffff037224 */ /* 0x000fc600078e000a */
[----:B------:R1:W-:Y:S04]  /*99b80*/  STL [R1+0xfe0], R11 ;  /* 0x000fe00b01007387 */ /* 0x0003e80000100800 */
[----:B---3--:R-:W3:Y:S04]  /*99b90*/  LDL.LU R10, [R1+0x1160] ;  /* 0x00116000010a7983 */ /* 0x008ee80000300800 */
[----:B------:R1:W-:Y:S02]  /*99ba0*/  LDGSTS.E [R183+0x2c00], [R2.64], P0 ;  /* 0x02c0000002b77fae */ /* 0x0003e40008121848 */
[----:B-1----:R-:W-:Y:S01]  /*99bb0*/  IMAD.MOV.U32 R2, RZ, RZ, R4 ;  /* 0x000000ffff027224 */ /* 0x002fe200078e0004 */
[----:B------:R-:W-:Y:S01]  /*99bc0*/  IADD3 R5, P1, R5, UR7, RZ ;  /* 0x0000000705057c10 */ /* 0x000fe2000ff3e0ff */
[----:B------:R-:W-:-:S02]  /*99bd0*/  IMAD.MOV.U32 R3, RZ, RZ, R11 ;  /* 0x000000ffff037224 */ /* 0x000fc400078e000b */
[----:B------:R-:W3:Y:S01]  /*99be0*/  LDL.LU R11, [R1+0x11a4] ;  /* 0x0011a400010b7983 */ /* 0x000ee20000300800 */
[----:B------:R-:W-:-:S03]  /*99bf0*/  IADD3.X R13, R13, UR6, RZ, P1, !PT ;  /* 0x000000060d0d7c10 */ /* 0x000fc60008ffe4ff */
[----:B------:R-:W3:Y:S01]  /*99c00*/  LDL.LU R4, [R1+0x11e4] ;  /* 0x0011e40001047983 */ /* 0x000ee20000300800 */
[----:B------:R-:W-:-:S03]  /*99c10*/  IADD3 R15, P2, R15, UR7, RZ ;  /* 0x000000070f0f7c10 */ /* 0x000fc6000ff5e0ff */
[----:B------:R1:W-:Y:S01]  /*99c20*/  LDGSTS.E [R183+0x3c00], [R2.64], P0 ;  /* 0x03c0000002b77fae */ /* 0x0003e20008121848 */
[----:B------:R-:W-:-:S03]  /*99c30*/  IADD3.X R176, R176, UR6, RZ, P2, !PT ;  /* 0x00000006b0b07c10 */ /* 0x000fc600097fe4ff */
[----:B------:R-:W-:Y:S04]  /*99c40*/  STL [R1+0x1024], R5 ;  /* 0x0010240501007387 */ /* 0x000fe80000100800 */
[----:B------:R1:W-:Y:S02]  /*99c50*/  STL [R1+0x1020], R13 ;  /* 0x0010200d01007387 */ /* 0x0003e40000100800 */
[----:B-1----:R-:W-:Y:S02]  /*99c60*/  IMAD.MOV.U32 R2, RZ, RZ, R5 ;  /* 0x000000ffff027224 */ /* 0x002fe400078e0005 */
[----:B------:R-:W-:Y:S01]  /*99c70*/  IMAD.MOV.U32 R3, RZ, RZ, R13 ;  /* 0x000000ffff037224 */ /* 0x000fe200078e000d */
[----:B------:R-:W-:Y:S04]  /*99c80*/  STL [R1+0x1064], R15 ;  /* 0x0010640f01007387 */ /* 0x000fe80000100800 */
[----:B------:R-:W3:Y:S04]  /*99c90*/  LDL.LU R13, [R1+0x11a0] ;  /* 0x0011a000010d7983 */ /* 0x000ee80000300800 */
[----:B------:R1:W-:Y:S04]  /*99ca0*/  LDGSTS.E [R183+0x4c00], [R2.64], P0 ;  /* 0x04c0000002b77fae */ /* 0x0003e80008121848 */
[----:B------:R-:W-:Y:S04]  /*99cb0*/  STL [R1+0x1060], R176 ;  /* 0x001060b001007387 */ /* 0x000fe80000100800 */
[----:B------:R-:W3:Y:S01]  /*99cc0*/  LDL.LU R5, [R1+0x11e0] ;  /* 0x0011e00001057983 */ /* 0x000ee20000300800 */
[----:B-1----:R-:W-:-:S02]  /*99cd0*/  IMAD.MOV.U32 R2, RZ, RZ, R15 ;  /* 0x000000ffff027224 */ /* 0x002fc400078e000f */
[----:B------:R-:W-:-:S05]  /*99ce0*/  IMAD.MOV.U32 R3, RZ, RZ, R176 ;  /* 0x000000ffff037224 */ /* 0x000fca00078e00b0 */
[----:B------:R1:W-:Y:S01]  /*99cf0*/  LDGSTS.E [R183+0x5c00], [R2.64], P0 ;  /* 0x05c0000002b77fae */ /* 0x0003e20008121848 */
[----:B----4-:R-:W-:Y:S02]  /*99d00*/  IADD3 R0, P1, R0, UR7, RZ ;  /* 0x0000000700007c10 */ /* 0x010fe4000ff3e0ff */
[----:B------:R-:W-:Y:S02]  /*99d10*/  IADD3 R7, P2, R7, UR7, RZ ;  /* 0x0000000707077c10 */ /* 0x000fe4000ff5e0ff */
[----:B------:R-:W-:Y:S01]  /*99d20*/  IADD3.X R12, R12, UR6, RZ, P1, !PT ;  /* 0x000000060c0c7c10 */ /* 0x000fe20008ffe4ff */
[----:B------:R-:W-:Y:S01]  /*99d30*/  STL [R1+0x10a4], R0 ;  /* 0x0010a40001007387 */ /* 0x000fe20000100800 */
[----:B-1----:R-:W-:Y:S01]  /*99d40*/  IMAD.MOV.U32 R2, RZ, RZ, R0 ;  /* 0x000000ffff027224 */ /* 0x002fe200078e0000 */
[----:B------:R-:W-:Y:S02]  /*99d50*/  IADD3.X R14, R14, UR6, RZ, P2, !PT ;  /* 0x000000060e0e7c10 */ /* 0x000fe400097fe4ff */
[----:B------:R-:W-:Y:S01]  /*99d60*/  IMAD.MOV.U32 R3, RZ, RZ, R12 ;  /* 0x000000ffff037224 */ /* 0x000fe200078e000c */
[----:B------:R1:W-:Y:S04]  /*99d70*/  STL [R1+0x10a0], R12 ;  /* 0x0010a00c01007387 */ /* 0x0003e80000100800 */
[----:B------:R-:W-:Y:S04]  /*99d80*/  STL [R1+0x10e4], R7 ;  /* 0x0010e40701007387 */ /* 0x000fe80000100800 */
[----:B------:R4:W-:Y:S01]  /*99d90*/  LDGSTS.E [R183+0x6c00], [R2.64], P0 ;  /* 0x06c0000002b77fae */ /* 0x0009e20008121848 */
[----:B--2---:R-:W-:-:S03]  /*99da0*/  IADD3 R6, P1, R6, UR7, RZ ;  /* 0x0000000706067c10 */ /* 0x004fc6000ff3e0ff */
[----:B-1----:R-:W2:Y:S04]  /*99db0*/  LDL.LU R12, [R1+0x1224] ;  /* 0x00122400010c7983 */ /* 0x002ea80000300800 */
[----:B------:R1:W-:Y:S04]  /*99dc0*/  STL [R1+0x10e0], R14 ;  /* 0x0010e00e01007387 */ /* 0x0003e80000100800 */
[----:B------:R-:W2:Y:S01]  /*99dd0*/  LDL.LU R0, [R1+0x1264] ;  /* 0x0012640001007983 */ /* 0x000ea20000300800 */
[----:B----4-:R-:W-:Y:S02]  /*99de0*/  IMAD.MOV.U32 R2, RZ, RZ, R7 ;  /* 0x000000ffff027224 */ /* 0x010fe400078e0007 */
[----:B------:R-:W-:Y:S01]  /*99df0*/  IMAD.MOV.U32 R3, RZ, RZ, R14 ;  /* 0x000000ffff037224 */ /* 0x000fe200078e000e */
[----:B------:R-:W-:Y:S01]  /*99e00*/  IADD3 R8, P2, R8, UR7, RZ ;  /* 0x0000000708087c10 */ /* 0x000fe2000ff5e0ff */
[----:B-1----:R-:W4:Y:S04]  /*99e10*/  LDL.LU R14, [R1+0x1220] ;  /* 0x00122000010e7983 */ /* 0x002f280000300800 */
[----:B------:R-:W4:Y:S04]  /*99e20*/  LDL.LU R7, [R1+0x1260] ;  /* 0x0012600001077983 */ /* 0x000f280000300800 */
[----:B------:R1:W-:Y:S04]  /*99e30*/  LDGSTS.E [R183+0x7c00], [R2.64], P0 ;  /* 0x07c0000002b77fae */ /* 0x0003e80008121848 */
[----:B------:R-:W-:Y:S01]  /*99e40*/  STL [R1+0x1124], R6 ;  /* 0x0011240601007387 */ /* 0x000fe20000100800 */
[----:B------:R-:W-:Y:S01]  /*99e50*/  IADD3.X R9, R9, UR6, RZ, P1, !PT ;  /* 0x0000000609097c10 */ /* 0x000fe20008ffe4ff */
[----:B-1----:R-:W-:-:S04]  /*99e60*/  IMAD.MOV.U32 R2, RZ, RZ, R6 ;  /* 0x000000ffff027224 */ /* 0x002fc800078e0006 */
[----:B------:R-:W-:Y:S01]  /*99e70*/  IMAD.MOV.U32 R3, RZ, RZ, R9 ;  /* 0x000000ffff037224 */ /* 0x000fe200078e0009 */
[----:B------:R1:W-:Y:S01]  /*99e80*/  STL [R1+0x1120], R9 ;  /* 0x0011200901007387 */ /* 0x0003e20000100800 */
[----:B---3--:R-:W-:-:S03]  /*99e90*/  IADD3.X R10, R10, UR6, RZ, P2, !PT ;  /* 0x000000060a0a7c10 */ /* 0x008fc600097fe4ff */
[----:B------:R-:W-:Y:S04]  /*99ea0*/  STL [R1+0x1164], R8 ;  /* 0x0011640801007387 */ /* 0x000fe80000100800 */
[----:B------:R3:W-:Y:S04]  /*99eb0*/  LDGSTS.E [R183+0x8c00], [R2.64], P0 ;  /* 0x08c0000002b77fae */ /* 0x0007e80008121848 */
[----:B-1----:R-:W4:Y:S04]  /*99ec0*/  LDL.LU R9, [R1+0x12a4] ;  /* 0x0012a40001097983 */ /* 0x002f280000300800 */
[----:B------:R1:W-:Y:S04]  /*99ed0*/  STL [R1+0x1160], R10 ;  /* 0x0011600a01007387 */ /* 0x0003e80000100800 */
[----:B------:R-:W4:Y:S01]  /*99ee0*/  LDL.LU R6, [R1+0x12e4] ;  /* 0x0012e40001067983 */ /* 0x000f220000300800 */
        /* <DEDUP_REMOVED lines=10> */
[----:B------:R1:W-:Y:S04]  /*99f90*/  STL [R1+0x11a0], R13 ;  /* 0x0011a00d01007387 */ /* 0x0003e80000100800 */
[----:B------:R1:W-:Y:S01]  /*99fa0*/  STL [R1+0x11e4], R4 ;  /* 0x0011e40401007387 */ /* 0x0003e20000100800 */
[----:B------:R-:W-:-:S03]  /*99fb0*/  IADD3.X R5, R5, UR6, RZ, P2, !PT ;  /* 0x0000000605057c10 */ /* 0x000fc600097fe4ff */
[----:B------:R-:W3:Y:S01]  /*99fc0*/  LDL.LU R11, [R1+0x1324] ;  /* 0x00132400010b7983 */ /* 0x000ee20000300800 */
[----:B------:R-:W-:-:S03]  /*99fd0*/  IMAD.MOV.U32 R3, RZ, RZ, R13 ;  /* 0x000000ffff037224 */ /* 0x000fc600078e000d */
[----:B------:R1:W-:Y:S04]  /*99fe0*/  STL [R1+0x11e0], R5 ;  /* 0x0011e00501007387 */ /* 0x0003e80000100800 */
[----:B------:R-:W3:Y:S04]  /*99ff0*/  LDL.LU R15, [R1+0x1364] ;  /* 0x00136400010f7983 */ /* 0x000ee80000300800 */
[----:B-1----:R-:W3:Y:S04]  /*9a000*/  LDL.LU R13, [R1+0x1320] ;  /* 0x00132000010d7983 */ /* 0x002ee80000300800 */
[----:B------:R1:W-:Y:S04]  /*9a010*/  LDGSTS.E [R183+0xac00], [R2.64], P0 ;  /* 0x0ac0000002b77fae */ /* 0x0003e80008121848 */
[----:B------:R-:W3:Y:S01]  /*9a020*/  LDL.LU R176, [R1+0x1360] ;  /* 0x0013600001b07983 */ /* 0x000ee20000300800 */
[----:B-1----:R-:W-:-:S02]  /*9a030*/  IMAD.MOV.U32 R2, RZ, RZ, R4 ;  /* 0x000000ffff027224 */ /* 0x002fc400078e0004 */
[----:B------:R-:W-:Y:S01]  /*9a040*/  IMAD.MOV.U32 R3, RZ, RZ, R5 ;  /* 0x000000ffff037224 */ /* 0x000fe200078e0005 */
[----:B------:R-:W3:Y:S04]  /*9a050*/  LDL.LU R4, [R1+0x13a4] ;  /* 0x0013a40001047983 */ /* 0x000ee80000300800 */
[----:B------:R-:W3:Y:S04]  /*9a060*/  LDL.LU R5, [R1+0x13e4] ;  /* 0x0013e40001057983 */ /* 0x000ee80000300800 */
[----:B------:R1:W-:Y:S01]  /*9a070*/  LDGSTS.E [R183+0xbc00], [R2.64], P0 ;  /* 0x0bc0000002b77fae */ /* 0x0003e20008121848 */
[----:B--2---:R-:W-:-:S05]  /*9a080*/  IADD3 R12, P1, R12, UR7, RZ ;  /* 0x000000070c0c7c10 */ /* 0x004fca000ff3e0ff */
[----:B------:R2:W-:Y:S01]  /*9a090*/  STL [R1+0x1224], R12 ;  /* 0x0012240c01007387 */ /* 0x0005e20000100800 */
[----:B------:R-:W-:Y:S02]  /*9a0a0*/  IADD3 R0, P2, R0, UR7, RZ ;  /* 0x0000000700007c10 */ /* 0x000fe4000ff5e0ff */
[----:B----4-:R-:W-:Y:S01]  /*9a0b0*/  IADD3.X R14, R14, UR6, RZ, P1, !PT ;  /* 0x000000060e0e7c10 */ /* 0x010fe20008ffe4ff */
[----:B-1----:R-:W-:Y:S01]  /*9a0c0*/  IMAD.MOV.U32 R2, RZ, RZ, R12 ;  /* 0x000000ffff027224 */ /* 0x002fe200078e000c */
[----:B------:R-:W-:-:S03]  /*9a0d0*/  IADD3.X R7, R7, UR6, RZ, P2, !PT ;  /* 0x0000000607077c10 */ /* 0x000fc600097fe4ff */
[----:B------:R1:W-:Y:S01]  /*9a0e0*/  STL [R1+0x1220], R14 ;  /* 0x0012200e01007387 */ /* 0x0003e20000100800 */
[----:B------:R-:W-:-:S03]  /*9a0f0*/  IMAD.MOV.U32 R3, RZ, RZ, R14 ;  /* 0x000000ffff037224 */ /* 0x000fc600078e000e */
[----:B------:R4:W-:Y:S04]  /*9a100*/  STL [R1+0x1264], R0 ;  /* 0x0012640001007387 */ /* 0x0009e80000100800 */
[----:B--2---:R-:W2:Y:S04]  /*9a110*/  LDL.LU R12, [R1+0x13a0] ;  /* 0x0013a000010c7983 */ /* 0x004ea80000300800 */
[----:B------:R4:W-:Y:S04]  /*9a120*/  STL [R1+0x1260], R7 ;  /* 0x0012600701007387 */ /* 0x0009e80000100800 */
[----:B------:R4:W-:Y:S04]  /*9a130*/  LDGSTS.E [R183+0xcc00], [R2.64], P0 ;  /* 0x0cc0000002b77fae */ /* 0x0009e80008121848 */
[----:B-1----:R-:W2:Y:S01]  /*9a140*/  LDL.LU R14, [R1+0x13e0] ;  /* 0x0013e000010e7983 */ /* 0x002ea20000300800 */
[----:B----4-:R-:W-:-:S02]  /*9a150*/  IMAD.MOV.U32 R2, RZ, RZ, R0 ;  /* 0x000000ffff027224 */ /* 0x010fc400078e0000 */
[----:B------:R-:W-:Y:S01]  /*9a160*/  IMAD.MOV.U32 R3, RZ, RZ, R7 ;  /* 0x000000ffff037224 */ /* 0x000fe200078e0007 */
[----:B------:R-:W4:Y:S04]  /*9a170*/  LDL.LU R0, [R1+0x1424] ;  /* 0x0014240001007983 */ /* 0x000f280000300800 */
[----:B------:R-:W4:Y:S01]  /*9a180*/  LDL.LU R7, [R1+0x1464] ;  /* 0x0014640001077983 */ /* 0x000f220000300800 */
[----:B------:R-:W-:-:S03]  /*9a190*/  IADD3 R9, P1, R9, UR7, RZ ;  /* 0x0000000709097c10 */ /* 0x000fc6000ff3e0ff */
[----:B------:R1:W-:Y:S01]  /*9a1a0*/  LDGSTS.E [R183+0xdc00], [R2.64], P0 ;  /* 0x0dc0000002b77fae */ /* 0x0003e20008121848 */
[----:B------:R-:W-:-:S03]  /*9a1b0*/  IADD3 R6, P2, R6, UR7, RZ ;  /* 0x0000000706067c10 */ /* 0x000fc6000ff5e0ff */
[----:B------:R3:W-:Y:S02]  /*9a1c0*/  STL [R1+0x12a4], R9 ;  /* 0x0012a40901007387 */ /* 0x0007e40000100800 */
[----:B---3--:R-:W-:Y:S01]  /*9a1d0*/  IADD3.X R10, R10, UR6, RZ, P1, !PT ;  /* 0x000000060a0a7c10 */ /* 0x008fe20008ffe4ff */
[----:B-1----:R-:W-:Y:S01]  /*9a1e0*/  IMAD.MOV.U32 R2, RZ, RZ, R9 ;  /* 0x000000ffff027224 */ /* 0x002fe200078e0009 */
[----:B------:R-:W-:-:S03]  /*9a1f0*/  IADD3.X R8, R8, UR6, RZ, P2, !PT ;  /* 0x0000000608087c10 */ /* 0x000fc600097fe4ff */
[----:B------:R1:W-:Y:S04]  /*9a200*/  STL [R1+0x12a0], R10 ;  /* 0x0012a00a01007387 */ /* 0x0003e80000100800 */
[----:B------:R3:W-:Y:S04]  /*9a210*/  STL [R1+0x12e4], R6 ;  /* 0x0012e40601007387 */ /* 0x0007e80000100800 */
[----:B------:R-:W4:Y:S01]  /*9a220*/  LDL.LU R9, [R1+0x1420] ;  /* 0x0014200001097983 */ /* 0x000f220000300800 */
[----:B------:R-:W-:-:S03]  /*9a230*/  IMAD.MOV.U32 R3, RZ, RZ, R10 ;  /* 0x000000ffff037224 */ /* 0x000fc600078e000a */
[----:B------:R3:W-:Y:S04]  /*9a240*/  STL [R1+0x12e0], R8 ;  /* 0x0012e00801007387 */ /* 0x0007e80000100800 */
[----:B-1----:R-:W4:Y:S04]  /*9a250*/  LDL.LU R10, [R1+0x1460] ;  /* 0x00146000010a7983 */ /* 0x002f280000300800 */
[----:B------:R1:W-:Y:S01]  /*9a260*/  LDGSTS.E [R183+0xec00], [R2.64], P0 ;  /* 0x0ec0000002b77fae */ /* 0x0003e20008121848 */
[----:B------:R-:W-:Y:S01]  /*9a270*/  IADD3 R11, P1, R11, UR7, RZ ;  /* 0x000000070b0b7c10 */ /* 0x000fe2000ff3e0ff */
[----:B-1----:R-:W-:-:S02]  /*9a280*/  IMAD.MOV.U32 R2, RZ, RZ, R6 ;  /* 0x000000ffff027224 */ /* 0x002fc400078e0006 */
[----:B------:R-:W-:Y:S01]  /*9a290*/  IMAD.MOV.U32 R3, RZ, RZ, R8 ;  /* 0x000000ffff037224 */ /* 0x000fe200078e0008 */
[----:B---3--:R-:W4:Y:S01]  /*9a2a0*/  LDL.LU R6, [R1+0x14a4] ;  /* 0x0014a40001067983 */ /* 0x008f220000300800 */
[----:B------:R-:W-:-:S03]  /*9a2b0*/  IADD3 R15, P2, R15, UR7, RZ ;  /* 0x000000070f0f7c10 */ /* 0x000fc6000ff5e0ff */
[----:B------:R-:W4:Y:S01]  /*9a2c0*/  LDL.LU R8, [R1+0x14e4] ;  /* 0x0014e40001087983 */ /* 0x000f220000300800 */
[----:B------:R-:W-:-:S03]  /*9a2d0*/  IADD3.X R13, R13, UR6, RZ, P1, !PT ;  /* 0x000000060d0d7c10 */ /* 0x000fc60008ffe4ff */
[----:B------:R1:W-:Y:S04]  /*9a2e0*/  LDGSTS.E [R183+0xfc00], [R2.64], P0 ;  /* 0x0fc0000002b77fae */ /* 0x0003e80008121848 */
[----:B------:R-:W-:Y:S01]  /*9a2f0*/  STL [R1+0x1324], R11 ;  /* 0x0013240b01007387 */ /* 0x000fe20000100800 */
[----:B------:R-:W-:-:S03]  /*9a300*/  IADD3.X R176, R176, UR6, RZ, P2, !PT ;  /* 0x00000006b0b07c10 */ /* 0x000fc600097fe4ff */
[----:B------:R1:W-:Y:S02]  /*9a310*/  STL [R1+0x1320], R13 ;  /* 0x0013200d01007387 */ /* 0x0003e40000100800 */
[----:B-1----:R-:W-:Y:S02]  /*9a320*/  IMAD.MOV.U32 R2, RZ, RZ, R11 ;  /* 0x000000ffff027224 */ /* 0x002fe400078e000b */
[----:B------:R-:W-:Y:S01]  /*9a330*/  STL [R1+0x1364], R15 ;  /* 0x0013640f01007387 */ /* 0x000fe20000100800 */
[----:B------:R-:W-:-:S03]  /*9a340*/  IMAD.MOV.U32 R3, RZ, RZ, R13 ;  /* 0x000000ffff037224 */ /* 0x000fc600078e000d */
[----:B------:R-:W4:Y:S01]  /*9a350*/  LDL.LU R13, [R1+0x14a0] ;  /* 0x0014a000010d7983 */ /* 0x000f220000300800 */
[----:B------:R-:W-:-:S03]  /*9a360*/  IADD3 R4, P1, R4, UR7, RZ ;  /* 0x0000000704047c10 */ /* 0x000fc6000ff3e0ff */
[----:B------:R1:W-:Y:S01]  /*9a370*/  LDGSTS.E [R183+0x10c00], [R2.64], P0 ;  /* 0x10c0000002b77fae */ /* 0x0003e20008121848 */
[----:B------:R-:W-:-:S03]  /*9a380*/  IADD3 R5, P2, R5, UR7, RZ ;  /* 0x0000000705057c10 */ /* 0x000fc6000ff5e0ff */
[----:B------:R-:W-:Y:S04]  /*9a390*/  STL [R1+0x1360], R176 ;  /* 0x001360b001007387 */ /* 0x000fe80000100800 */
[----:B------:R-:W4:Y:S01]  /*9a3a0*/  LDL.LU R11, [R1+0x14e0] ;  /* 0x0014e000010b7983 */ /* 0x000f220000300800 */
[----:B-1----:R-:W-:Y:S02]  /*9a3b0*/  IMAD.MOV.U32 R2, RZ, RZ, R15 ;  /* 0x000000ffff027224 */ /* 0x002fe400078e000f */
[----:B------:R-:W-:Y:S01]  /*9a3c0*/  IMAD.MOV.U32 R3, RZ, RZ, R176 ;  /* 0x000000ffff037224 */ /* 0x000fe200078e00b0 */
[----:B------:R-:W-:Y:S04]  /*9a3d0*/  STL [R1+0x13a4], R4 ;  /* 0x0013a40401007387 */ /* 0x000fe80000100800 */
[----:B------:R1:W-:Y:S02]  /*9a3e0*/  LDGSTS.E [R183+0x11c00], [R2.64], P0 ;  /* 0x11c0000002b77fae */ /* 0x0003e40008121848 */
[----:B-1----:R-:W-:Y:S01]  /*9a3f0*/  IMAD.MOV.U32 R2, RZ, RZ, R4 ;  /* 0x000000ffff027224 */ /* 0x002fe200078e0004 */
[----:B--2---:R-:W-:-:S05]  /*9a400*/  IADD3.X R12, R12, UR6, RZ, P1, !PT ;  /* 0x000000060c0c7c10 */ /* 0x004fca0008ffe4ff */
[----:B------:R-:W-:Y:S01]  /*9a410*/  IMAD.MOV.U32 R3, RZ, RZ, R12 ;  /* 0x000000ffff037224 */ /* 0x000fe200078e000c */
[----:B------:R1:W-:Y:S04]  /*9a420*/  STL [R1+0x13a0], R12 ;  /* 0x0013a00c01007387 */ /* 0x0003e80000100800 */
[----:B------:R-:W-:Y:S01]  /*9a430*/  STL [R1+0x13e4], R5 ;  /* 0x0013e40501007387 */ /* 0x000fe20000100800 */
[----:B------:R-:W-:-:S03]  /*9a440*/  IADD3.X R14, R14, UR6, RZ, P2, !PT ;  /* 0x000000060e0e7c10 */ /* 0x000fc600097fe4ff */
[----:B------:R2:W-:Y:S04]  /*9a450*/  LDGSTS.E [R183+0x12c00], [R2.64], P0 ;  /* 0x12c0000002b77fae */ /* 0x0005e80008121848 */
[----:B-1----:R-:W3:Y:S01]  /*9a460*/  LDL.LU R12, [R1+0x1524] ;  /* 0x00152400010c7983 */ /* 0x002ee20000300800 */
[----:B----4-:R-:W-:-:S03]  /*9a470*/  IADD3 R0, P1, R0, UR7, RZ ;  /* 0x0000000700007c10 */ /* 0x010fc6000ff3e0ff */
[----:B------:R1:W-:Y:S01]  /*9a480*/  STL [R1+0x13e0], R14 ;  /* 0x0013e00e01007387 */ /* 0x0003e20000100800 */
[----:B--2---:R-:W-:-:S03]  /*9a490*/  IMAD.MOV.U32 R2, RZ, RZ, R5 ;  /* 0x000000ffff027224 */ /* 0x004fc600078e0005 */
[----:B------:R-:W2:Y:S01]  /*9a4a0*/  LDL.LU R4, [R1+0x1564] ;  /* 0x0015640001047983 */ /* 0x000ea20000300800 */
[----:B------:R-:W-:Y:S01]  /*9a4b0*/  IMAD.MOV.U32 R3, RZ, RZ, R14 ;  /* 0x000000ffff037224 */ /* 0x000fe200078e000e */
[----:B------:R-:W-:Y:S02]  /*9a4c0*/  IADD3 R7, P2, R7, UR7, RZ ;  /* 0x0000000707077c10 */ /* 0x000fe4000ff5e0ff */
        /* <DEDUP_REMOVED lines=22> */
[----:B------:R-:W-:Y:S01]  /*9a630*/  IADD3.X R13, R13, UR6, RZ, P1, !PT ;  /* 0x000000060d0d7c10 */ /* 0x000fe20008ffe4ff */
[----:B-1----:R-:W-:-:S04]  /*9a640*/  IMAD.MOV.U32 R2, RZ, RZ, R6 ;  /* 0x000000ffff027224 */ /* 0x002fc800078e0006 */
[----:B------:R-:W-:Y:S01]  /*9a650*/  IMAD.MOV.U32 R3, RZ, RZ, R13 ;  /* 0x000000ffff037224 */ /* 0x000fe200078e000d */
[----:B------:R-:W-:Y:S04]  /*9a660*/  STL [R1+0x14a0], R13 ;  /* 0x0014a00d01007387 */ /* 0x000fe80000100800 */
[----:B------:R1:W-:Y:S01]  /*9a670*/  STL [R1+0x14e4], R8 ;  /* 0x0014e40801007387 */ /* 0x0003e20000100800 */
[----:B------:R-:W-:-:S03]  /*9a680*/  IADD3.X R11, R11, UR6, RZ, P2, !PT ;  /* 0x000000060b0b7c10 */ /* 0x000fc600097fe4ff */
[----:B------:R-:W4:Y:S04]  /*9a690*/  LDL.LU R6, [R1+0x1624] ;  /* 0x0016240001067983 */ /* 0x000f280000300800 */
[----:B------:R1:W-:Y:S04]  /*9a6a0*/  STL [R1+0x14e0], R11 ;  /* 0x0014e00b01007387 */ /* 0x0003e80000100800 */
[----:B------:R1:W-:Y:S04]  /*9a6b0*/  LDGSTS.E [R183+0x16c00], [R2.64], P0 ;  /* 0x16c0000002b77fae */ /* 0x0003e80008121848 */
[----:B------:R-:W4:Y:S01]  /*9a6c0*/  LDL.LU R15, [R1+0x1664] ;  /* 0x00166400010f7983 */ /* 0x000f220000300800 */
[----:B-1----:R-:W-:-:S03]  /*9a6d0*/  IMAD.MOV.U32 R2, RZ, RZ, R8 ;  /* 0x000000ffff027224 */ /* 0x002fc600078e0008 */
[----:B------:R-:W4:Y:S01]  /*9a6e0*/  LDL.LU R8, [R1+0x1620] ;  /* 0x0016200001087983 */ /* 0x000f220000300800 */
[----:B------:R-:W-:-:S03]  /*9a6f0*/  IMAD.MOV.U32 R3, RZ, RZ, R11 ;  /* 0x000000ffff037224 */ /* 0x000fc600078e000b */
[----:B------:R-:W4:Y:S04]  /*9a700*/  LDL.LU R176, [R1+0x1660] ;  /* 0x0016600001b07983 */ /* 0x000f280000300800 */
[----:B------:R-:W4:Y:S04]  /*9a710*/  LDL.LU R13, [R1+0x16a4] ;  /* 0x0016a400010d7983 */ /* 0x000f280000300800 */
[----:B------:R-:W4:Y:S04]  /*9a720*/  LDL.LU R11, [R1+0x16e4] ;  /* 0x0016e400010b7983 */ /* 0x000f280000300800 */
[----:B------:R1:W-:Y:S01]  /*9a730*/  LDGSTS.E [R183+0x17c00], [R2.64], P0 ;  /* 0x17c0000002b77fae */ /* 0x0003e20008121848 */
[----:B---3--:R-:W-:-:S05]  /*9a740*/  IADD3 R12, P1, R12, UR7, RZ ;  /* 0x000000070c0c7c10 */ /* 0x008fca000ff3e0ff */
[----:B------:R-:W-:Y:S01]  /*9a750*/  STL [R1+0x1524], R12 ;  /* 0x0015240c01007387 */ /* 0x000fe20000100800 */
[----:B--2---:R-:W-:Y:S02]  /*9a760*/  IADD3 R4, P2, R4, UR7, RZ ;  /* 0x0000000704047c10 */ /* 0x004fe4000ff5e0ff */
[----:B----4-:R-:W-:Y:S01]  /*9a770*/  IADD3.X R14, R14, UR6, RZ, P1, !PT ;  /* 0x000000060e0e7c10 */ /* 0x010fe20008ffe4ff */
[----:B-1----:R-:W-:-:S04]  /*9a780*/  IMAD.MOV.U32 R2, RZ, RZ, R12 ;  /* 0x000000ffff027224 */ /* 0x002fc800078e000c */
[----:B------:R1:W-:Y:S01]  /*9a790*/  STL [R1+0x1520], R14 ;  /* 0x0015200e01007387 */ /* 0x0003e20000100800 */
[----:B------:R-:W-:Y:S01]  /*9a7a0*/  IMAD.MOV.U32 R3, RZ, RZ, R14 ;  /* 0x000000ffff037224 */ /* 0x000fe200078e000e */
[----:B------:R-:W-:Y:S02]  /*9a7b0*/  IADD3.X R5, R5, UR6, RZ, P2, !PT ;  /* 0x0000000605057c10 */ /* 0x000fe400097fe4ff */
[----:B------:R2:W-:Y:S04]  /*9a7c0*/  STL [R1+0x1564], R4 ;  /* 0x0015640401007387 */ /* 0x0005e80000100800 */
[----:B------:R3:W-:Y:S04]  /*9a7d0*/  LDGSTS.E [R183+0x18c00], [R2.64], P0 ;  /* 0x18c0000002b77fae */ /* 0x0007e80008121848 */
[----:B-1----:R-:W4:Y:S04]  /*9a7e0*/  LDL.LU R14, [R1+0x16a0] ;  /* 0x0016a000010e7983 */ /* 0x002f280000300800 */
[----:B------:R1:W-:Y:S01]  /*9a7f0*/  STL [R1+0x1560], R5 ;  /* 0x0015600501007387 */ /* 0x0003e20000100800 */
[----:B---3--:R-:W-:-:S03]  /*9a800*/  IMAD.MOV.U32 R2, RZ, RZ, R4 ;  /* 0x000000ffff027224 */ /* 0x008fc600078e0004 */
[----:B------:R-:W3:Y:S01]  /*9a810*/  LDL.LU R12, [R1+0x16e0] ;  /* 0x0016e000010c7983 */ /* 0x000ee20000300800 */
[----:B------:R-:W-:-:S03]  /*9a820*/  IMAD.MOV.U32 R3, RZ, RZ, R5 ;  /* 0x000000ffff037224 */ /* 0x000fc600078e0005 */
[----:B--2---:R-:W2:Y:S04]  /*9a830*/  LDL.LU R4, [R1+0x1724] ;  /* 0x0017240001047983 */ /* 0x004ea80000300800 */
[----:B-1----:R-:W2:Y:S04]  /*9a840*/  LDL.LU R5, [R1+0x1764] ;  /* 0x0017640001057983 */ /* 0x002ea80000300800 */
[----:B------:R1:W-:Y:S01]  /*9a850*/  LDGSTS.E [R183+0x19c00], [R2.64], P0 ;  /* 0x19c0000002b77fae */ /* 0x0003e20008121848 */
[----:B------:R-:W-:-:S05]  /*9a860*/  IADD3 R9, P1, R9, UR7, RZ ;  /* 0x0000000709097c10 */ /* 0x000fca000ff3e0ff */
[----:B------:R-:W-:Y:S01]  /*9a870*/  STL [R1+0x15a4], R9 ;  /* 0x0015a40901007387 */ /* 0x000fe20000100800 */
[----:B------:R-:W-:Y:S02]  /*9a880*/  IADD3 R0, P2, R0, UR7, RZ ;  /* 0x0000000700007c10 */ /* 0x000fe4000ff5e0ff */
[----:B------:R-:W-:Y:S02]  /*9a890*/  IADD3.X R10, R10, UR6, RZ, P1, !PT ;  /* 0x000000060a0a7c10 */ /* 0x000fe40008ffe4ff */
[----:B------:R-:W-:-:S03]  /*9a8a0*/  IADD3.X R7, R7, UR6, RZ, P2, !PT ;  /* 0x0000000607077c10 */ /* 0x000fc600097fe4ff */
[----:B------:R1:W-:Y:S02]  /*9a8b0*/  STL [R1+0x15a0], R10 ;  /* 0x0015a00a01007387 */ /* 0x0003e40000100800 */
[----:B-1----:R-:W-:Y:S02]  /*9a8c0*/  IMAD.MOV.U32 R3, RZ, RZ, R10 ;  /* 0x000000ffff037224 */ /* 0x002fe400078e000a */
[----:B------:R-:W-:Y:S01]  /*9a8d0*/  STL [R1+0x15e4], R0 ;  /* 0x0015e40001007387 */ /* 0x000fe20000100800 */
[----:B------:R-:W-:-:S03]  /*9a8e0*/  IMAD.MOV.U32 R2, RZ, RZ, R9 ;  /* 0x000000ffff027224 */ /* 0x000fc600078e0009 */
[----:B------:R-:W2:Y:S04]  /*9a8f0*/  LDL.LU R10, [R1+0x1720] ;  /* 0x00172000010a7983 */ /* 0x000ea80000300800 */
[----:B------:R1:W-:Y:S04]  /*9a900*/  STL [R1+0x15e0], R7 ;  /* 0x0015e00701007387 */ /* 0x0003e80000100800 */
[----:B------:R-:W2:Y:S04]  /*9a910*/  LDL.LU R9, [R1+0x1760] ;  /* 0x0017600001097983 */ /* 0x000ea80000300800 */
[----:B------:R1:W-:Y:S01]  /*9a920*/  LDGSTS.E [R183+0x1ac00], [R2.64], P0 ;  /* 0x1ac0000002b77fae */ /* 0x0003e20008121848 */
[----:B------:R-:W-:Y:S01]  /*9a930*/  IADD3 R6, P1, R6, UR7, RZ ;  /* 0x0000000706067c10 */ /* 0x000fe2000ff3e0ff */
[----:B-1----:R-:W-:-:S02]  /*9a940*/  IMAD.MOV.U32 R2, RZ, RZ, R0 ;  /* 0x000000ffff027224 */ /* 0x002fc400078e0000 */
[----:B------:R-:W-:Y:S02]  /*9a950*/  IMAD.MOV.U32 R3, RZ, RZ, R7 ;  /* 0x000000ffff037224 */ /* 0x000fe400078e0007 */
[----:B------:R-:W2:Y:S04]  /*9a960*/  LDL.LU R7, [R1+0x17a4] ;  /* 0x0017a40001077983 */ /* 0x000ea80000300800 */
[----:B------:R1:W-:Y:S01]  /*9a970*/  LDGSTS.E [R183+0x1bc00], [R2.64], P0 ;  /* 0x1bc0000002b77fae */ /* 0x0003e20008121848 */
[----:B------:R-:W-:-:S03]  /*9a980*/  IADD3 R15, P2, R15, UR7, RZ ;  /* 0x000000070f0f7c10 */ /* 0x000fc6000ff5e0ff */
[----:B------:R-:W2:Y:S01]  /*9a990*/  LDL.LU R0, [R1+0x17e4] ;  /* 0x0017e40001007983 */ /* 0x000ea20000300800 */
[----:B------:R-:W-:Y:S01]  /*9a9a0*/  IADD3.X R8, R8, UR6, RZ, P1, !PT ;  /* 0x0000000608087c10 */ /* 0x000fe20008ffe4ff */
[----:B-1----:R-:W-:Y:S02]  /*9a9b0*/  IMAD.MOV.U32 R2, RZ, RZ, R6 ;  /* 0x000000ffff027224 */ /* 0x002fe400078e0006 */
[----:B------:R-:W-:Y:S01]  /*9a9c0*/  STL [R1+0x1624], R6 ;  /* 0x0016240601007387 */ /* 0x000fe20000100800 */
[----:B------:R-:W-:Y:S01]  /*9a9d0*/  IADD3.X R176, R176, UR6, RZ, P2, !PT ;  /* 0x00000006b0b07c10 */ /* 0x000fe200097fe4ff */
[----:B------:R-:W-:Y:S02]  /*9a9e0*/  IMAD.MOV.U32 R3, RZ, RZ, R8 ;  /* 0x000000ffff037224 */ /* 0x000fe400078e0008 */
[----:B------:R1:W-:Y:S01]  /*9a9f0*/  STL [R1+0x1620], R8 ;  /* 0x0016200801007387 */ /* 0x0003e20000100800 */
[----:B------:R-:W-:-:S03]  /*9aa00*/  IADD3 R13, P1, R13, UR7, RZ ;  /* 0x000000070d0d7c10 */ /* 0x000fc6000ff3e0ff */
[----:B------:R-:W-:Y:S04]  /*9aa10*/  STL [R1+0x1664], R15 ;  /* 0x0016640f01007387 */ /* 0x000fe80000100800 */
[----:B------:R1:W-:Y:S04]  /*9aa20*/  LDGSTS.E [R183+0x1cc00], [R2.64], P0 ;  /* 0x1cc0000002b77fae */ /* 0x0003e80008121848 */
[----:B-1----:R-:W2:Y:S01]  /*9aa30*/  LDL.LU R8, [R1+0x17a0] ;  /* 0x0017a00001087983 */ /* 0x002ea20000300800 */
[----:B------:R-:W-:-:S03]  /*9aa40*/  IADD3 R11, P2, R11, UR7, RZ ;  /* 0x000000070b0b7c10 */ /* 0x000fc6000ff5e0ff */
[----:B------:R1:W-:Y:S01]  /*9aa50*/  STL [R1+0x1660], R176 ;  /* 0x001660b001007387 */ /* 0x0003e20000100800 */
[----:B------:R-:W-:-:S03]  /*9aa60*/  IMAD.MOV.U32 R2, RZ, RZ, R15 ;  /* 0x000000ffff027224 */ /* 0x000fc600078e000f */
[----:B------:R-:W2:Y:S01]  /*9aa70*/  LDL.LU R6, [R1+0x17e0] ;  /* 0x0017e00001067983 */ /* 0x000ea20000300800 */
[----:B------:R-:W-:-:S05]  /*9aa80*/  IMAD.MOV.U32 R3, RZ, RZ, R176 ;  /* 0x000000ffff037224 */ /* 0x000fca00078e00b0 */
[----:B------:R1:W-:Y:S04]  /*9aa90*/  LDGSTS.E [R183+0x1dc00], [R2.64], P0 ;  /* 0x1dc0000002b77fae */ /* 0x0003e80008121848 */
[----:B------:R-:W-:Y:S01]  /*9aaa0*/  STL [R1+0x16a4], R13 ;  /* 0x0016a40d01007387 */ /* 0x000fe20000100800 */
[----:B-1----:R-:W-:Y:S01]  /*9aab0*/  IMAD.MOV.U32 R2, RZ, RZ, R13 ;  /* 0x000000ffff027224 */ /* 0x002fe200078e000d */
[----:B----4-:R-:W-:-:S05]  /*9aac0*/  IADD3.X R14, R14, UR6, RZ, P1, !PT ;  /* 0x000000060e0e7c10 */ /* 0x010fca0008ffe4ff */
[----:B------:R-:W-:Y:S01]  /*9aad0*/  IMAD.MOV.U32 R3, RZ, RZ, R14 ;  /* 0x000000ffff037224 */ /* 0x000fe200078e000e */
[----:B---3--:R-:W-:Y:S01]  /*9aae0*/  IADD3.X R12, R12, UR6, RZ, P2, !PT ;  /* 0x000000060c0c7c10 */ /* 0x008fe200097fe4ff */
[----:B------:R-:W-:Y:S01]  /*9aaf0*/  STL [R1+0x16a0], R14 ;  /* 0x0016a00e01007387 */ /* 0x000fe20000100800 */
[----:B--2---:R-:W-:-:S03]  /*9ab00*/  IADD3 R4, P1, R4, UR7, RZ ;  /* 0x0000000704047c10 */ /* 0x004fc6000ff3e0ff */
[----:B------:R1:W-:Y:S04]  /*9ab10*/  LDGSTS.E [R183+0x1ec00], [R2.64], P0 ;  /* 0x1ec0000002b77fae */ /* 0x0003e80008121848 */
[----:B------:R-:W-:Y:S01]  /*9ab20*/  STL [R1+0x16e4], R11 ;  /* 0x0016e40b01007387 */ /* 0x000fe20000100800 */
[----:B------:R-:W-:-:S03]  /*9ab30*/  IADD3 R5, P2, R5, UR7, RZ ;  /* 0x0000000705057c10 */ /* 0x000fc6000ff5e0ff */
[----:B------:R-:W-:Y:S01]  /*9ab40*/  STL [R1+0x16e0], R12 ;  /* 0x0016e00c01007387 */ /* 0x000fe20000100800 */
[----:B-1----:R-:W-:-:S03]  /*9ab50*/  IMAD.MOV.U32 R2, RZ, RZ, R11 ;  /* 0x000000ffff027224 */ /* 0x002fc600078e000b */
[----:B------:R-:W2:Y:S01]  /*9ab60*/  LDL.LU R178, [R1+0x1820] ;  /* 0x0018200001b27983 */ /* 0x000ea20000300800 */
[----:B------:R-:W-:-:S03]  /*9ab70*/  IMAD.MOV.U32 R3, RZ, RZ, R12 ;  /* 0x000000ffff037224 */ /* 0x000fc600078e000c */
[----:B------:R-:W3:Y:S04]  /*9ab80*/  LDL.LU R177, [R1+0x1824] ;  /* 0x0018240001b17983 */ /* 0x000ee80000300800 */
[----:B------:R-:W4:Y:S04]  /*9ab90*/  LDL.LU R176, [R1+0x1860] ;  /* 0x0018600001b07983 */ /* 0x000f280000300800 */
[----:B------:R-:W4:Y:S04]  /*9aba0*/  LDL.LU R15, [R1+0x1864] ;  /* 0x00186400010f7983 */ /* 0x000f280000300800 */
        /* <DEDUP_REMOVED lines=8> */
[----:B------:R-:W4:Y:S04]  /*9ac30*/  LDL.LU R4, [R1+0x18a4] ;  /* 0x0018a40001047983 */ /* 0x000f280000300800 */
[----:B------:R1:W-:Y:S04]  /*9ac40*/  STL [R1+0x1760], R9 ;  /* 0x0017600901007387 */ /* 0x0003e80000100800 */
[----:B------:R1:W-:Y:S04]  /*9ac50*/  LDGSTS.E [R183+0x20c00], [R2.64], P0 ;  /* 0x20c0000002b77fae */ /* 0x0003e80008121848 */
[----:B------:R-:W4:Y:S01]  /*9ac60*/  LDL.LU R13, [R1+0x18e4] ;  /* 0x0018e400010d7983 */ /* 0x000f220000300800 */
[----:B-1----:R-:W-:-:S03]  /*9ac70*/  IMAD.MOV.U32 R2, RZ, RZ, R5 ;  /* 0x000000ffff027224 */ /* 0x002fc600078e0005 */
[----:B------:R-:W4:Y:S04]  /*9ac80*/  LDL.LU R5, [R1+0x18a0] ;  /* 0x0018a00001057983 */ /* 0x000f280000300800 */
[----:B------:R-:W4:Y:S01]  /*9ac90*/  LDL.LU R14, [R1+0x18e0] ;  /* 0x0018e000010e7983 */ /* 0x000f220000300800 */
[----:B------:R-:W-:Y:S02]  /*9aca0*/  IADD3 R7, P1, R7, UR7, RZ ;  /* 0x0000000707077c10 */ /* 0x000fe4000ff3e0ff */
[----:B------:R-:W-:Y:S01]  /*9acb0*/  IADD3 R0, P2, R0, UR7, RZ ;  /* 0x0000000700007c10 */ /* 0x000fe2000ff5e0ff */
[----:B------:R-:W-:Y:S02]  /*9acc0*/  IMAD.MOV.U32 R3, RZ, RZ, R9 ;  /* 0x000000ffff037224 */ /* 0x000fe400078e0009 */
[----:B------:R-:W-:Y:S04]  /*9acd0*/  STL [R1+0x17a4], R7 ;  /* 0x0017a40701007387 */ /* 0x000fe80000100800 */
        /* <DEDUP_REMOVED lines=9> */
[----:B------:R-:W4:Y:S04]  /*9ad70*/  LDL.LU R9, [R1+0x1964] ;  /* 0x0019640001097983 */ /* 0x000f280000300800 */
[----:B------:R-:W4:Y:S04]  /*9ad80*/  LDL.LU R12, [R1+0x1920] ;  /* 0x00192000010c7983 */ /* 0x000f280000300800 */
[----:B------:R-:W4:Y:S04]  /*9ad90*/  LDL.LU R10, [R1+0x1960] ;  /* 0x00196000010a7983 */ /* 0x000f280000300800 */
[----:B------:R-:W4:Y:S04]  /*9ada0*/  LDL.LU R8, [R1+0x19e0] ;  /* 0x0019e00001087983 */ /* 0x000f280000300800 */
[----:B------:R-:W4:Y:S04]  /*9adb0*/  LDL.LU R7, [R1+0x19e4] ;  /* 0x0019e40001077983 */ /* 0x000f280000300800 */
[----:B------:R1:W-:Y:S02]  /*9adc0*/  LDGSTS.E [R183+0x22c00], [R2.64], P0 ;  /* 0x22c0000002b77fae */ /* 0x0003e40008121848 */
[----:B-1----:R-:W-:-:S02]  /*9add0*/  IMAD.MOV.U32 R3, RZ, RZ, R6 ;  /* 0x000000ffff037224 */ /* 0x002fc400078e0006 */
[----:B------:R-:W-:Y:S01]  /*9ade0*/  IMAD.MOV.U32 R2, RZ, RZ, R0 ;  /* 0x000000ffff027224 */ /* 0x000fe200078e0000 */
[----:B------:R-:W4:Y:S04]  /*9adf0*/  LDL.LU R6, [R1+0x1a08] ;  /* 0x001a080001067983 */ /* 0x000f280000300800 */
[----:B------:R-:W4:Y:S04]  /*9ae00*/  LDL.LU R0, [R1+0x1a0c] ;  /* 0x001a0c0001007983 */ /* 0x000f280000300800 */
[----:B------:R1:W-:Y:S01]  /*9ae10*/  LDGSTS.E [R183+0x23c00], [R2.64], P0 ;  /* 0x23c0000002b77fae */ /* 0x0003e20008121848 */
[----:B---3--:R-:W-:-:S04]  /*9ae20*/  IADD3 R177, P1, R177, UR7, RZ ;  /* 0x00000007b1b17c10 */ /* 0x008fc8000ff3e0ff */
[----:B--2---:R-:W-:Y:S02]  /*9ae30*/  IADD3.X R178, R178, UR6, RZ, P1, !PT ;  /* 0x00000006b2b27c10 */ /* 0x004fe40008ffe4ff */
[----:B----4-:R-:W-:Y:S01]  /*9ae40*/  IADD3 R15, P2, R15, UR7, RZ ;  /* 0x000000070f0f7c10 */ /* 0x010fe2000ff5e0ff */
[----:B------:R-:W-:Y:S03]  /*9ae50*/  STL [R1+0x1824], R177 ;  /* 0x001824b101007387 */ /* 0x000fe60000100800 */
[----:B------:R-:W-:Y:S01]  /*9ae60*/  IADD3.X R176, R176, UR6, RZ, P2, !PT ;  /* 0x00000006b0b07c10 */ /* 0x000fe200097fe4ff */
[----:B------:R2:W-:Y:S01]  /*9ae70*/  STL [R1+0x1820], R178 ;  /* 0x001820b201007387 */ /* 0x0005e20000100800 */
[----:B-1----:R-:W-:Y:S02]  /*9ae80*/  IMAD.MOV.U32 R2, RZ, RZ, R177 ;  /* 0x000000ffff027224 */ /* 0x002fe400078e00b1 */
[----:B------:R-:W-:Y:S01]  /*9ae90*/  IMAD.MOV.U32 R3, RZ, RZ, R178 ;  /* 0x000000ffff037224 */ /* 0x000fe200078e00b2 */
[----:B------:R-:W-:Y:S04]  /*9aea0*/  STL [R1+0x1864], R15 ;  /* 0x0018640f01007387 */ /* 0x000fe80000100800 */
[----:B------:R-:W-:Y:S04]  /*9aeb0*/  STL [R1+0x1860], R176 ;  /* 0x001860b001007387 */ /* 0x000fe80000100800 */
[----:B------:R-:W3:Y:S04]  /*9aec0*/  LDL.LU.64 R186, [R1+0xbf0] ;  /* 0x000bf00001ba7983 */ /* 0x000ee80000300a00 */
[----:B------:R1:W-:Y:S01]  /*9aed0*/  LDGSTS.E [R183+0x24c00], [R2.64], P0 ;  /* 0x24c0000002b77fae */ /* 0x0003e20008121848 */
[----:B------:R-:W-:-:S05]  /*9aee0*/  IADD3 R4, P1, R4, UR7, RZ ;  /* 0x0000000704047c10 */ /* 0x000fca000ff3e0ff */
[----:B------:R-:W-:Y:S01]  /*9aef0*/  STL [R1+0x18a4], R4 ;  /* 0x0018a40401007387 */ /* 0x000fe20000100800 */
[----:B-1----:R-:W-:Y:S02]  /*9af00*/  IMAD.MOV.U32 R2, RZ, RZ, R15 ;  /* 0x000000ffff027224 */ /* 0x002fe400078e000f */
[----:B------:R-:W-:Y:S01]  /*9af10*/  IMAD.MOV.U32 R3, RZ, RZ, R176 ;  /* 0x000000ffff037224 */ /* 0x000fe200078e00b0 */
[----:B------:R-:W-:-:S04]  /*9af20*/  IADD3 R13, P2, R13, UR7, RZ ;  /* 0x000000070d0d7c10 */ /* 0x000fc8000ff5e0ff */
[----:B------:R1:W-:Y:S01]  /*9af30*/  LDGSTS.E [R183+0x25c00], [R2.64], P0 ;  /* 0x25c0000002b77fae */ /* 0x0003e20008121848 */
[----:B------:R-:W-:Y:S02]  /*9af40*/  IADD3.X R5, R5, UR6, RZ, P1, !PT ;  /* 0x0000000605057c10 */ /* 0x000fe40008ffe4ff */
[----:B------:R-:W-:-:S03]  /*9af50*/  IADD3.X R14, R14, UR6, RZ, P2, !PT ;  /* 0x000000060e0e7c10 */ /* 0x000fc600097fe4ff */
[----:B------:R4:W-:Y:S04]  /*9af60*/  STL [R1+0x18a0], R5 ;  /* 0x0018a00501007387 */ /* 0x0009e80000100800 */
[----:B------:R-:W-:Y:S04]  /*9af70*/  STL [R1+0x18e4], R13 ;  /* 0x0018e40d01007387 */ /* 0x000fe80000100800 */
[----:B--2---:R-:W2:Y:S01]  /*9af80*/  LDL.LU.64 R178, [R1+0xbd8] ;  /* 0x000bd80001b27983 */ /* 0x004ea20000300a00 */
[----:B-1----:R-:W-:Y:S02]  /*9af90*/  IMAD.MOV.U32 R2, RZ, RZ, R4 ;  /* 0x000000ffff027224 */ /* 0x002fe400078e0004 */
[----:B------:R-:W-:Y:S01]  /*9afa0*/  IMAD.MOV.U32 R3, RZ, RZ, R5 ;  /* 0x000000ffff037224 */ /* 0x000fe200078e0005 */
[----:B------:R1:W-:Y:S04]  /*9afb0*/  STL [R1+0x18e0], R14 ;  /* 0x0018e00e01007387 */ /* 0x0003e80000100800 */
[----:B----4-:R-:W4:Y:S04]  /*9afc0*/  LDL.LU.64 R4, [R1+0xbc0] ;  /* 0x000bc00001047983 */ /* 0x010f280000300a00 */
[----:B------:R-:W4:Y:S04]  /*9afd0*/  LDL.LU.64 R176, [R1+0xba8] ;  /* 0x000ba80001b07983 */ /* 0x000f280000300a00 */
[----:B------:R1:W-:Y:S04]  /*9afe0*/  LDGSTS.E [R183+0x26c00], [R2.64], P0 ;  /* 0x26c0000002b77fae */ /* 0x0003e80008121848 */
[----:B------:R-:W4:Y:S01]  /*9aff0*/  LDL.LU.64 R184, [R1+0xb90] ;  /* 0x000b900001b87983 */ /* 0x000f220000300a00 */
[----:B------:R-:W-:Y:S01]  /*9b000*/  IADD3 R11, P1, R11, UR7, RZ ;  /* 0x000000070b0b7c10 */ /* 0x000fe2000ff3e0ff */
[----:B-1----:R-:W-:-:S02]  /*9b010*/  IMAD.MOV.U32 R2, RZ, RZ, R13 ;  /* 0x000000ffff027224 */ /* 0x002fc400078e000d */
[----:B------:R-:W-:Y:S01]  /*9b020*/  IMAD.MOV.U32 R3, RZ, RZ, R14 ;  /* 0x000000ffff037224 */ /* 0x000fe200078e000e */
[----:B------:R-:W-:Y:S01]  /*9b030*/  IADD3 R9, P2, R9, UR7, RZ ;  /* 0x0000000709097c10 */ /* 0x000fe2000ff5e0ff */
[----:B------:R-:W-:Y:S01]  /*9b040*/  STL [R1+0x1924], R11 ;  /* 0x0019240b01007387 */ /* 0x000fe20000100800 */
[----:B------:R-:W-:-:S03]  /*9b050*/  IADD3.X R12, R12, UR6, RZ, P1, !PT ;  /* 0x000000060c0c7c10 */ /* 0x000fc60008ffe4ff */
[----:B------:R1:W-:Y:S01]  /*9b060*/  LDGSTS.E [R183+0x27c00], [R2.64], P0 ;  /* 0x27c0000002b77fae */ /* 0x0003e20008121848 */
[----:B------:R-:W-:-:S03]  /*9b070*/  IADD3.X R10, R10, UR6, RZ, P2, !PT ;  /* 0x000000060a0a7c10 */ /* 0x000fc600097fe4ff */
[----:B------:R1:W-:Y:S01]  /*9b080*/  STL [R1+0x1920], R12 ;  /* 0x0019200c01007387 */ /* 0x0003e20000100800 */
[----:B------:R-:W-:-:S03]  /*9b090*/  IADD3 R7, P1, R7, UR7, RZ ;  /* 0x0000000707077c10 */ /* 0x000fc6000ff3e0ff */
[----:B------:R-:W-:Y:S01]  /*9b0a0*/  STL [R1+0x1964], R9 ;  /* 0x0019640901007387 */ /* 0x000fe20000100800 */
[----:B-1----:R-:W-:Y:S01]  /*9b0b0*/  IMAD.MOV.U32 R2, RZ, RZ, R11 ;  /* 0x000000ffff027224 */ /* 0x002fe200078e000b */
[----:B------:R-:W-:Y:S01]  /*9b0c0*/  IADD3.X R8, R8, UR6, RZ, P1, !PT ;  /* 0x0000000608087c10 */ /* 0x000fe20008ffe4ff */
[----:B------:R-:W-:Y:S01]  /*9b0d0*/  IMAD.MOV.U32 R3, RZ, RZ, R12 ;  /* 0x000000ffff037224 */ /* 0x000fe200078e000c */
[----:B------:R-:W4:Y:S04]  /*9b0e0*/  LDL.LU.64 R14, [R1+0xb08] ;  /* 0x000b0800010e7983 */ /* 0x000f280000300a00 */
[----:B------:R1:W-:Y:S04]  /*9b0f0*/  STL [R1+0x1960], R10 ;  /* 0x0019600a01007387 */ /* 0x0003e80000100800 */
[----:B------:R-:W-:Y:S04]  /*9b100*/  STL [R1+0x19e4], R7 ;  /* 0x0019e40701007387 */ /* 0x000fe80000100800 */
[----:B------:R1:W-:Y:S04]  /*9b110*/  STL [R1+0x19e0], R8 ;  /* 0x0019e00801007387 */ /* 0x0003e80000100800 */
        /* <DEDUP_REMOVED lines=9> */
[----:B------:R1:W-:Y:S02]  /*9b1b0*/  LDGSTS.E [R183+0x29c00], [R2.64], P0 ;  /* 0x29c0000002b77fae */ /* 0x0003e40008121848 */
[----:B-1----:R-:W-:-:S02]  /*9b1c0*/  IMAD.MOV.U32 R2, RZ, RZ, R7 ;  /* 0x000000ffff027224 */ /* 0x002fc400078e0007 */
[----:B------:R-:W-:Y:S02]  /*9b1d0*/  IMAD.MOV.U32 R3, RZ, RZ, R8 ;  /* 0x000000ffff037224 */ /* 0x000fe400078e0008 */
[----:B------:R-:W4:Y:S04]  /*9b1e0*/  LDL.LU.64 R8, [R1+0xad8] ;  /* 0x000ad80001087983 */ /* 0x000f280000300a00 */
[----:B------:R1:W-:Y:S02]  /*9b1f0*/  LDGSTS.E [R183+0x2ac00], [R2.64], P0 ;  /* 0x2ac0000002b77fae */ /* 0x0003e40008121848 */
[----:B-1----:R-:W-:Y:S02]  /*9b200*/  IMAD.MOV.U32 R2, RZ, RZ, R0 ;  /* 0x000000ffff027224 */ /* 0x002fe400078e0000 */
[----:B------:R-:W-:-:S02]  /*9b210*/  IMAD.MOV.U32 R3, RZ, RZ, R6 ;  /* 0x000000ffff037224 */ /* 0x000fc400078e0006 */
[----:B------:R-:W4:Y:S04]  /*9b220*/  LDL.LU.64 R6, [R1+0xac8] ;  /* 0x000ac80001067983 */ /* 0x000f280000300a00 */
[----:B------:R1:W-:Y:S01]  /*9b230*/  LDGSTS.E [R183+0x2bc00], [R2.64], P0 ;  /* 0x2bc0000002b77fae */ /* 0x0003e20008121848 */
[----:B---3--:R-:W-:-:S04]  /*9b240*/  IADD3 R181, P1, R186, UR7, RZ ;  /* 0x00000007bab57c10 */ /* 0x008fc8000ff3e0ff */
[----:B------:R-:W-:Y:S02]  /*9b250*/  IADD3.X R182, R187, UR6, RZ, P1, !PT ;  /* 0x00000006bbb67c10 */ /* 0x000fe40008ffe4ff */
[----:B--2---:R-:W-:-:S04]  /*9b260*/  IADD3 R180, P1, R178, UR7, RZ ;  /* 0x00000007b2b47c10 */ /* 0x004fc8000ff3e0ff */
[----:B------:R-:W-:Y:S02]  /*9b270*/  IADD3.X R0, R179, UR6, RZ, P1, !PT ;  /* 0x00000006b3007c10 */ /* 0x000fe40008ffe4ff */
[----:B----4-:R-:W-:-:S04]  /*9b280*/  IADD3 R179, P1, R4, UR7, RZ ;  /* 0x0000000704b37c10 */ /* 0x010fc8000ff3e0ff */
[----:B-1----:R-:W-:Y:S02]  /*9b290*/  IADD3.X R2, R5, UR6, RZ, P1, !PT ;  /* 0x0000000605027c10 */ /* 0x002fe40008ffe4ff */
[----:B------:R-:W2:Y:S01]  /*9b2a0*/  LDL.LU.64 R4, [R1+0xab8] ;  /* 0x000ab80001047983 */ /* 0x000ea20000300a00 */
[----:B------:R-:W-:-:S03]  /*9b2b0*/  IADD3 R178, P1, R176, UR7, RZ ;  /* 0x00000007b0b27c10 */ /* 0x000fc6000ff3e0ff */
[----:B------:R-:W3:Y:S01]  /*9b2c0*/  LDL.LU.64 R198, [R1+0xaa8] ;  /* 0x000aa80001c67983 */ /* 0x000ee20000300a00 */
[----:B------:R-:W-:Y:S02]  /*9b2d0*/  IADD3.X R3, R177, UR6, RZ, P1, !PT ;  /* 0x00000006b1037c10 */ /* 0x000fe40008ffe4ff */
[----:B------:R-:W-:Y:S01]  /*9b2e0*/  IADD3 R177, P1, R184, UR7, RZ ;  /* 0x00000007b8b17c10 */ /* 0x000fe2000ff3e0ff */
[----:B------:R-:W4:Y:S03]  /*9b2f0*/  LDL.LU.64 R200, [R1+0xa98] ;  /* 0x000a980001c87983 */ /* 0x000f260000300a00 */
[----:B------:R-:W-:Y:S01]  /*9b300*/  IADD3.X R176, R185, UR6, RZ, P1, !PT ;  /* 0x00000006b9b07c10 */ /* 0x000fe20008ffe4ff */
        /* <DEDUP_REMOVED lines=19> */
[----:B---3--:R-:W-:-:S04]  /*9b440*/  IADD3 R197, P1, R198, UR7, RZ ;  /* 0x00000007c6c57c10 */ /* 0x008fc8000ff3e0ff */
[----:B------:R-:W-:Y:S02]  /*9b450*/  IADD3.X R196, R199, UR6, RZ, P1, !PT ;  /* 0x00000006c7c47c10 */ /* 0x000fe40008ffe4ff */
[----:B----4-:R-:W-:-:S04]  /*9b460*/  IADD3 R199, P1, R200, UR7, RZ ;  /* 0x00000007c8c77c10 */ /* 0x010fc8000ff3e0ff */
[----:B------:R-:W-:Y:S02]  /*9b470*/  IADD3.X R198, R201, UR6, RZ, P1, !PT ;  /* 0x00000006c9c67c10 */ /* 0x000fe40008ffe4ff */
[----:B------:R-:W-:-:S04]  /*9b480*/  IADD3 R201, P1, R202, UR7, RZ ;  /* 0x00000007cac97c10 */ /* 0x000fc8000ff3e0ff */
[----:B------:R-:W-:Y:S02]  /*9b490*/  IADD3.X R200, R203, UR6, RZ, P1, !PT ;  /* 0x00000006cbc87c10 */ /* 0x000fe40008ffe4ff */
[----:B------:R-:W-:Y:S02]  /*9b4a0*/  LOP3.LUT R177, R177, R176, RZ, 0x3c, !PT ;  /* 0x000000b0b1b17212 */ /* 0x000fe400078e3cff */
[----:B------:R-:W-:-:S04]  /*9b4b0*/  IADD3 R203, P1, R14, UR7, RZ ;  /* 0x000000070ecb7c10 */ /* 0x000fc8000ff3e0ff */
[----:B------:R-:W-:Y:S01]  /*9b4c0*/  IADD3.X R202, R15, UR6, RZ, P1, !PT ;  /* 0x000000060fca7c10 */ /* 0x000fe20008ffe4ff */
[----:B------:R-:W-:Y:S01]  /*9b4d0*/  IMAD.MOV.U32 R14, RZ, RZ, R181 ;  /* 0x000000ffff0e7224 */ /* 0x000fe200078e00b5 */
[----:B------:R-:W-:Y:S02]  /*9b4e0*/  LOP3.LUT R189, R189, R188, RZ, 0x3c, !PT ;  /* 0x000000bcbdbd7212 */ /* 0x000fe400078e3cff */
[----:B------:R-:W-:-:S04]  /*9b4f0*/  IADD3 R205, P1, R12, UR7, RZ ;  /* 0x000000070ccd7c10 */ /* 0x000fc8000ff3e0ff */
[----:B------:R-:W-:Y:S02]  /*9b500*/  IADD3.X R204, R13, UR6, RZ, P1, !PT ;  /* 0x000000060dcc7c10 */ /* 0x000fe40008ffe4ff */
[----:B------:R-:W-:-:S04]  /*9b510*/  IADD3 R207, P1, R10, UR7, RZ ;  /* 0x000000070acf7c10 */ /* 0x000fc8000ff3e0ff */
[----:B------:R-:W-:Y:S01]  /*9b520*/  IADD3.X R206, R11, UR6, RZ, P1, !PT ;  /* 0x000000060bce7c10 */ /* 0x000fe20008ffe4ff */
[----:B------:R-:W-:Y:S01]  /*9b530*/  IMAD.MOV.U32 R15, RZ, RZ, R182 ;  /* 0x000000ffff0f7224 */ /* 0x000fe200078e00b6 */
[----:B------:R-:W-:Y:S01]  /*9b540*/  LOP3.LUT R176, R177, R176, RZ, 0x3c, !PT ;  /* 0x000000b0b1b07212 */ /* 0x000fe200078e3cff */
[----:B------:R-:W-:Y:S01]  /*9b550*/  IMAD.MOV.U32 R12, RZ, RZ, R180 ;  /* 0x000000ffff0c7224 */ /* 0x000fe200078e00b4 */
[----:B------:R-:W-:Y:S01]  /*9b560*/  LOP3.LUT R191, R191, R190, RZ, 0x3c, !PT ;  /* 0x000000bebfbf7212 */ /* 0x000fe200078e3cff */
[----:B------:R-:W-:Y:S01]  /*9b570*/  IMAD.MOV.U32 R13, RZ, RZ, R0 ;  /* 0x000000ffff0d7224 */ /* 0x000fe200078e0000 */
        /* <DEDUP_REMOVED lines=8> */
[----:B------:R-:W-:-:S02]  /*9b600*/  LOP3.LUT R188, R189, R188, RZ, 0x3c, !PT ;  /* 0x000000bcbdbc7212 */ /* 0x000fc400078e3cff */
[----:B------:R-:W-:Y:S01]  /*9b610*/  LOP3.LUT R197, R197, R196, RZ, 0x3c, !PT ;  /* 0x000000c4c5c57212 */ /* 0x000fe200078e3cff */
[----:B------:R1:W-:Y:S01]  /*9b620*/  LDGSTS.E [R183+0x2cc00], [R14.64], P0 ;  /* 0x2cc000000eb77fae */ /* 0x0003e20008121848 */
[----:B------:R-:W-:-:S03]  /*9b630*/  IADD3 R211, P1, R6, UR7, RZ ;  /* 0x0000000706d37c10 */ /* 0x000fc6000ff3e0ff */
[----:B------:R1:W-:Y:S01]  /*9b640*/  STL.64 [R1+0xbf0], R14 ;  /* 0x000bf00e01007387 */ /* 0x0003e20000100a00 */
[----:B------:R-:W-:Y:S02]  /*9b650*/  IADD3.X R210, R7, UR6, RZ, P1, !PT ;  /* 0x0000000607d27c10 */ /* 0x000fe40008ffe4ff */
[----:B------:R-:W-:Y:S02]  /*9b660*/  LOP3.LUT R177, R177, R176, RZ, 0x3c, !PT ;  /* 0x000000b0b1b17212 */ /* 0x000fe400078e3cff */
[----:B------:R-:W-:Y:S02]  /*9b670*/  LOP3.LUT R190, R191, R190, RZ, 0x3c, !PT ;  /* 0x000000bebfbe7212 */ /* 0x000fe400078e3cff */
[----:B------:R-:W-:Y:S01]  /*9b680*/  LOP3.LUT R199, R199, R198, RZ, 0x3c, !PT ;  /* 0x000000c6c7c77212 */ /* 0x000fe200078e3cff */
[----:B------:R3:W-:Y:S01]  /*9b690*/  STL.64 [R1+0xbd8], R12 ;  /* 0x000bd80c01007387 */ /* 0x0007e20000100a00 */
[----:B------:R-:W-:Y:S01]  /*9b6a0*/  LOP3.LUT R192, R193, R192, RZ, 0x3c, !PT ;  /* 0x000000c0c1c07212 */ /* 0x000fe200078e3cff */
[----:B------:R-:W-:Y:S01]  /*9b6b0*/  IMAD.MOV.U32 R8, RZ, RZ, R187 ;  /* 0x000000ffff087224 */ /* 0x000fe200078e00bb */
        /* <DEDUP_REMOVED lines=9> */
[----:B------:R-:W-:Y:S01]  /*9b750*/  STL.64 [R1+0xb90], R176 ;  /* 0x000b90b001007387 */ /* 0x000fe20000100a00 */
[----:B------:R-:W-:Y:S02]  /*9b760*/  LOP3.LUT R191, R191, R190, RZ, 0x3c, !PT ;  /* 0x000000bebfbf7212 */ /* 0x000fe400078e3cff */
[----:B------:R-:W-:Y:S01]  /*9b770*/  LOP3.LUT R198, R199, R198, RZ, 0x3c, !PT ;  /* 0x000000c6c7c67212 */ /* 0x000fe200078e3cff */
[----:B------:R3:W-:Y:S01]  /*9b780*/  LDGSTS.E [R183+0x2dc00], [R12.64], P0 ;  /* 0x2dc000000cb77fae */ /* 0x0007e20008121848 */
        /* <DEDUP_REMOVED lines=11> */
[----:B------:R-:W-:Y:S01]  /*9b840*/  LOP3.LUT R199, R199, R198, RZ, 0x3c, !PT ;  /* 0x000000c6c7c77212 */ /* 0x000fe200078e3cff */
[----:B------:R1:W-:Y:S01]  /*9b850*/  LDGSTS.E [R183+0x30c00], [R176.64], P0 ;  /* 0x30c00000b0b77fae */ /* 0x0003e20008121848 */
[----:B------:R-:W-:Y:S02]  /*9b860*/  LOP3.LUT R206, R207, R206, RZ, 0x3c, !PT ;  /* 0x000000cecfce7212 */ /* 0x000fe400078e3cff */
[----:B------:R-:W-:Y:S02]  /*9b870*/  LOP3.LUT R211, R211, R210, RZ, 0x3c, !PT ;  /* 0x000000d2d3d37212 */ /* 0x000fe400078e3cff */
[----:B------:R-:W-:Y:S02]  /*9b880*/  LOP3.LUT R201, R201, R200, RZ, 0x3c, !PT ;  /* 0x000000c8c9c97212 */ /* 0x000fe400078e3cff */
[----:B------:R-:W-:Y:S02]  /*9b890*/  LOP3.LUT R203, R203, R202, RZ, 0x3c, !PT ;  /* 0x000000cacbcb7212 */ /* 0x000fe400078e3cff */
[----:B------:R-:W-:-:S02]  /*9b8a0*/  LOP3.LUT R205, R205, R204, RZ, 0x3c, !PT ;  /* 0x000000cccdcd7212 */ /* 0x000fc400078e3cff */
[----:B------:R-:W-:Y:S02]  /*9b8b0*/  LOP3.LUT R207, R207, R206, RZ, 0x3c, !PT ;  /* 0x000000cecfcf7212 */ /* 0x000fe400078e3cff */
[----:B------:R-:W-:-:S04]  /*9b8c0*/  LOP3.LUT R210, R211, R210, RZ, 0x3c, !PT ;  /* 0x000000d2d3d27212 */ /* 0x000fc800078e3cff */
[----:B------:R-:W-:Y:S02]  /*9b8d0*/  LOP3.LUT R211, R211, R210, RZ, 0x3c, !PT ;  /* 0x000000d2d3d37212 */ /* 0x000fe400078e3cff */
[----:B--2---:R-:W-:Y:S01]  /*9b8e0*/  IADD3 R213, P1, R4, UR7, RZ ;  /* 0x0000000704d57c10 */ /* 0x004fe2000ff3e0ff */
[----:B------:R-:W-:-:S03]  /*9b8f0*/  IMAD.MOV.U32 R4, RZ, RZ, R185 ;  /* 0x000000ffff047224 */ /* 0x000fc600078e00b9 */
[----:B------:R-:W-:Y:S01]  /*9b900*/  IADD3.X R212, R5, UR6, RZ, P1, !PT ;  /* 0x0000000605d47c10 */ /* 0x000fe20008ffe4ff */
[----:B------:R-:W-:-:S05]  /*9b910*/  IMAD.MOV.U32 R5, RZ, RZ, R184 ;  /* 0x000000ffff057224 */ /* 0x000fca00078e00b8 */
[----:B------:R2:W-:Y:S01]  /*9b920*/  STL.64 [R1+0xb08], R4 ;  /* 0x000b080401007387 */ /* 0x0005e20000100a00 */
[----:B------:R-:W-:-:S03]  /*9b930*/  LOP3.LUT R213, R213, R212, RZ, 0x3c, !PT ;  /* 0x000000d4d5d57212 */ /* 0x000fc600078e3cff */
[----:B------:R1:W-:Y:S04]  /*9b940*/  STL.64 [R1+0xaf8], R8 ;  /* 0x000af80801007387 */ /* 0x0003e80000100a00 */
[----:B------:R-:W-:Y:S04]  /*9b950*/  STL.64 [R1+0xae8], R188 ;  /* 0x000ae8bc01007387 */ /* 0x000fe80000100a00 */
[----:B------:R-:W-:Y:S04]  /*9b960*/  STL.64 [R1+0xad8], R190 ;  /* 0x000ad8be01007387 */ /* 0x000fe80000100a00 */
[----:B------:R-:W-:Y:S01]  /*9b970*/  STL.64 [R1+0xac8], R192 ;  /* 0x000ac8c001007387 */ /* 0x000fe20000100a00 */
[----:B------:R-:W-:-:S03]  /*9b980*/  LOP3.LUT R212, R213, R212, RZ, 0x3c, !PT ;  /* 0x000000d4d5d47212 */ /* 0x000fc600078e3cff */
[----:B------:R-:W-:Y:S04]  /*9b990*/  STL.64 [R1+0xab8], R194 ;  /* 0x000ab8c201007387 */ /* 0x000fe80000100a00 */
[----:B------:R-:W-:Y:S04]  /*9b9a0*/  STL.64 [R1+0xaa8], R196 ;  /* 0x000aa8c401007387 */ /* 0x000fe80000100a00 */
[----:B------:R-:W-:Y:S04]  /*9b9b0*/  STL.64 [R1+0xa98], R198 ;  /* 0x000a98c601007387 */ /* 0x000fe80000100a00 */
[----:B------:R-:W-:Y:S01]  /*9b9c0*/  STL.64 [R1+0xa90], R200 ;  /* 0x000a90c801007387 */ /* 0x000fe20000100a00 */
[----:B------:R-:W-:-:S03]  /*9b9d0*/  LOP3.LUT R213, R213, R212, RZ, 0x3c, !PT ;  /* 0x000000d4d5d57212 */ /* 0x000fc600078e3cff */
[----:B------:R-:W-:Y:S04]  /*9b9e0*/  STL.64 [R1+0xa88], R202 ;  /* 0x000a88ca01007387 */ /* 0x000fe80000100a00 */
[----:B------:R-:W-:Y:S04]  /*9b9f0*/  STL.64 [R1+0xa80], R204 ;  /* 0x000a80cc01007387 */ /* 0x000fe80000100a00 */
[----:B------:R-:W-:Y:S04]  /*9ba00*/  STL.64 [R1+0xa78], R206 ;  /* 0x000a78ce01007387 */ /* 0x000fe80000100a00 */
[----:B-1----:R1:W5:Y:S04]  /*9ba10*/  LDL.LU.64 R14, [R1+0x29d8] ;  /* 0x0029d800010e7983 */ /* 0x0023680000300a00 */
[----:B------:R1:W-:Y:S04]  /*9ba20*/  STL.64 [R1+0xa70], R6 ;  /* 0x000a700601007387 */ /* 0x0003e80000100a00 */
[----:B---3--:R3:W5:Y:S04]  /*9ba30*/  LDL.LU.64 R12, [R1+0x29d0] ;  /* 0x0029d000010c7983 */ /* 0x0087680000300a00 */
[----:B------:R-:W-:Y:S04]  /*9ba40*/  STL.64 [R1+0xa68], R210 ;  /* 0x000a68d201007387 */ /* 0x000fe80000100a00 */
[----:B----4-:R3:W5:Y:S04]  /*9ba50*/  LDL.LU.64 R10, [R1+0x29c8] ;  /* 0x0029c800010a7983 */ /* 0x0107680000300a00 */
[----:B------:R-:W-:Y:S04]  /*9ba60*/  STL.64 [R1+0xa60], R212 ;  /* 0x000a60d401007387 */ /* 0x000fe80000100a00 */
[----:B------:R-:W4:Y:S04]  /*9ba70*/  LDL.LU R2, [R1+0xf2c] ;  /* 0x000f2c0001027983 */ /* 0x000f280000300800 */
[----:B------:R-:W3:Y:S04]  /*9ba80*/  LDL.LU R3, [R1+0xf28] ;  /* 0x000f280001037983 */ /* 0x000ee80000300800 */
[----:B------:R2:W-:Y:S04]  /*9ba90*/  LDGSTS.E [R183+0x31c00], [R4.64], P0 ;  /* 0x31c0000004b77fae */ /* 0x0005e80008121848 */
[----:B------:R1:W-:Y:S04]  /*9baa0*/  LDGSTS.E [R183+0x32c00], [R8.64], P0 ;  /* 0x32c0000008b77fae */ /* 0x0003e80008121848 */
[----:B------:R1:W-:Y:S04]  /*9bab0*/  LDGSTS.E [R183+0x33c00], [R188.64], P0 ;  /* 0x33c00000bcb77fae */ /* 0x0003e80008121848 */
[----:B--2---:R-:W2:Y:S04]  /*9bac0*/  LDL.LU R5, [R1+0xf6c] ;  /* 0x000f6c0001057983 */ /* 0x004ea80000300800 */
[----:B-1----:R-:W2:Y:S04]  /*9bad0*/  LDL.LU R8, [R1+0xf68] ;  /* 0x000f680001087983 */ /* 0x002ea80000300800 */
[----:B------:R-:W2:Y:S04]  /*9bae0*/  LDL.LU R9, [R1+0xfac] ;  /* 0x000fac0001097983 */ /* 0x000ea80000300800 */
[----:B------:R-:W2:Y:S04]  /*9baf0*/  LDL.LU R181, [R1+0xfec] ;  /* 0x000fec0001b57983 */ /* 0x000ea80000300800 */
[----:B------:R-:W2:Y:S04]  /*9bb00*/  LDL.LU R176, [R1+0xfa8] ;  /* 0x000fa80001b07983 */ /* 0x000ea80000300800 */
[----:B------:R1:W-:Y:S04]  /*9bb10*/  LDGSTS.E [R183+0x34c00], [R190.64], P0 ;  /* 0x34c00000beb77fae */ /* 0x0003e80008121848 */
[----:B------:R1:W-:Y:S04]  /*9bb20*/  LDGSTS.E [R183+0x35c00], [R192.64], P0 ;  /* 0x35c00000c0b77fae */ /* 0x0003e80008121848 */
[----:B------:R1:W-:Y:S04]  /*9bb30*/  LDGSTS.E [R183+0x36c00], [R194.64], P0 ;  /* 0x36c00000c2b77fae */ /* 0x0003e80008121848 */
[----:B------:R1:W-:Y:S04]  /*9bb40*/  LDGSTS.E [R183+0x37c00], [R196.64], P0 ;  /* 0x37c00000c4b77fae */ /* 0x0003e80008121848 */
[----:B------:R1:W-:Y:S04]  /*9bb50*/  LDGSTS.E [R183+0x38c00], [R198.64], P0 ;  /* 0x38c00000c6b77fae */ /* 0x0003e80008121848 */
[----:B------:R1:W-:Y:S04]  /*9bb60*/  LDGSTS.E [R183+0x39c00], [R200.64], P0 ;  /* 0x39c00000c8b77fae */ /* 0x0003e80008121848 */
[----:B------:R-:W2:Y:S04]  /*9bb70*/  LDL.LU R182, [R1+0xfe8] ;  /* 0x000fe80001b67983 */ /* 0x000ea80000300800 */
[----:B------:R1:W-:Y:S04]  /*9bb80*/  LDGSTS.E [R183+0x3ac00], [R202.64], P0 ;  /* 0x3ac00000cab77fae */ /* 0x0003e80008121848 */
[----:B------:R1:W-:Y:S04]  /*9bb90*/  LDGSTS.E [R183+0x3bc00], [R204.64], P0 ;  /* 0x3bc00000ccb77fae */ /* 0x0003e80008121848 */
[----:B------:R-:W2:Y:S04]  /*9bba0*/  LDL.LU R4, [R1+0x102c] ;  /* 0x00102c0001047983 */ /* 0x000ea80000300800 */
[----:B------:R1:W-:Y:S04]  /*9bbb0*/  LDGSTS.E [R183+0x3cc00], [R206.64], P0 ;  /* 0x3cc00000ceb77fae */ /* 0x0003e80008121848 */
[----:B------:R1:W-:Y:S01]  /*9bbc0*/  LDGSTS.E [R183+0x3dc00], [R6.64], P0 ;  /* 0x3dc0000006b77fae */ /* 0x0003e20008121848 */
[----:B------:R-:W-:-:S03]  /*9bbd0*/  LOP3.LUT R0, R215, 0x70, RZ, 0x3c, !PT ;  /* 0x00000070d7007812 */ /* 0x000fc600078e3cff */
[----:B------:R1:W-:Y:S04]  /*9bbe0*/  LDGSTS.E [R183+0x3ec00], [R210.64], P0 ;  /* 0x3ec00000d2b77fae */ /* 0x0003e80008121848 */
[----:B------:R1:W-:Y:S04]  /*9bbf0*/  LDGSTS.E [R183+0x3fc00], [R212.64], P0 ;  /* 0x3fc00000d4b77fae */ /* 0x0003e80008121848 */
[----:B-1----:R-:W2:Y:S04]  /*9bc00*/  LDL.LU R6, [R1+0x106c] ;  /* 0x00106c0001067983 */ /* 0x002ea80000300800 */
[----:B------:R-:W2:Y:S04]  /*9bc10*/  LDL.LU R177, [R1+0x1028] ;  /* 0x0010280001b17983 */ /* 0x000ea80000300800 */
[----:B------:R-:W2:Y:S01]  /*9bc20*/  LDL.LU R179, [R1+0x1068] ;  /* 0x0010680001b37983 */ /* 0x000ea20000300800 */
[----:B------:R-:W-:-:S04]  /*9bc30*/  IMAD.U32 R183, RZ, RZ, UR5 ;  /* 0x00000005ffb77e24 */ /* 0x000fc8000f8e00ff */
[----:B------:R-:W-:Y:S01]  /*9bc40*/  IMAD R183, R183, 0x40000, R0 ;  /* 0x00040000b7b77824 */ /* 0x000fe200078e0200 */
[----:B----4-:R-:W-:-:S04]  /*9bc50*/  IADD3 R2, P1, R2, UR7, RZ ;  /* 0x0000000702027c10 */ /* 0x010fc8000ff3e0ff */
[----:B---3--:R-:W-:Y:S01]  /*9bc60*/  IADD3.X R3, R3, UR6, RZ, P1, !PT ;  /* 0x0000000603037c10 */ /* 0x008fe20008ffe4ff */
[----:B------:R1:W-:Y:S04]  /*9bc70*/  STL [R1+0xf2c], R2 ;  /* 0x000f2c0201007387 */ /* 0x0003e80000100800 */
[----:B------:R1:W-:Y:S01]  /*9bc80*/  LDGSTS.E [R183+0xe00], [R2.64], P0 ;  /* 0x00e0000002b77fae */ /* 0x0003e20008121848 */
[----:B--2---:R-:W-:-:S05]  /*9bc90*/  IADD3 R5, P2, R5, UR7, RZ ;  /* 0x0000000705057c10 */ /* 0x004fca000ff5e0ff */
[----:B------:R-:W-:Y:S04]  /*9bca0*/  STL [R1+0xf6c], R5 ;  /* 0x000f6c0501007387 */ /* 0x000fe80000100800 */
[----:B------:R2:W-:Y:S04]  /*9bcb0*/  STL [R1+0xf28], R3 ;  /* 0x000f280301007387 */ /* 0x0005e80000100800 */
[----:B------:R-:W3:Y:S01]  /*9bcc0*/  LDL.LU R0, [R1+0x10ac] ;  /* 0x0010ac0001007983 */ /* 0x000ee20000300800 */
[----:B------:R-:W-:-:S03]  /*9bcd0*/  IADD3.X R8, R8, UR6, RZ, P2, !PT ;  /* 0x0000000608087c10 */ /* 0x000fc600097fe4ff */
[----:B------:R-:W4:Y:S01]  /*9bce0*/  LDL.LU R7, [R1+0x10ec] ;  /* 0x0010ec0001077983 */ /* 0x000f220000300800 */
[----:B------:R-:W-:-:S03]  /*9bcf0*/  IADD3 R9, P1, R9, UR7, RZ ;  /* 0x0000000709097c10 */ /* 0x000fc6000ff3e0ff */
[----:B------:R-:W4:Y:S01]  /*9bd00*/  LDL.LU R178, [R1+0x10a8] ;  /* 0x0010a80001b27983 */ /* 0x000f220000300800 */
[----:B-1----:R-:W-:Y:S01]  /*9bd10*/  IMAD.MOV.U32 R2, RZ, RZ, R5 ;  /* 0x000000ffff027224 */ /* 0x002fe200078e0005 */
[----:B------:R-:W-:Y:S01]  /*9bd20*/  IADD3.X R176, R176, UR6, RZ, P1, !PT ;  /* 0x00000006b0b07c10 */ /* 0x000fe20008ffe4ff */
[----:B--2---:R-:W-:Y:S01]  /*9bd30*/  IMAD.MOV.U32 R3, RZ, RZ, R8 ;  /* 0x000000ffff037224 */ /* 0x004fe200078e0008 */
[----:B------:R-:W2:Y:S01]  /*9bd40*/  LDL.LU R180, [R1+0x10e8] ;  /* 0x0010e80001b47983 */ /* 0x000ea20000300800 */
[----:B------:R-:W-:-:S03]  /*9bd50*/  IADD3 R181, P2, R181, UR7, RZ ;  /* 0x00000007b5b57c10 */ /* 0x000fc6000ff5e0ff */
[----:B------:R1:W-:Y:S04]  /*9bd60*/  STL [R1+0xf68], R8 ;  /* 0x000f680801007387 */ /* 0x0003e80000100800 */
[----:B------:R1:W-:Y:S04]  /*9bd70*/  LDGSTS.E [R183+0x1e00], [R2.64], P0 ;  /* 0x01e0000002b77fae */ /* 0x0003e80008121848 */
[----:B-1----:R-:W2:Y:S04]  /*9bd80*/  LDL.LU R8, [R1+0x112c] ;  /* 0x00112c0001087983 */ /* 0x002ea80000300800 */
[----:B------:R-:W2:Y:S01]  /*9bd90*/  LDL.LU R5, [R1+0x116c] ;  /* 0x00116c0001057983 */ /* 0x000ea20000300800 */
[----:B------:R-:W-:Y:S01]  /*9bda0*/  IADD3.X R182, R182, UR6, RZ, P2, !PT ;  /* 0x00000006b6b67c10 */ /* 0x000fe200097fe4ff */
[----:B------:R-:W-:-:S02]  /*9bdb0*/  IMAD.MOV.U32 R2, RZ, RZ, R9 ;  /* 0x000000ffff027224 */ /* 0x000fc400078e0009 */
[----:B------:R-:W-:Y:S01]  /*9bdc0*/  STL [R1+0xfac], R9 ;  /* 0x000fac0901007387 */ /* 0x000fe20000100800 */
[----:B------:R-:W-:-:S03]  /*9bdd0*/  IMAD.MOV.U32 R3, RZ, RZ, R176 ;  /* 0x000000ffff037224 */ /* 0x000fc600078e00b0 */
[----:B------:R1:W-:Y:S04]  /*9bde0*/  STL [R1+0xfa8], R176 ;  /* 0x000fa8b001007387 */ /* 0x0003e80000100800 */
[----:B------:R-:W-:Y:S01]  /*9bdf0*/  STL [R1+0xfec], R181 ;  /* 0x000fecb501007387 */ /* 0x000fe20000100800 */
[----:B------:R-:W-:-:S03]  /*9be00*/  IADD3 R4, P1, R4, UR7, RZ ;  /* 0x0000000704047c10 */ /* 0x000fc6000ff3e0ff */
[----:B------:R1:W-:Y:S04]  /*9be10*/  LDGSTS.E [R183+0x2e00], [R2.64], P0 ;  /* 0x02e0000002b77fae */ /* 0x0003e80008121848 */
[----:B-1----:R-:W2:Y:S04]  /*9be20*/  LDL.LU R176, [R1+0x1128] ;  /* 0x0011280001b07983 */ /* 0x002ea80000300800 */
[----:B------:R-:W-:Y:S01]  /*9be30*/  STL [R1+0xfe8], R182 ;  /* 0x000fe8b601007387 */ /* 0x000fe20000100800 */
[----:B------:R-:W-:-:S03]  /*9be40*/  IMAD.MOV.U32 R2, RZ, RZ, R181 ;  /* 0x000000ffff027224 */ /* 0x000fc600078e00b5 */
[----:B------:R-:W2:Y:S01]  /*9be50*/  LDL.LU R9, [R1+0x1168] ;  /* 0x0011680001097983 */ /* 0x000ea20000300800 */
[----:B------:R-:W-:Y:S01]  /*9be60*/  IMAD.MOV.U32 R3, RZ, RZ, R182 ;  /* 0x000000ffff037224 */ /* 0x000fe200078e00b6 */
[----:B------:R-:W-:Y:S02]  /*9be70*/  IADD3 R6, P2, R6, UR7, RZ ;  /* 0x0000000706067c10 */ /* 0x000fe4000ff5e0ff */
[----:B------:R-:W-:Y:S02]  /*9be80*/  IADD3.X R177, R177, UR6, RZ, P1, !PT ;  /* 0x00000006b1b17c10 */ /* 0x000fe40008ffe4ff */
        /* <DEDUP_REMOVED lines=14> */
[----:B------:R-:W2:Y:S04]  /*9bf70*/  LDL.LU R6, [R1+0x11e8] ;  /* 0x0011e80001067983 */ /* 0x000ea80000300800 */
[----:B------:R1:W-:Y:S01]  /*9bf80*/  LDGSTS.E [R183+0x5e00], [R2.64], P0 ;  /* 0x05e0000002b77fae */ /* 0x0003e20008121848 */
[----:B---3--:R-:W-:Y:S02]  /*9bf90*/  IADD3 R0, P1, R0, UR7, RZ ;  /* 0x0000000700007c10 */ /* 0x008fe4000ff3e0ff */
[----:B----4-:R-:W-:Y:S02]  /*9bfa0*/  IADD3 R7, P2, R7, UR7, RZ ;  /* 0x0000000707077c10 */ /* 0x010fe4000ff5e0ff */
[----:B------:R-:W-:Y:S01]  /*9bfb0*/  IADD3.X R178, R178, UR6, RZ, P1, !PT ;  /* 0x00000006b2b27c10 */ /* 0x000fe20008ffe4ff */
[----:B------:R-:W-:Y:S01]  /*9bfc0*/  STL [R1+0x10ac], R0 ;  /* 0x0010ac0001007387 */ /* 0x000fe20000100800 */
[----:B-1----:R-:W-:Y:S01]  /*9bfd0*/  IMAD.MOV.U32 R2, RZ, RZ, R0 ;  /* 0x000000ffff027224 */ /* 0x002fe200078e0000 */
[----:B--2---:R-:W-:-:S02]  /*9bfe0*/  IADD3.X R180, R180, UR6, RZ, P2, !PT ;  /* 0x00000006b4b47c10 */ /* 0x004fc400097fe4ff */
[----:B------:R-:W-:Y:S01]  /*9bff0*/  IMAD.MOV.U32 R3, RZ, RZ, R178 ;  /* 0x000000ffff037224 */ /* 0x000fe200078e00b2 */
[----:B------:R1:W-:Y:S04]  /*9c000*/  STL [R1+0x10a8], R178 ;  /* 0x0010a8b201007387 */ /* 0x0003e80000100800 */
[----:B------:R-:W-:Y:S04]  /*9c010*/  STL [R1+0x10ec], R7 ;  /* 0x0010ec0701007387 */ /* 0x000fe80000100800 */
[----:B------:R2:W-:Y:S04]  /*9c020*/  LDGSTS.E [R183+0x6e00], [R2.64], P0 ;  /* 0x06e0000002b77fae */ /* 0x0005e80008121848 */
[----:B-1----:R-:W3:Y:S01]  /*9c030*/  LDL.LU R178, [R1+0x122c] ;  /* 0x00122c0001b27983 */ /* 0x002ee20000300800 */
[----:B------:R-:W-:-:S03]  /*9c040*/  IADD3 R8, P1, R8, UR7, RZ ;  /* 0x0000000708087c10 */ /* 0x000fc6000ff3e0ff */
[----:B------:R1:W-:Y:S01]  /*9c050*/  STL [R1+0x10e8], R180 ;  /* 0x0010e8b401007387 */ /* 0x0003e20000100800 */
[----:B------:R-:W-:-:S03]  /*9c060*/  IADD3 R5, P2, R5, UR7, RZ ;  /* 0x0000000705057c10 */ /* 0x000fc6000ff5e0ff */
[----:B------:R-:W4:Y:S01]  /*9c070*/  LDL.LU R0, [R1+0x126c] ;  /* 0x00126c0001007983 */ /* 0x000f220000300800 */
[----:B--2---:R-:W-:Y:S02]  /*9c080*/  IMAD.MOV.U32 R3, RZ, RZ, R180 ;  /* 0x000000ffff037224 */ /* 0x004fe400078e00b4 */
[----:B------:R-:W-:Y:S01]  /*9c090*/  IMAD.MOV.U32 R2, RZ, RZ, R7 ;  /* 0x000000ffff027224 */ /* 0x000fe200078e0007 */
[----:B-1----:R-:W2:Y:S04]  /*9c0a0*/  LDL.LU R180, [R1+0x1228] ;  /* 0x0012280001b47983 */ /* 0x002ea80000300800 */
[----:B------:R-:W2:Y:S01]  /*9c0b0*/  LDL.LU R7, [R1+0x1268] ;  /* 0x0012680001077983 */ /* 0x000ea20000300800 */
[----:B------:R-:W-:-:S03]  /*9c0c0*/  IADD3.X R176, R176, UR6, RZ, P1, !PT ;  /* 0x00000006b0b07c10 */ /* 0x000fc60008ffe4ff */
[----:B------:R1:W-:Y:S04]  /*9c0d0*/  STL [R1+0x112c], R8 ;  /* 0x00112c0801007387 */ /* 0x0003e80000100800 */
        /* <DEDUP_REMOVED lines=8> */
[----:B------:R-:W2:Y:S04]  /*9c160*/  LDL.LU R181, [R1+0x12ec] ;  /* 0x0012ec0001b57983 */ /* 0x000ea80000300800 */
[----:B------:R-:W2:Y:S04]  /*9c170*/  LDL.LU R176, [R1+0x12a8] ;  /* 0x0012a80001b07983 */ /* 0x000ea80000300800 */
[----:B------:R1:W-:Y:S01]  /*9c180*/  LDGSTS.E [R183+0x8e00], [R2.64], P0 ;  /* 0x08e0000002b77fae */ /* 0x0003e20008121848 */
[----:B------:R-:W-:-:S03]  /*9c190*/  IADD3 R177, P1, R177, UR7, RZ ;  /* 0x00000007b1b17c10 */ /* 0x000fc6000ff3e0ff */
[----:B------:R-:W2:Y:S01]  /*9c1a0*/  LDL.LU R182, [R1+0x12e8] ;  /* 0x0012e80001b67983 */ /* 0x000ea20000300800 */
[----:B-1----:R-:W-:Y:S02]  /*9c1b0*/  IMAD.MOV.U32 R2, RZ, RZ, R5 ;  /* 0x000000ffff027224 */ /* 0x002fe400078e0005 */
[----:B------:R-:W-:Y:S01]  /*9c1c0*/  IMAD.MOV.U32 R3, RZ, RZ, R9 ;  /* 0x000000ffff037224 */ /* 0x000fe200078e0009 */
[----:B------:R-:W-:Y:S01]  /*9c1d0*/  IADD3 R4, P2, R4, UR7, RZ ;  /* 0x0000000704047c10 */ /* 0x000fe2000ff5e0ff */
[----:B------:R-:W2:Y:S04]  /*9c1e0*/  LDL.LU R5, [R1+0x132c] ;  /* 0x00132c0001057983 */ /* 0x000ea80000300800 */
        /* <DEDUP_REMOVED lines=12> */
[----:B------:R1:W-:Y:S02]  /*9c2b0*/  LDGSTS.E [R183+0xae00], [R2.64], P0 ;  /* 0x0ae0000002b77fae */ /* 0x0003e40008121848 */
[----:B-1----:R-:W-:-:S02]  /*9c2c0*/  IMAD.MOV.U32 R2, RZ, RZ, R4 ;  /* 0x000000ffff027224 */ /* 0x002fc400078e0004 */
[----:B------:R-:W-:Y:S01]  /*9c2d0*/  IMAD.MOV.U32 R3, RZ, RZ, R6 ;  /* 0x000000ffff037224 */ /* 0x000fe200078e0006 */
[----:B------:R-:W2:Y:S04]  /*9c2e0*/  LDL.LU R4, [R1+0x13ac] ;  /* 0x0013ac0001047983 */ /* 0x000ea80000300800 */
[----:B------:R-:W2:Y:S04]  /*9c2f0*/  LDL.LU R6, [R1+0x13ec] ;  /* 0x0013ec0001067983 */ /* 0x000ea80000300800 */
[----:B------:R1:W-:Y:S01]  /*9c300*/  LDGSTS.E [R183+0xbe00], [R2.64], P0 ;  /* 0x0be0000002b77fae */ /* 0x0003e20008121848 */
[----:B---3--:R-:W-:-:S05]  /*9c310*/  IADD3 R178, P1, R178, UR7, RZ ;  /* 0x00000007b2b27c10 */ /* 0x008fca000ff3e0ff */
[----:B------:R3:W-:Y:S01]  /*9c320*/  STL [R1+0x122c], R178 ;  /* 0x00122cb201007387 */ /* 0x0007e20000100800 */
[----:B----4-:R-:W-:Y:S02]  /*9c330*/  IADD3 R0, P2, R0, UR7, RZ ;  /* 0x0000000700007c10 */ /* 0x010fe4000ff5e0ff */
[----:B--2---:R-:W-:Y:S01]  /*9c340*/  IADD3.X R180, R180, UR6, RZ, P1, !PT ;  /* 0x00000006b4b47c10 */ /* 0x004fe20008ffe4ff */
[----:B-1----:R-:W-:Y:S01]  /*9c350*/  IMAD.MOV.U32 R2, RZ, RZ, R178 ;  /* 0x000000ffff027224 */ /* 0x002fe200078e00b2 */
[----:B------:R-:W-:-:S03]  /*9c360*/  IADD3.X R7, R7, UR6, RZ, P2, !PT ;  /* 0x0000000607077c10 */ /* 0x000fc600097fe4ff */
[----:B------:R1:W-:Y:S01]  /*9c370*/  STL [R1+0x1228], R180 ;  /* 0x001228b401007387 */ /* 0x0003e20000100800 */
[----:B------:R-:W-:-:S03]  /*9c380*/  IMAD.MOV.U32 R3, RZ, RZ, R180 ;  /* 0x000000ffff037224 */ /* 0x000fc600078e00b4 */
[----:B------:R-:W-:Y:S04]  /*9c390*/  STL [R1+0x126c], R0 ;  /* 0x00126c0001007387 */ /* 0x000fe80000100800 */
[----:B---3--:R-:W2:Y:S04]  /*9c3a0*/  LDL.LU R178, [R1+0x13a8] ;  /* 0x0013a80001b27983 */ /* 0x008ea80000300800 */
[----:B------:R3:W-:Y:S04]  /*9c3b0*/  STL [R1+0x1268], R7 ;  /* 0x0012680701007387 */ /* 0x0007e80000100800 */
[----:B------:R4:W-:Y:S04]  /*9c3c0*/  LDGSTS.E [R183+0xce00], [R2.64], P0 ;  /* 0x0ce0000002b77fae */ /* 0x0009e80008121848 */
[----:B-1----:R-:W2:Y:S01]  /*9c3d0*/  LDL.LU R180, [R1+0x13e8] ;  /* 0x0013e80001b47983 */ /* 0x002ea20000300800 */
[----:B------:R-:W-:Y:S01]  /*9c3e0*/  IADD3 R8, P1, R8, UR7, RZ ;  /* 0x0000000708087c10 */ /* 0x000fe2000ff3e0ff */
[----:B----4-:R-:W-:-:S02]  /*9c3f0*/  IMAD.MOV.U32 R2, RZ, RZ, R0 ;  /* 0x000000ffff027224 */ /* 0x010fc400078e0000 */
[----:B------:R-:W-:Y:S01]  /*9c400*/  IMAD.MOV.U32 R3, RZ, RZ, R7 ;  /* 0x000000ffff037224 */ /* 0x000fe200078e0007 */
[----:B------:R-:W-:Y:S01]  /*9c410*/  IADD3 R181, P2, R181, UR7, RZ ;  /* 0x00000007b5b57c10 */ /* 0x000fe2000ff5e0ff */
[----:B---3--:R-:W3:Y:S01]  /*9c420*/  LDL.LU R7, [R1+0x142c] ;  /* 0x00142c0001077983 */ /* 0x008ee20000300800 */
[----:B------:R-:W-:-:S03]  /*9c430*/  IADD3.X R176, R176, UR6, RZ, P1, !PT ;  /* 0x00000006b0b07c10 */ /* 0x000fc60008ffe4ff */
[----:B------:R-:W2:Y:S04]  /*9c440*/  LDL.LU R0, [R1+0x146c] ;  /* 0x00146c0001007983 */ /* 0x000ea80000300800 */
[----:B------:R1:W-:Y:S01]  /*9c450*/  LDGSTS.E [R183+0xde00], [R2.64], P0 ;  /* 0x0de0000002b77fae */ /* 0x0003e20008121848 */
[----:B------:R-:W-:-:S03]  /*9c460*/  IADD3.X R182, R182, UR6, RZ, P2, !PT ;  /* 0x00000006b6b67c10 */ /* 0x000fc600097fe4ff */
[----:B------:R-:W-:Y:S04]  /*9c470*/  STL [R1+0x12ac], R8 ;  /* 0x0012ac0801007387 */ /* 0x000fe80000100800 */
[----:B------:R1:W-:Y:S02]  /*9c480*/  STL [R1+0x12a8], R176 ;  /* 0x0012a8b001007387 */ /* 0x0003e40000100800 */
[----:B-1----:R-:W-:Y:S02]  /*9c490*/  IMAD.MOV.U32 R2, RZ, RZ, R8 ;  /* 0x000000ffff027224 */ /* 0x002fe400078e0008 */
[----:B------:R-:W-:Y:S01]  /*9c4a0*/  IMAD.MOV.U32 R3, RZ, RZ, R176 ;  /* 0x000000ffff037224 */ /* 0x000fe200078e00b0 */
[----:B------:R-:W-:Y:S01]  /*9c4b0*/  STL [R1+0x12ec], R181 ;  /* 0x0012ecb501007387 */ /* 0x000fe20000100800 */
[----:B------:R-:W-:-:S03]  /*9c4c0*/  IADD3 R5, P1, R5, UR7, RZ ;  /* 0x0000000705057c10 */ /* 0x000fc6000ff3e0ff */
[----:B------:R-:W2:Y:S01]  /*9c4d0*/  LDL.LU R176, [R1+0x1428] ;  /* 0x0014280001b07983 */ /* 0x000ea20000300800 */
[----:B------:R-:W-:-:S03]  /*9c4e0*/  IADD3 R9, P2, R9, UR7, RZ ;  /* 0x0000000709097c10 */ /* 0x000fc6000ff5e0ff */
[----:B------:R1:W-:Y:S04]  /*9c4f0*/  LDGSTS.E [R183+0xee00], [R2.64], P0 ;  /* 0x0ee0000002b77fae */ /* 0x0003e80008121848 */
[----:B------:R-:W-:Y:S04]  /*9c500*/  STL [R1+0x12e8], R182 ;  /* 0x0012e8b601007387 */ /* 0x000fe80000100800 */
[----:B------:R-:W2:Y:S01]  /*9c510*/  LDL.LU R8, [R1+0x1468] ;  /* 0x0014680001087983 */ /* 0x000ea20000300800 */
[----:B-1----:R-:W-:Y:S02]  /*9c520*/  IMAD.MOV.U32 R2, RZ, RZ, R181 ;  /* 0x000000ffff027224 */ /* 0x002fe400078e00b5 */
[----:B------:R-:W-:Y:S01]  /*9c530*/  IMAD.MOV.U32 R3, RZ, RZ, R182 ;  /* 0x000000ffff037224 */ /* 0x000fe200078e00b6 */
[----:B------:R-:W-:-:S04]  /*9c540*/  IADD3.X R177, R177, UR6, RZ, P1, !PT ;  /* 0x00000006b1b17c10 */ /* 0x000fc80008ffe4ff */
[----:B------:R1:W-:Y:S04]  /*9c550*/  LDGSTS.E [R183+0xfe00], [R2.64], P0 ;  /* 0x0fe0000002b77fae */ /* 0x0003e80008121848 */
[----:B------:R1:W-:Y:S01]  /*9c560*/  STL [R1+0x132c], R5 ;  /* 0x00132c0501007387 */ /* 0x0003e20000100800 */
[----:B------:R-:W-:-:S03]  /*9c570*/  IADD3.X R179, R179, UR6, RZ, P2, !PT ;  /* 0x00000006b3b37c10 */ /* 0x000fc600097fe4ff */
[----:B------:R1:W-:Y:S02]  /*9c580*/  STL [R1+0x1328], R177 ;  /* 0x001328b101007387 */ /* 0x0003e40000100800 */
[----:B-1----:R-:W-:Y:S02]  /*9c590*/  IMAD.MOV.U32 R2, RZ, RZ, R5 ;  /* 0x000000ffff027224 */ /* 0x002fe400078e0005 */
[----:B------:R-:W-:Y:S01]  /*9c5a0*/  IMAD.MOV.U32 R3, RZ, RZ, R177 ;  /* 0x000000ffff037224 */ /* 0x000fe200078e00b1 */
[----:B------:R1:W-:Y:S04]  /*9c5b0*/  STL [R1+0x136c], R9 ;  /* 0x00136c0901007387 */ /* 0x0003e80000100800 */
        /* <DEDUP_REMOVED lines=11> */
[----:B------:R-:W-:Y:S01]  /*9c670*/  STL [R1+0x13ac], R4 ;  /* 0x0013ac0401007387 */ /* 0x000fe20000100800 */
[----:B-1----:R-:W-:Y:S01]  /*9c680*/  IMAD.MOV.U32 R2, RZ, RZ, R4 ;  /* 0x000000ffff027224 */ /* 0x002fe200078e0004 */
[----:B--2---:R-:W-:-:S05]  /*9c690*/  IADD3.X R178, R178, UR6, RZ, P1, !PT ;  /* 0x00000006b2b27c10 */ /* 0x004fca0008ffe4ff */
[----:B------:R-:W-:Y:S01]  /*9c6a0*/  IMAD.MOV.U32 R3, RZ, RZ, R178 ;  /* 0x000000ffff037224 */ /* 0x000fe200078e00b2 */
[----:B------:R1:W-:Y:S04]  /*9c6b0*/  STL [R1+0x13a8], R178 ;  /* 0x0013a8b201007387 */ /* 0x0003e80000100800 */
[----:B------:R-:W-:Y:S01]  /*9c6c0*/  STL [R1+0x13ec], R6 ;  /* 0x0013ec0601007387 */ /* 0x000fe20000100800 */
[----:B------:R-:W-:-:S03]  /*9c6d0*/  IADD3.X R180, R180, UR6, RZ, P2, !PT ;  /* 0x00000006b4b47c10 */ /* 0x000fc600097fe4ff */
[----:B------:R2:W-:Y:S04]  /*9c6e0*/  LDGSTS.E [R183+0x12e00], [R2.64], P0 ;  /* 0x12e0000002b77fae */ /* 0x0005e80008121848 */
[----:B-1----:R-:W4:Y:S04]  /*9c6f0*/  LDL.LU R178, [R1+0x152c] ;  /* 0x00152c0001b27983 */ /* 0x002f280000300800 */
[----:B------:R1:W-:Y:S01]  /*9c700*/  STL [R1+0x13e8], R180 ;  /* 0x0013e8b401007387 */ /* 0x0003e20000100800 */
[----:B---3--:R-:W-:-:S03]  /*9c710*/  IADD3 R7, P1, R7, UR7, RZ ;  /* 0x0000000707077c10 */ /* 0x008fc6000ff3e0ff */
[----:B------:R-:W3:Y:S01]  /*9c720*/  LDL.LU R4, [R1+0x156c] ;  /* 0x00156c0001047983 */ /* 0x000ee20000300800 */
[----:B--2---:R-:W-:Y:S02]  /*9c730*/  IMAD.MOV.U32 R3, RZ, RZ, R180 ;  /* 0x000000ffff037224 */ /* 0x004fe400078e00b4 */
[----:B------:R-:W-:Y:S01]  /*9c740*/  IMAD.MOV.U32 R2, RZ, RZ, R6 ;  /* 0x000000ffff027224 */ /* 0x000fe200078e0006 */
[----:B------:R-:W-:Y:S01]  /*9c750*/  IADD3 R0, P2, R0, UR7, RZ ;  /* 0x0000000700007c10 */ /* 0x000fe2000ff5e0ff */
[----:B-1----:R-:W2:Y:S04]  /*9c760*/  LDL.LU R180, [R1+0x1528] ;  /* 0x0015280001b47983 */ /* 0x002ea80000300800 */
[----:B------:R-:W2:Y:S04]  /*9c770*/  LDL.LU R6, [R1+0x1568] ;  /* 0x0015680001067983 */ /* 0x000ea80000300800 */
[----:B------:R1:W-:Y:S04]  /*9c780*/  STL [R1+0x142c], R7 ;  /* 0x00142c0701007387 */ /* 0x0003e80000100800 */
[----:B------:R1:W-:Y:S01]  /*9c790*/  LDGSTS.E [R183+0x13e00], [R2.64], P0 ;  /* 0x13e0000002b77fae */ /* 0x0003e20008121848 */
[----:B------:R-:W-:Y:S01]  /*9c7a0*/  IADD3.X R176, R176, UR6, RZ, P1, !PT ;  /* 0x00000006b0b07c10 */ /* 0x000fe20008ffe4ff */
[----:B-1----:R-:W-:-:S04]  /*9c7b0*/  IMAD.MOV.U32 R2, RZ, RZ, R7 ;  /* 0x000000ffff027224 */ /* 0x002fc800078e0007 */
[----:B------:R1:W-:Y:S04]  /*9c7c0*/  STL [R1+0x1428], R176 ;  /* 0x001428b001007387 */ /* 0x0003e80000100800 */
[----:B------:R1:W-:Y:S01]  /*9c7d0*/  STL [R1+0x146c], R0 ;  /* 0x00146c0001007387 */ /* 0x0003e20000100800 */
[----:B------:R-:W-:-:S03]  /*9c7e0*/  IADD3.X R8, R8, UR6, RZ, P2, !PT ;  /* 0x0000000608087c10 */ /* 0x000fc600097fe4ff */
[----:B------:R-:W2:Y:S01]  /*9c7f0*/  LDL.LU R7, [R1+0x15ac] ;  /* 0x0015ac0001077983 */ /* 0x000ea20000300800 */
[----:B------:R-:W-:-:S03]  /*9c800*/  IMAD.MOV.U32 R3, RZ, RZ, R176 ;  /* 0x000000ffff037224 */ /* 0x000fc600078e00b0 */
[----:B------:R1:W-:Y:S04]  /*9c810*/  STL [R1+0x1468], R8 ;  /* 0x0014680801007387 */ /* 0x0003e80000100800 */
[----:B------:R-:W2:Y:S04]  /*9c820*/  LDL.LU R181, [R1+0x15ec] ;  /* 0x0015ec0001b57983 */ /* 0x000ea80000300800 */
[----:B-1----:R-:W2:Y:S04]  /*9c830*/  LDL.LU R176, [R1+0x15a8] ;  /* 0x0015a80001b07983 */ /* 0x002ea80000300800 */
[----:B------:R1:W-:Y:S04]  /*9c840*/  LDGSTS.E [R183+0x14e00], [R2.64], P0 ;  /* 0x14e0000002b77fae */ /* 0x0003e80008121848 */
[----:B------:R-:W2:Y:S01]  /*9c850*/  LDL.LU R182, [R1+0x15e8] ;  /* 0x0015e80001b67983 */ /* 0x000ea20000300800 */
[----:B------:R-:W-:Y:S01]  /*9c860*/  IADD3 R5, P1, R5, UR7, RZ ;  /* 0x0000000705057c10 */ /* 0x000fe2000ff3e0ff */
[----:B-1----:R-:W-:-:S02]  /*9c870*/  IMAD.MOV.U32 R2, RZ, RZ, R0 ;  /* 0x000000ffff027224 */ /* 0x002fc400078e0000 */
[----:B------:R-:W-:Y:S01]  /*9c880*/  IMAD.MOV.U32 R3, RZ, RZ, R8 ;  /* 0x000000ffff037224 */ /* 0x000fe200078e0008 */
[----:B------:R-:W2:Y:S04]  /*9c890*/  LDL.LU R0, [R1+0x162c] ;  /* 0x00162c0001007983 */ /* 0x000ea80000300800 */
[----:B------:R-:W2:Y:S01]  /*9c8a0*/  LDL.LU R8, [R1+0x166c] ;  /* 0x00166c0001087983 */ /* 0x000ea20000300800 */
        /* <DEDUP_REMOVED lines=18> */
[----:B----4-:R-:W-:-:S02]  /*9c9d0*/  IADD3 R178, P1, R178, UR7, RZ ;  /* 0x00000007b2b27c10 */ /* 0x010fc4000ff3e0ff */
[----:B---3--:R-:W-:-:S03]  /*9c9e0*/  IADD3 R4, P2, R4, UR7, RZ ;  /* 0x0000000704047c10 */ /* 0x008fc6000ff5e0ff */
[----:B------:R-:W-:Y:S01]  /*9c9f0*/  STL [R1+0x152c], R178 ;  /* 0x00152cb201007387 */ /* 0x000fe20000100800 */
[----:B--2---:R-:W-:Y:S01]  /*9ca00*/  IADD3.X R180, R180, UR6, RZ, P1, !PT ;  /* 0x00000006b4b47c10 */ /* 0x004fe20008ffe4ff */
[----:B-1----:R-:W-:Y:S01]  /*9ca10*/  IMAD.MOV.U32 R2, RZ, RZ, R178 ;  /* 0x000000ffff027224 */ /* 0x002fe200078e00b2 */
[----:B------:R-:W-:-:S03]  /*9ca20*/  IADD3.X R6, R6, UR6, RZ, P2, !PT ;  /* 0x0000000606067c10 */ /* 0x000fc600097fe4ff */
[----:B------:R1:W-:Y:S01]  /*9ca30*/  STL [R1+0x1528], R180 ;  /* 0x001528b401007387 */ /* 0x0003e20000100800 */
[----:B------:R-:W-:-:S03]  /*9ca40*/  IMAD.MOV.U32 R3, RZ, RZ, R180 ;  /* 0x000000ffff037224 */ /* 0x000fc600078e00b4 */
[----:B------:R-:W-:Y:S04]  /*9ca50*/  STL [R1+0x156c], R4 ;  /* 0x00156c0401007387 */ /* 0x000fe80000100800 */
[----:B------:R2:W-:Y:S04]  /*9ca60*/  LDGSTS.E [R183+0x18e00], [R2.64], P0 ;  /* 0x18e0000002b77fae */ /* 0x0005e80008121848 */
[----:B-1----:R-:W3:Y:S04]  /*9ca70*/  LDL.LU R180, [R1+0x16a8] ;  /* 0x0016a80001b47983 */ /* 0x002ee80000300800 */
[----:B------:R1:W-:Y:S04]  /*9ca80*/  STL [R1+0x1568], R6 ;  /* 0x0015680601007387 */ /* 0x0003e80000100800 */
[----:B------:R-:W4:Y:S01]  /*9ca90*/  LDL.LU R178, [R1+0x16e8] ;  /* 0x0016e80001b27983 */ /* 0x000f220000300800 */
[----:B--2---:R-:W-:-:S02]  /*9caa0*/  IMAD.MOV.U32 R2, RZ, RZ, R4 ;  /* 0x000000ffff027224 */ /* 0x004fc400078e0004 */
[----:B------:R-:W-:Y:S02]  /*9cab0*/  IMAD.MOV.U32 R3, RZ, RZ, R6 ;  /* 0x000000ffff037224 */ /* 0x000fe400078e0006 */
[----:B-1----:R-:W2:Y:S01]  /*9cac0*/  LDL.LU R6, [R1+0x172c] ;  /* 0x00172c0001067983 */ /* 0x002ea20000300800 */
[----:B------:R-:W-:-:S03]  /*9cad0*/  IADD3 R7, P1, R7, UR7, RZ ;  /* 0x0000000707077c10 */ /* 0x000fc6000ff3e0ff */
[----:B------:R-:W2:Y:S04]  /*9cae0*/  LDL.LU R4, [R1+0x176c] ;  /* 0x00176c0001047983 */ /* 0x000ea80000300800 */
[----:B------:R1:W-:Y:S01]  /*9caf0*/  LDGSTS.E [R183+0x19e00], [R2.64], P0 ;  /* 0x19e0000002b77fae */ /* 0x0003e20008121848 */
[----:B------:R-:W-:Y:S02]  /*9cb00*/  IADD3 R181, P2, R181, UR7, RZ ;  /* 0x00000007b5b57c10 */ /* 0x000fe4000ff5e0ff */
[----:B------:R-:W-:Y:S01]  /*9cb10*/  IADD3.X R176, R176, UR6, RZ, P1, !PT ;  /* 0x00000006b0b07c10 */ /* 0x000fe20008ffe4ff */
[----:B------:R-:W-:Y:S04]  /*9cb20*/  STL [R1+0x15ac], R7 ;  /* 0x0015ac0701007387 */ /* 0x000fe80000100800 */
[----:B------:R1:W-:Y:S02]  /*9cb30*/  STL [R1+0x15a8], R176 ;  /* 0x0015a8b001007387 */ /* 0x0003e40000100800 */
[----:B-1----:R-:W-:-:S02]  /*9cb40*/  IMAD.MOV.U32 R2, RZ, RZ, R7 ;  /* 0x000000ffff027224 */ /* 0x002fc400078e0007 */
[----:B------:R-:W-:Y:S01]  /*9cb50*/  IMAD.MOV.U32 R3, RZ, RZ, R176 ;  /* 0x000000ffff037224 */ /* 0x000fe200078e00b0 */
[----:B------:R-:W-:Y:S01]  /*9cb60*/  IADD3.X R182, R182, UR6, RZ, P2, !PT ;  /* 0x00000006b6b67c10 */ /* 0x000fe200097fe4ff */
[----:B------:R-:W-:Y:S04]  /*9cb70*/  STL [R1+0x15ec], R181 ;  /* 0x0015ecb501007387 */ /* 0x000fe80000100800 */
[----:B------:R1:W-:Y:S04]  /*9cb80*/  LDGSTS.E [R183+0x1ae00], [R2.64], P0 ;  /* 0x1ae0000002b77fae */ /* 0x0003e80008121848 */
[----:B------:R-:W2:Y:S01]  /*9cb90*/  LDL.LU R176, [R1+0x1728] ;  /* 0x0017280001b07983 */ /* 0x000ea20000300800 */
[----:B------:R-:W-:-:S03]  /*9cba0*/  IADD3 R0, P1, R0, UR7, RZ ;  /* 0x0000000700007c10 */ /* 0x000fc6000ff3e0ff */
[----:B------:R-:W-:Y:S01]  /*9cbb0*/  STL [R1+0x15e8], R182 ;  /* 0x0015e8b601007387 */ /* 0x000fe20000100800 */
[----:B-1----:R-:W-:-:S03]  /*9cbc0*/  IMAD.MOV.U32 R2, RZ, RZ, R181 ;  /* 0x000000ffff027224 */ /* 0x002fc600078e00b5 */
[----:B------:R-:W2:Y:S01]  /*9cbd0*/  LDL.LU R7, [R1+0x1768] ;  /* 0x0017680001077983 */ /* 0x000ea20000300800 */
[----:B------:R-:W-:Y:S01]  /*9cbe0*/  IMAD.MOV.U32 R3, RZ, RZ, R182 ;  /* 0x000000ffff037224 */ /* 0x000fe200078e00b6 */
[----:B------:R-:W-:Y:S02]  /*9cbf0*/  IADD3 R8, P2, R8, UR7, RZ ;  /* 0x0000000708087c10 */ /* 0x000fe4000ff5e0ff */
[----:B------:R-:W-:Y:S04]  /*9cc00*/  STL [R1+0x162c], R0 ;  /* 0x00162c0001007387 */ /* 0x000fe80000100800 */
[----:B------:R1:W-:Y:S02]  /*9cc10*/  LDGSTS.E [R183+0x1be00], [R2.64], P0 ;  /* 0x1be0000002b77fae */ /* 0x0003e40008121848 */
[----:B-1----:R-:W-:Y:S01]  /*9cc20*/  IMAD.MOV.U32 R2, RZ, RZ, R0 ;  /* 0x000000ffff027224 */ /* 0x002fe200078e0000 */
[----:B------:R-:W-:-:S05]  /*9cc30*/  IADD3.X R5, R5, UR6, RZ, P1, !PT ;  /* 0x0000000605057c10 */ /* 0x000fca0008ffe4ff */
        /* <DEDUP_REMOVED lines=8> */
[----:B------:R-:W-:-:S03]  /*9ccc0*/  IMAD.MOV.U32 R3, RZ, RZ, R9 ;  /* 0x000000ffff037224 */ /* 0x000fc600078e0009 */
[----:B-1----:R-:W2:Y:S01]  /*9ccd0*/  LDL.LU R9, [R1+0x17a8] ;  /* 0x0017a80001097983 */ /* 0x002ea20000300800 */
[----:B------:R-:W-:-:S03]  /*9cce0*/  IMAD.MOV.U32 R2, RZ, RZ, R8 ;  /* 0x000000ffff027224 */ /* 0x000fc600078e0008 */
[----:B------:R-:W2:Y:S01]  /*9ccf0*/  LDL.LU R8, [R1+0x17e8] ;  /* 0x0017e80001087983 */ /* 0x000ea20000300800 */
[----:B------:R-:W-:Y:S02]  /*9cd00*/  IADD3 R179, P1, R179, UR7, RZ ;  /* 0x00000007b3b37c10 */ /* 0x000fe4000ff3e0ff */
[----:B------:R-:W-:Y:S01]  /*9cd10*/  IADD3 R177, P2, R177, UR7, RZ ;  /* 0x00000007b1b17c10 */ /* 0x000fe2000ff5e0ff */
[----:B------:R1:W-:Y:S04]  /*9cd20*/  LDGSTS.E [R183+0x1de00], [R2.64], P0 ;  /* 0x1de0000002b77fae */ /* 0x0003e80008121848 */
[----:B------:R2:W-:Y:S01]  /*9cd30*/  STL [R1+0x16ac], R179 ;  /* 0x0016acb301007387 */ /* 0x0005e20000100800 */
[----:B-1----:R-:W-:Y:S01]  /*9cd40*/  IMAD.MOV.U32 R2, RZ, RZ, R179 ;  /* 0x000000ffff027224 */ /* 0x002fe200078e00b3 */
[----:B---3--:R-:W-:-:S05]  /*9cd50*/  IADD3.X R180, R180, UR6, RZ, P1, !PT ;  /* 0x00000006b4b47c10 */ /* 0x008fca0008ffe4ff */
[----:B------:R-:W-:Y:S01]  /*9cd60*/  STL [R1+0x16a8], R180 ;  /* 0x0016a8b401007387 */ /* 0x000fe20000100800 */
[----:B----4-:R-:W-:Y:S01]  /*9cd70*/  IADD3.X R178, R178, UR6, RZ, P2, !PT ;  /* 0x00000006b2b27c10 */ /* 0x010fe200097fe4ff */
[----:B------:R-:W-:Y:S02]  /*9cd80*/  IMAD.MOV.U32 R3, RZ, RZ, R180 ;  /* 0x000000ffff037224 */ /* 0x000fe400078e00b4 */
[----:B------:R-:W-:Y:S04]  /*9cd90*/  STL [R1+0x16ec], R177 ;  /* 0x0016ecb101007387 */ /* 0x000fe80000100800 */
[----:B------:R1:W-:Y:S01]  /*9cda0*/  STL [R1+0x16e8], R178 ;  /* 0x0016e8b201007387 */ /* 0x0003e20000100800 */
[----:B--2---:R-:W-:-:S03]  /*9cdb0*/  IADD3 R6, P1, R6, UR7, RZ ;  /* 0x0000000706067c10 */ /* 0x004fc6000ff3e0ff */
[----:B------:R-:W2:Y:S04]  /*9cdc0*/  LDL.LU R185, [R1+0x1828] ;  /* 0x0018280001b97983 */ /* 0x000ea80000300800 */
[----:B------:R-:W3:Y:S01]  /*9cdd0*/  LDL.LU R184, [R1+0x182c] ;  /* 0x00182c0001b87983 */ /* 0x000ee20000300800 */
[----:B------:R-:W-:-:S03]  /*9cde0*/  IADD3 R4, P2, R4, UR7, RZ ;  /* 0x0000000704047c10 */ /* 0x000fc6000ff5e0ff */
[----:B------:R4:W-:Y:S04]  /*9cdf0*/  LDGSTS.E [R183+0x1ee00], [R2.64], P0 ;  /* 0x1ee0000002b77fae */ /* 0x0009e80008121848 */
[----:B------:R-:W2:Y:S01]  /*9ce00*/  LDL.LU R179, [R1+0x1868] ;  /* 0x0018680001b37983 */ /* 0x000ea20000300800 */
[----:B----4-:R-:W-:Y:S02]  /*9ce10*/  IMAD.MOV.U32 R2, RZ, RZ, R177 ;  /* 0x000000ffff027224 */ /* 0x010fe400078e00b1 */
[----:B------:R-:W-:Y:S02]  /*9ce20*/  IMAD.MOV.U32 R3, RZ, RZ, R178 ;  /* 0x000000ffff037224 */ /* 0x000fe400078e00b2 */
[----:B-1----:R-:W4:Y:S01]  /*9ce30*/  LDL.LU R178, [R1+0x186c] ;  /* 0x00186c0001b27983 */ /* 0x002f220000300800 */
[----:B------:R-:W-:-:S03]  /*9ce40*/  IADD3.X R176, R176, UR6, RZ, P1, !PT ;  /* 0x00000006b0b07c10 */ /* 0x000fc60008ffe4ff */
[----:B------:R1:W-:Y:S04]  /*9ce50*/  LDGSTS.E [R183+0x1fe00], [R2.64], P0 ;  /* 0x1fe0000002b77fae */ /* 0x0003e80008121848 */
[----:B------:R1:W-:Y:S01]  /*9ce60*/  STL [R1+0x172c], R6 ;  /* 0x00172c0601007387 */ /* 0x0003e20000100800 */
[----:B------:R-:W-:-:S03]  /*9ce70*/  IADD3.X R7, R7, UR6, RZ, P2, !PT ;  /* 0x0000000607077c10 */ /* 0x000fc600097fe4ff */
        /* <DEDUP_REMOVED lines=12> */
[----:B------:R-:W4:Y:S01]  /*9cf40*/  LDL.LU R181, [R1+0x192c] ;  /* 0x00192c0001b57983 */ /* 0x000f220000300800 */
[----:B------:R-:W-:-:S03]  /*9cf50*/  IADD3 R5, P1, R5, UR7, RZ ;  /* 0x0000000705057c10 */ /* 0x000fc6000ff3e0ff */
[----:B------:R-:W4:Y:S04]  /*9cf60*/  LDL.LU R4, [R1+0x196c] ;  /* 0x00196c0001047983 */ /* 0x000f280000300800 */
[----:B------:R1:W-:Y:S01]  /*9cf70*/  STL [R1+0x17ac], R5 ;  /* 0x0017ac0501007387 */ /* 0x0003e20000100800 */
[----:B------:R-:W-:-:S03]  /*9cf80*/  IADD3 R0, P2, R0, UR7, RZ ;  /* 0x0000000700007c10 */ /* 0x000fc6000ff5e0ff */
[----:B------:R1:W-:Y:S01]  /*9cf90*/  LDGSTS.E [R183+0x21e00], [R2.64], P0 ;  /* 0x21e0000002b77fae */ /* 0x0003e20008121848 */
[----:B------:R-:W-:-:S05]  /*9cfa0*/  IADD3.X R9, R9, UR6, RZ, P1, !PT ;  /* 0x0000000609097c10 */ /* 0x000fca0008ffe4ff */
[----:B------:R1:W-:Y:S01]  /*9cfb0*/  STL [R1+0x17a8], R9 ;  /* 0x0017a80901007387 */ /* 0x0003e20000100800 */
[----:B------:R-:W-:-:S03]  /*9cfc0*/  IADD3.X R8, R8, UR6, RZ, P2, !PT ;  /* 0x0000000608087c10 */ /* 0x000fc600097fe4ff */
[----:B------:R-:W-:Y:S04]  /*9cfd0*/  STL [R1+0x17ec], R0 ;  /* 0x0017ec0001007387 */ /* 0x000fe80000100800 */
[----:B------:R-:W4:Y:S01]  /*9cfe0*/  LDL.LU R182, [R1+0x1928] ;  /* 0x0019280001b67983 */ /* 0x000f220000300800 */
[----:B-1----:R-:W-:-:S03]  /*9cff0*/  IMAD.MOV.U32 R2, RZ, RZ, R5 ;  /* 0x000000ffff027224 */ /* 0x002fc600078e0005 */
[----:B------:R1:W-:Y:S04]  /*9d000*/  STL [R1+0x17e8], R8 ;  /* 0x0017e80801007387 */ /* 0x0003e80000100800 */
[----:B------:R-:W4:Y:S01]  /*9d010*/  LDL.LU R5, [R1+0x1968] ;  /* 0x0019680001057983 */ /* 0x000f220000300800 */
[----:B------:R-:W-:-:S03]  /*9d020*/  IMAD.MOV.U32 R3, RZ, RZ, R9 ;  /* 0x000000ffff037224 */ /* 0x000fc600078e0009 */
[----:B------:R-:W4:Y:S04]  /*9d030*/  LDL.LU R180, [R1+0x19e8] ;  /* 0x0019e80001b47983 */ /* 0x000f280000300800 */
[----:B------:R1:W-:Y:S04]  /*9d040*/  LDGSTS.E [R183+0x22e00], [R2.64], P0 ;  /* 0x22e0000002b77fae */ /* 0x0003e80008121848 */
[----:B------:R-:W4:Y:S01]  /*9d050*/  LDL.LU R9, [R1+0x19ec] ;  /* 0x0019ec0001097983 */ /* 0x000f220000300800 */
[----:B-1----:R-:W-:Y:S02]  /*9d060*/  IMAD.MOV.U32 R2, RZ, RZ, R0 ;  /* 0x000000ffff027224 */ /* 0x002fe400078e0000 */
[----:B------:R-:W-:-:S02]  /*9d070*/  IMAD.MOV.U32 R3, RZ, RZ, R8 ;  /* 0x000000ffff037224 */ /* 0x000fc400078e0008 */
[----:B------:R-:W4:Y:S04]  /*9d080*/  LDL.LU R8, [R1+0x1a10] ;  /* 0x001a100001087983 */ /* 0x000f280000300800 */
[----:B------:R1:W-:Y:S04]  /*9d090*/  LDGSTS.E [R183+0x23e00], [R2.64], P0 ;  /* 0x23e0000002b77fae */ /* 0x0003e80008121848 */
[----:B------:R-:W4:Y:S01]  /*9d0a0*/  LDL.LU R0, [R1+0x1a14] ;  /* 0x001a140001007983 */ /* 0x000f220000300800 */
[----:B---3--:R-:W-:-:S04]  /*9d0b0*/  IADD3 R184, P1, R184, UR7, RZ ;  /* 0x00000007b8b87c10 */ /* 0x008fc8000ff3e0ff */
[----:B--2---:R-:W-:Y:S01]  /*9d0c0*/  IADD3.X R185, R185, UR6, RZ, P1, !PT ;  /* 0x00000006b9b97c10 */ /* 0x004fe20008ffe4ff */
[----:B-1----:R-:W-:Y:S01]  /*9d0d0*/  IMAD.MOV.U32 R2, RZ, RZ, R184 ;  /* 0x000000ffff027224 */ /* 0x002fe200078e00b8 */
[----:B------:R-:W-:Y:S03]  /*9d0e0*/  STL [R1+0x182c], R184 ;  /* 0x00182cb801007387 */ /* 0x000fe60000100800 */
[----:B------:R-:W-:Y:S01]  /*9d0f0*/  IMAD.MOV.U32 R3, RZ, RZ, R185 ;  /* 0x000000ffff037224 */ /* 0x000fe200078e00b9 */
[----:B------:R-:W-:Y:S04]  /*9d100*/  STL [R1+0x1828], R185 ;  /* 0x001828b901007387 */ /* 0x000fe80000100800 */
[----:B------:R1:W-:Y:S01]  /*9d110*/  LDGSTS.E [R183+0x24e00], [R2.64], P0 ;  /* 0x24e0000002b77fae */ /* 0x0003e20008121848 */
[----:B----4-:R-:W-:-:S04]  /*9d120*/  IADD3 R178, P2, R178, UR7, RZ ;  /* 0x00000007b2b27c10 */ /* 0x010fc8000ff5e0ff */
[----:B------:R-:W-:Y:S01]  /*9d130*/  IADD3.X R179, R179, UR6, RZ, P2, !PT ;  /* 0x00000006b3b37c10 */ /* 0x000fe200097fe4ff */
[----:B------:R-:W-:Y:S01]  /*9d140*/  STL [R1+0x186c], R178 ;  /* 0x00186cb201007387 */ /* 0x000fe20000100800 */
[----:B-1----:R-:W-:-:S03]  /*9d150*/  IMAD.MOV.U32 R2, RZ, RZ, R178 ;  /* 0x000000ffff027224 */ /* 0x002fc600078e00b2 */
[----:B------:R1:W-:Y:S01]  /*9d160*/  STL [R1+0x1868], R179 ;  /* 0x001868b301007387 */ /* 0x0003e20000100800 */
[----:B------:R-:W-:-:S03]  /*9d170*/  IMAD.MOV.U32 R3, RZ, RZ, R179 ;  /* 0x000000ffff037224 */ /* 0x000fc600078e00b3 */
[----:B------:R-:W2:Y:S04]  /*9d180*/  LDL.LU.64 R186, [R1+0xbe8] ;  /* 0x000be80001ba7983 */ /* 0x000ea80000300a00 */
[----:B------:R3:W-:Y:S04]  /*9d190*/  LDGSTS.E [R183+0x25e00], [R2.64], P0 ;  /* 0x25e0000002b77fae */ /* 0x0007e80008121848 */
[----:B-1----:R-:W4:Y:S01]  /*9d1a0*/  LDL.LU.64 R178, [R1+0xbd0] ;  /* 0x000bd00001b27983 */ /* 0x002f220000300a00 */
[----:B------:R-:W-:-:S05]  /*9d1b0*/  IADD3 R6, P1, R6, UR7, RZ ;  /* 0x0000000706067c10 */ /* 0x000fca000ff3e0ff */
[----:B---3--:R-:W-:Y:S01]  /*9d1c0*/  IMAD.MOV.U32 R2, RZ, RZ, R6 ;  /* 0x000000ffff027224 */ /* 0x008fe200078e0006 */
[----:B------:R-:W-:Y:S01]  /*9d1d0*/  STL [R1+0x18ac], R6 ;  /* 0x0018ac0601007387 */ /* 0x000fe20000100800 */
[----:B------:R-:W-:Y:S02]  /*9d1e0*/  IADD3 R176, P2, R176, UR7, RZ ;  /* 0x00000007b0b07c10 */ /* 0x000fe4000ff5e0ff */
[----:B------:R-:W-:Y:S02]  /*9d1f0*/  IADD3.X R7, R7, UR6, RZ, P1, !PT ;  /* 0x0000000607077c10 */ /* 0x000fe40008ffe4ff */
[----:B------:R-:W-:-:S03]  /*9d200*/  IADD3.X R177, R177, UR6, RZ, P2, !PT ;  /* 0x00000006b1b17c10 */ /* 0x000fc600097fe4ff */
[----:B------:R-:W-:Y:S01]  /*9d210*/  IMAD.MOV.U32 R3, RZ, RZ, R7 ;  /* 0x000000ffff037224 */ /* 0x000fe200078e0007 */
[----:B------:R1:W-:Y:S01]  /*9d220*/  STL [R1+0x18a8], R7 ;  /* 0x0018a80701007387 */ /* 0x0003e20000100800 */
[----:B------:R-:W-:-:S03]  /*9d230*/  IADD3 R181, P1, R181, UR7, RZ ;  /* 0x00000007b5b57c10 */ /* 0x000fc6000ff3e0ff */
[----:B------:R-:W-:Y:S04]  /*9d240*/  STL [R1+0x18ec], R176 ;  /* 0x0018ecb001007387 */ /* 0x000fe80000100800 */
[----:B------:R3:W-:Y:S04]  /*9d250*/  LDGSTS.E [R183+0x26e00], [R2.64], P0 ;  /* 0x26e0000002b77fae */ /* 0x0007e80008121848 */
[----:B-1----:R-:W4:Y:S01]  /*9d260*/  LDL.LU.64 R6, [R1+0xbb8] ;  /* 0x000bb80001067983 */ /* 0x002f220000300a00 */
[----:B------:R-:W-:-:S03]  /*9d270*/  IADD3 R4, P2, R4, UR7, RZ ;  /* 0x0000000704047c10 */ /* 0x000fc6000ff5e0ff */
[----:B------:R1:W-:Y:S01]  /*9d280*/  STL [R1+0x18e8], R177 ;  /* 0x0018e8b101007387 */ /* 0x0003e20000100800 */
[----:B---3--:R-:W-:Y:S02]  /*9d290*/  IMAD.MOV.U32 R2, RZ, RZ, R176 ;  /* 0x000000ffff027224 */ /* 0x008fe400078e00b0 */
[----:B------:R-:W-:Y:S02]  /*9d2a0*/  IMAD.MOV.U32 R3, RZ, RZ, R177 ;  /* 0x000000ffff037224 */ /* 0x000fe400078e00b1 */
[----:B-1----:R-:W3:Y:S04]  /*9d2b0*/  LDL.LU.64 R176, [R1+0xba0] ;  /* 0x000ba00001b07983 */ /* 0x002ee80000300a00 */
[----:B------:R1:W-:Y:S01]  /*9d2c0*/  LDGSTS.E [R183+0x27e00], [R2.64], P0 ;  /* 0x27e0000002b77fae */ /* 0x0003e20008121848 */
[----:B------:R-:W-:-:S03]  /*9d2d0*/  IADD3.X R182, R182, UR6, RZ, P1, !PT ;  /* 0x00000006b6b67c10 */ /* 0x000fc60008ffe4ff */
[----:B------:R-:W-:Y:S04]  /*9d2e0*/  STL [R1+0x192c], R181 ;  /* 0x00192cb501007387 */ /* 0x000fe80000100800 */
[----:B------:R-:W-:Y:S01]  /*9d2f0*/  STL [R1+0x1928], R182 ;  /* 0x001928b601007387 */ /* 0x000fe20000100800 */
[----:B------:R-:W-:Y:S01]  /*9d300*/  IADD3.X R5, R5, UR6, RZ, P2, !PT ;  /* 0x0000000605057c10 */ /* 0x000fe200097fe4ff */
[----:B-1----:R-:W-:Y:S02]  /*9d310*/  IMAD.MOV.U32 R2, RZ, RZ, R181 ;  /* 0x000000ffff027224 */ /* 0x002fe400078e00b5 */
[----:B------:R-:W-:Y:S01]  /*9d320*/  STL [R1+0x196c], R4 ;  /* 0x00196c0401007387 */ /* 0x000fe20000100800 */
[----:B------:R-:W-:-:S03]  /*9d330*/  IMAD.MOV.U32 R3, RZ, RZ, R182 ;  /* 0x000000ffff037224 */ /* 0x000fc600078e00b6 */
[----:B------:R-:W3:Y:S04]  /*9d340*/  LDL.LU.64 R184, [R1+0xb88] ;  /* 0x000b880001b87983 */ /* 0x000ee80000300a00 */
[----:B------:R1:W-:Y:S04]  /*9d350*/  LDGSTS.E [R183+0x28e00], [R2.64], P0 ;  /* 0x28e0000002b77fae */ /* 0x0003e80008121848 */
[----:B------:R1:W-:Y:S02]  /*9d360*/  STL [R1+0x1968], R5 ;  /* 0x0019680501007387 */ /* 0x0003e40000100800 */
[----:B-1----:R-:W-:-:S02]  /*9d370*/  IMAD.MOV.U32 R2, RZ, RZ, R4 ;  /* 0x000000ffff027224 */ /* 0x002fc400078e0004 */
[----:B------:R-:W-:Y:S02]  /*9d380*/  IMAD.MOV.U32 R3, RZ, RZ, R5 ;  /* 0x000000ffff037224 */ /* 0x000fe400078e0005 */
[----:B------:R-:W3:Y:S01]  /*9d390*/  LDL.LU.64 R4, [R1+0xb00] ;  /* 0x000b000001047983 */ /* 0x000ee20000300a00 */
[----:B------:R-:W-:-:S03]  /*9d3a0*/  IADD3 R9, P1, R9, UR7, RZ ;  /* 0x0000000709097c10 */ /* 0x000fc6000ff3e0ff */
[----:B------:R1:W-:Y:S01]  /*9d3b0*/  LDGSTS.E [R183+0x29e00], [R2.64], P0 ;  /* 0x29e0000002b77fae */ /* 0x0003e20008121848 */
[----:B------:R-:W-:Y:S02]  /*9d3c0*/  IADD3.X R180, R180, UR6, RZ, P1, !PT ;  /* 0x00000006b4b47c10 */ /* 0x000fe40008ffe4ff */
[----:B------:R-:W-:Y:S01]  /*9d3d0*/  IADD3 R0, P2, R0, UR7, RZ ;  /* 0x0000000700007c10 */ /* 0x000fe2000ff5e0ff */
[----:B------:R-:W-:Y:S03]  /*9d3e0*/  STL [R1+0x19ec], R9 ;  /* 0x0019ec0901007387 */ /* 0x000fe60000100800 */
[----:B------:R-:W-:Y:S01]  /*9d3f0*/  IADD3.X R8, R8, UR6, RZ, P2, !PT ;  /* 0x0000000608087c10 */ /* 0x000fe200097fe4ff */
[----:B------:R-:W-:Y:S01]  /*9d400*/  STL [R1+0x19e8], R180 ;  /* 0x0019e8b401007387 */ /* 0x000fe20000100800 */
[----:B-1----:R-:W-:Y:S02]  /*9d410*/  IMAD.MOV.U32 R2, RZ, RZ, R9 ;  /* 0x000000ffff027224 */ /* 0x002fe400078e0009 */
[----:B------:R-:W-:Y:S01]  /*9d420*/  IMAD.MOV.U32 R3, RZ, RZ, R180 ;  /* 0x000000ffff037224 */ /* 0x000fe200078e00b4 */
[----:B------:R-:W-:Y:S04]  /*9d430*/  STL [R1+0x1a14], R0 ;  /* 0x001a140001007387 */ /* 0x000fe80000100800 */
[----:B------:R1:W-:Y:S04]  /*9d440*/  LDGSTS.E [R183+0x2ae00], [R2.64], P0 ;  /* 0x2ae0000002b77fae */ /* 0x0003e80008121848 */
[----:B------:R1:W-:Y:S04]  /*9d450*/  STL [R1+0x1a10], R8 ;  /* 0x001a100801007387 */ /* 0x0003e80000100800 */
[----:B------:R-:W3:Y:S01]  /*9d460*/  LDL.LU.64 R188, [R1+0xaf0] ;  /* 0x000af00001bc7983 */ /* 0x000ee20000300a00 */
[----:B-1----:R-:W-:-:S03]  /*9d470*/  IMAD.MOV.U32 R2, RZ, RZ, R0 ;  /* 0x000000ffff027224 */ /* 0x002fc600078e0000 */
[----:B------:R-:W3:Y:S01]  /*9d480*/  LDL.LU.64 R190, [R1+0xae0] ;  /* 0x000ae00001be7983 */ /* 0x000ee20000300a00 */
[----:B------:R-:W-:-:S03]  /*9d490*/  IMAD.MOV.U32 R3, RZ, RZ, R8 ;  /* 0x000000ffff037224 */ /* 0x000fc600078e0008 */
[----:B------:R-:W3:Y:S04]  /*9d4a0*/  LDL.LU.64 R8, [R1+0xad0] ;  /* 0x000ad00001087983 */ /* 0x000ee80000300a00 */
[----:B------:R1:W-:Y:S01]  /*9d4b0*/  LDGSTS.E [R183+0x2be00], [R2.64], P0 ;  /* 0x2be0000002b77fae */ /* 0x0003e20008121848 */
[----:B--2---:R-:W-:-:S04]  /*9d4c0*/  IADD3 R181, P1, R186, UR7, RZ ;  /* 0x00000007bab57c10 */ /* 0x004fc8000ff3e0ff */
[----:B------:R-:W-:Y:S02]  /*9d4d0*/  IADD3.X R182, R187, UR6, RZ, P1, !PT ;  /* 0x00000006bbb67c10 */ /* 0x000fe40008ffe4ff */
[----:B----4-:R-:W-:-:S04]  /*9d4e0*/  IADD3 R180, P1, R178, UR7, RZ ;  /* 0x00000007b2b47c10 */ /* 0x010fc8000ff3e0ff */
[----:B------:R-:W-:Y:S02]  /*9d4f0*/  IADD3.X R0, R179, UR6, RZ, P1, !PT ;  /* 0x00000006b3007c10 */ /* 0x000fe40008ffe4ff */
[----:B------:R-:W-:-:S04]  /*9d500*/  IADD3 R179, P1, R6, UR7, RZ ;  /* 0x0000000706b37c10 */ /* 0x000fc8000ff3e0ff */
[----:B-1----:R-:W-:Y:S02]  /*9d510*/  IADD3.X R2, R7, UR6, RZ, P1, !PT ;  /* 0x0000000607027c10 */ /* 0x002fe40008ffe4ff */
[----:B------:R-:W2:Y:S01]  /*9d520*/  LDL.LU.64 R6, [R1+0xac0] ;  /* 0x000ac00001067983 */ /* 0x000ea20000300a00 */
[----:B---3--:R-:W-:-:S04]  /*9d530*/  IADD3 R178, P1, R176, UR7, RZ ;  /* 0x00000007b0b27c10 */ /* 0x008fc8000ff3e0ff */
[----:B------:R-:W-:Y:S02]  /*9d540*/  IADD3.X R3, R177, UR6, RZ, P1, !PT ;  /* 0x00000006b1037c10 */ /* 0x000fe40008ffe4ff */
[----:B------:R-:W-:-:S04]  /*9d550*/  IADD3 R177, P1, R184, UR7, RZ ;  /* 0x00000007b8b17c10 */ /* 0x000fc8000ff3e0ff */
[----:B------:R-:W-:Y:S02]  /*9d560*/  IADD3.X R176, R185, UR6, RZ, P1, !PT ;  /* 0x00000006b9b07c10 */ /* 0x000fe40008ffe4ff */
[----:B------:R-:W-:-:S04]  /*9d570*/  IADD3 R185, P1, R4, UR7, RZ ;  /* 0x0000000704b97c10 */ /* 0x000fc8000ff3e0ff */
[----:B------:R-:W-:Y:S02]  /*9d580*/  IADD3.X R184, R5, UR6, RZ, P1, !PT ;  /* 0x0000000605b87c10 */ /* 0x000fe40008ffe4ff */
[----:B------:R-:W3:Y:S04]  /*9d590*/  LDL.LU.64 R4, [R1+0xab0] ;  /* 0x000ab00001047983 */ /* 0x000ee80000300a00 */
[----:B------:R-:W4:Y:S04]  /*9d5a0*/  LDL.LU.64 R198, [R1+0xaa0] ;  /* 0x000aa00001c67983 */ /* 0x000f280000300a00 */
[----:B------:R-:W4:Y:S04]  /*9d5b0*/  LDL.LU.64 R200, [R1+0xa58] ;  /* 0x000a580001c87983 */ /* 0x000f280000300a00 */
[----:B------:R-:W4:Y:S04]  /*9d5c0*/  LDL.LU.64 R202, [R1+0xa50] ;  /* 0x000a500001ca7983 */ /* 0x000f280000300a00 */
[----:B------:R-:W4:Y:S04]  /*9d5d0*/  LDL.LU.64 R204, [R1+0xa48] ;  /* 0x000a480001cc7983 */ /* 0x000f280000300a00 */
[----:B------:R-:W4:Y:S04]  /*9d5e0*/  LDL.LU.64 R206, [R1+0xa40] ;  /* 0x000a400001ce7983 */ /* 0x000f280000300a00 */
[----:B------:R-:W4:Y:S01]  /*9d5f0*/  LDL.LU.64 R208, [R1+0xa38] ;  /* 0x000a380001d07983 */ /* 0x000f220000300a00 */
[----:B------:R-:W-:-:S04]  /*9d600*/  IADD3 R187, P1, R188, UR7, RZ ;  /* 0x00000007bcbb7c10 */ /* 0x000fc8000ff3e0ff */
[----:B------:R-:W-:Y:S02]  /*9d610*/  IADD3.X R186, R189, UR6, RZ, P1, !PT ;  /* 0x00000006bdba7c10 */ /* 0x000fe40008ffe4ff */
[----:B------:R-:W-:-:S04]  /*9d620*/  IADD3 R189, P1, R190, UR7, RZ ;  /* 0x00000007bebd7c10 */ /* 0x000fc8000ff3e0ff */
[----:B------:R-:W-:Y:S02]  /*9d630*/  IADD3.X R188, R191, UR6, RZ, P1, !PT ;  /* 0x00000006bfbc7c10 */ /* 0x000fe40008ffe4ff */
        /* <DEDUP_REMOVED lines=8> */
[----:B------:R-:W3:Y:S01]  /*9d6c0*/  LDL.LU.64 R4, [R1+0xa20] ;  /* 0x000a200001047983 */ /* 0x000ee20000300a00 */
[----:B----4-:R-:W-:-:S04]  /*9d6d0*/  IADD3 R197, P1, R198, UR7, RZ ;  /* 0x00000007c6c57c10 */ /* 0x010fc8000ff3e0ff */
        /* <DEDUP_REMOVED lines=13> */
[----:B------:R-:W-:Y:S02]  /*9d7b0*/  LOP3.LUT R177, R177, R176, RZ, 0x3c, !PT ;  /* 0x000000b0b1b17212 */ /* 0x000fe400078e3cff */
[----:B------:R-:W-:Y:S02]  /*9d7c0*/  LOP3.LUT R185, R185, R184, RZ, 0x3c, !PT ;  /* 0x000000b8b9b97212 */ /* 0x000fe400078e3cff */
[----:B------:R-:W-:Y:S01]  /*9d7d0*/  LOP3.LUT R187, R187, R186, RZ, 0x3c, !PT ;  /* 0x000000babbbb7212 */ /* 0x000fe200078e3cff */
[----:B------:R-:W-:Y:S01]  /*9d7e0*/  IMAD.MOV.U32 R8, RZ, RZ, R181 ;  /* 0x000000ffff087224 */ /* 0x000fe200078e00b5 */
[----:B------:R-:W-:Y:S01]  /*9d7f0*/  LOP3.LUT R189, R189, R188, RZ, 0x3c, !PT ;  /* 0x000000bcbdbd7212 */ /* 0x000fe200078e3cff */
[----:B------:R-:W-:Y:S01]  /*9d800*/  IMAD.MOV.U32 R9, RZ, RZ, R182 ;  /* 0x000000ffff097224 */ /* 0x000fe200078e00b6 */
[----:B------:R-:W-:-:S02]  /*9d810*/  LOP3.LUT R176, R177, R176, RZ, 0x3c, !PT ;  /* 0x000000b0b1b07212 */ /* 0x000fc400078e3cff */
[----:B------:R-:W-:Y:S02]  /*9d820*/  LOP3.LUT R191, R191, R190, RZ, 0x3c, !PT ;  /* 0x000000bebfbf7212 */ /* 0x000fe400078e3cff */
[----:B------:R-:W-:Y:S02]  /*9d830*/  LOP3.LUT R184, R185, R184, RZ, 0x3c, !PT ;  /* 0x000000b8b9b87212 */ /* 0x000fe400078e3cff */
[----:B------:R-:W-:Y:S01]  /*9d840*/  LOP3.LUT R193, R193, R192, RZ, 0x3c, !PT ;  /* 0x000000c0c1c17212 */ /* 0x000fe200078e3cff */
[----:B------:R-:W-:Y:S01]  /*9d850*/  IMAD.MOV.U32 R181, RZ, RZ, R3 ;  /* 0x000000ffffb57224 */ /* 0x000fe200078e0003 */
[----:B------:R-:W-:Y:S02]  /*9d860*/  LOP3.LUT R186, R187, R186, RZ, 0x3c, !PT ;  /* 0x000000babbba7212 */ /* 0x000fe400078e3cff */
[----:B------:R-:W-:Y:S02]  /*9d870*/  LOP3.LUT R195, R195, R194, RZ, 0x3c, !PT ;  /* 0x000000c2c3c37212 */ /* 0x000fe400078e3cff */
[----:B------:R-:W-:-:S02]  /*9d880*/  LOP3.LUT R188, R189, R188, RZ, 0x3c, !PT ;  /* 0x000000bcbdbc7212 */ /* 0x000fc400078e3cff */
[----:B------:R-:W-:Y:S01]  /*9d890*/  LOP3.LUT R197, R197, R196, RZ, 0x3c, !PT ;  /* 0x000000c4c5c57212 */ /* 0x000fe200078e3cff */
[----:B------:R1:W-:Y:S01]  /*9d8a0*/  STL.64 [R1+0xbe8], R8 ;  /* 0x000be80801007387 */ /* 0x0003e20000100a00 */
[----:B------:R-:W-:Y:S02]  /*9d8b0*/  LOP3.LUT R177, R177, R176, RZ, 0x3c, !PT ;  /* 0x000000b0b1b17212 */ /* 0x000fe400078e3cff */
[----:B------:R-:W-:Y:S01]  /*9d8c0*/  LOP3.LUT R190, R191, R190, RZ, 0x3c, !PT ;  /* 0x000000bebfbe7212 */ /* 0x000fe200078e3cff */
[----:B------:R-:W-:Y:S01]  /*9d8d0*/  IMAD.MOV.U32 R215, RZ, RZ, c[0x0][0x180] ;  /* 0x00006000ffd77624 */ /* 0x000fe200078e00ff */
[----:B------:R-:W-:Y:S01]  /*9d8e0*/  LOP3.LUT R199, R199, R198, RZ, 0x3c, !PT ;  /* 0x000000c6c7c77212 */ /* 0x000fe200078e3cff */
[----:B------:R1:W-:Y:S01]  /*9d8f0*/  LDGSTS.E [R183+0x2ce00], [R8.64], P0 ;  /* 0x2ce0000008b77fae */ /* 0x0003e20008121848 */
        /* <DEDUP_REMOVED lines=26> */
[----:B------:R-:W-:Y:S02]  /*9daa0*/  IADD3 R215, R215, 0x7f, RZ ;  /* 0x0000007fd7d77810 */ /* 0x000fe40007ffe0ff */
[----:B------:R-:W-:Y:S02]  /*9dab0*/  LOP3.LUT R209, R209, R208, RZ, 0x3c, !PT ;  /* 0x000000d0d1d17212 */ /* 0x000fe400078e3cff */
[----:B------:R-:W-:Y:S02]  /*9dac0*/  IADD3 R214, R214, 0x1, RZ ;  /* 0x00000001d6d67810 */ /* 0x000fe40007ffe0ff */
[----:B--2---:R-:W-:-:S04]  /*9dad0*/  IADD3 R211, P1, R6, UR7, RZ ;  /* 0x0000000706d37c10 */ /* 0x004fc8000ff3e0ff */
[----:B------:R-:W-:Y:S01]  /*9dae0*/  IADD3.X R210, R7, UR6, RZ, P1, !PT ;  /* 0x0000000607d27c10 */ /* 0x000fe20008ffe4ff */
[----:B------:R-:W-:Y:S02]  /*9daf0*/  IMAD.MOV.U32 R6, RZ, RZ, R180 ;  /* 0x000000ffff067224 */ /* 0x000fe400078e00b4 */
[----:B------:R-:W-:Y:S02]  /*9db00*/  IMAD.MOV.U32 R7, RZ, RZ, R0 ;  /* 0x000000ffff077224 */ /* 0x000fe400078e0000 */
[----:B------:R-:W-:-:S03]  /*9db10*/  IMAD.MOV.U32 R180, RZ, RZ, R178 ;  /* 0x000000ffffb47224 */ /* 0x000fc600078e00b2 */
[----:B------:R2:W-:Y:S01]  /*9db20*/  STL.64 [R1+0xbd0], R6 ;  /* 0x000bd00601007387 */ /* 0x0005e20000100a00 */
[----:B------:R-:W-:-:S03]  /*9db30*/  LOP3.LUT R211, R211, R210, RZ, 0x3c, !PT ;  /* 0x000000d2d3d37212 */ /* 0x000fc600078e3cff */
[----:B------:R2:W-:Y:S01]  /*9db40*/  LDGSTS.E [R183+0x2de00], [R6.64], P0 ;  /* 0x2de0000006b77fae */ /* 0x0005e20008121848 */
[C---:B------:R-:W-:Y:S02]  /*9db50*/  LOP3.LUT R210, R211.reuse, R210, RZ, 0x3c, !PT ;  /* 0x000000d2d3d27212 */ /* 0x040fe400078e3cff */
[----:B------:R-:W-:Y:S02]  /*9db60*/  SHF.R.S32.HI R0, RZ, 0x1f, R215 ;  /* 0x0000001fff007819 */ /* 0x000fe400000114d7 */
[----:B------:R-:W-:Y:S02]  /*9db70*/  LOP3.LUT R211, R211, R210, RZ, 0x3c, !PT ;  /* 0x000000d2d3d37212 */ /* 0x000fe400078e3cff */
[----:B------:R-:W-:Y:S02]  /*9db80*/  LEA.HI R0, R0, R215, RZ, 0x7 ;  /* 0x000000d700007211 */ /* 0x000fe400078f38ff */
[----:B---3--:R-:W-:Y:S01]  /*9db90*/  IADD3 R213, P1, R4, UR7, RZ ;  /* 0x0000000704d57c10 */ /* 0x008fe2000ff3e0ff */
[----:B------:R-:W-:-:S03]  /*9dba0*/  IMAD.MOV.U32 R4, RZ, RZ, R179 ;  /* 0x000000ffff047224 */ /* 0x000fc600078e00b3 */
[----:B------:R-:W-:Y:S01]  /*9dbb0*/  IADD3.X R212, R5, UR6, RZ, P1, !PT ;  /* 0x0000000605d47c10 */ /* 0x000fe20008ffe4ff */
[----:B------:R-:W-:-:S05]  /*9dbc0*/  IMAD.MOV.U32 R5, RZ, RZ, R2 ;  /* 0x000000ffff057224 */ /* 0x000fca00078e0002 */
[----:B------:R3:W-:Y:S04]  /*9dbd0*/  STL.64 [R1+0xbb8], R4 ;  /* 0x000bb80401007387 */ /* 0x0007e80000100a00 */
[----:B------:R4:W-:Y:S04]  /*9dbe0*/  STL.64 [R1+0xba0], R180 ;  /* 0x000ba0b401007387 */ /* 0x0009e80000100a00 */
[----:B------:R4:W-:Y:S04]  /*9dbf0*/  STL.64 [R1+0xb88], R176 ;  /* 0x000b88b001007387 */ /* 0x0009e80000100a00 */
[----:B------:R4:W-:Y:S01]  /*9dc00*/  STL.64 [R1+0xb00], R184 ;  /* 0x000b00b801007387 */ /* 0x0009e20000100a00 */
[----:B------:R-:W-:-:S03]  /*9dc10*/  LOP3.LUT R213, R213, R212, RZ, 0x3c, !PT ;  /* 0x000000d4d5d57212 */ /* 0x000fc600078e3cff */
[----:B------:R4:W-:Y:S04]  /*9dc20*/  STL.64 [R1+0xaf0], R186 ;  /* 0x000af0ba01007387 */ /* 0x0009e80000100a00 */
[----:B------:R4:W-:Y:S04]  /*9dc30*/  STL.64 [R1+0xae0], R188 ;  /* 0x000ae0bc01007387 */ /* 0x0009e80000100a00 */
[----:B------:R4:W-:Y:S04]  /*9dc40*/  STL.64 [R1+0xad0], R190 ;  /* 0x000ad0be01007387 */ /* 0x0009e80000100a00 */
[----:B------:R4:W-:Y:S01]  /*9dc50*/  STL.64 [R1+0xac0], R192 ;  /* 0x000ac0c001007387 */ /* 0x0009e20000100a00 */
[----:B------:R-:W-:-:S03]  /*9dc60*/  LOP3.LUT R212, R213, R212, RZ, 0x3c, !PT ;  /* 0x000000d4d5d47212 */ /* 0x000fc600078e3cff */
[----:B------:R4:W-:Y:S04]  /*9dc70*/  STL.64 [R1+0xab0], R194 ;  /* 0x000ab0c201007387 */ /* 0x0009e80000100a00 */
[----:B------:R3:W-:Y:S04]  /*9dc80*/  LDGSTS.E [R183+0x2ee00], [R4.64], P0 ;  /* 0x2ee0000004b77fae */ /* 0x0007e80008121848 */
[----:B------:R4:W-:Y:S04]  /*9dc90*/  STL.64 [R1+0xaa0], R196 ;  /* 0x000aa0c401007387 */ /* 0x0009e80000100a00 */
[----:B------:R4:W-:Y:S04]  /*9dca0*/  LDGSTS.E [R183+0x2fe00], [R180.64], P0 ;  /* 0x2fe00000b4b77fae */ /* 0x0009e80008121848 */
[----:B------:R4:W-:Y:S04]  /*9dcb0*/  STL.64 [R1+0xa58], R198 ;  /* 0x000a58c601007387 */ /* 0x0009e80000100a00 */
[----:B------:R4:W-:Y:S04]  /*9dcc0*/  LDGSTS.E [R183+0x30e00], [R176.64], P0 ;  /* 0x30e00000b0b77fae */ /* 0x0009e80008121848 */
[----:B------:R4:W-:Y:S04]  /*9dcd0*/  STL.64 [R1+0xa50], R200 ;  /* 0x000a50c801007387 */ /* 0x0009e80000100a00 */
[----:B------:R4:W-:Y:S01]  /*9dce0*/  LDGSTS.E [R183+0x31e00], [R184.64], P0 ;  /* 0x31e00000b8b77fae */ /* 0x0009e20008121848 */
[----:B------:R-:W-:-:S03]  /*9dcf0*/  LOP3.LUT R213, R213, R212, RZ, 0x3c, !PT ;  /* 0x000000d4d5d57212 */ /* 0x000fc600078e3cff */
[----:B------:R4:W-:Y:S04]  /*9dd00*/  STL.64 [R1+0xa48], R202 ;  /* 0x000a48ca01007387 */ /* 0x0009e80000100a00 */
[----:B------:R4:W-:Y:S04]  /*9dd10*/  LDGSTS.E [R183+0x32e00], [R186.64], P0 ;  /* 0x32e00000bab77fae */ /* 0x0009e80008121848 */
[----:B------:R4:W-:Y:S04]  /*9dd20*/  STL.64 [R1+0xa40], R204 ;  /* 0x000a40cc01007387 */ /* 0x0009e80000100a00 */
[----:B------:R4:W-:Y:S04]  /*9dd30*/  LDGSTS.E [R183+0x33e00], [R188.64], P0 ;  /* 0x33e00000bcb77fae */ /* 0x0009e80008121848 */
[----:B------:R4:W-:Y:S04]  /*9dd40*/  STL.64 [R1+0xa38], R206 ;  /* 0x000a38ce01007387 */ /* 0x0009e80000100a00 */
[----:B------:R4:W-:Y:S04]  /*9dd50*/  LDGSTS.E [R183+0x34e00], [R190.64], P0 ;  /* 0x34e00000beb77fae */ /* 0x0009e80008121848 */
[----:B-1----:R4:W5:Y:S04]  /*9dd60*/  LDL.LU.64 R8, [R1+0x29c0] ;  /* 0x0029c00001087983 */ /* 0x0029680000300a00 */
[----:B------:R4:W-:Y:S04]  /*9dd70*/  LDGSTS.E [R183+0x35e00], [R192.64], P0 ;  /* 0x35e00000c0b77fae */ /* 0x0009e80008121848 */
[----:B------:R4:W-:Y:S04]  /*9dd80*/  STL.64 [R1+0xa30], R208 ;  /* 0x000a30d001007387 */ /* 0x0009e80000100a00 */
[----:B------:R4:W-:Y:S04]  /*9dd90*/  LDGSTS.E [R183+0x36e00], [R194.64], P0 ;  /* 0x36e00000c2b77fae */ /* 0x0009e80008121848 */
[----:B--2---:R4:W5:Y:S04]  /*9dda0*/  LDL.LU.64 R6, [R1+0x29b8] ;  /* 0x0029b80001067983 */ /* 0x0049680000300a00 */
[----:B------:R4:W-:Y:S04]  /*9ddb0*/  LDGSTS.E [R183+0x37e00], [R196.64], P0 ;  /* 0x37e00000c4b77fae */ /* 0x0009e80008121848 */
[----:B------:R4:W-:Y:S04]  /*9ddc0*/  STL.64 [R1+0xa28], R210 ;  /* 0x000a28d201007387 */ /* 0x0009e80000100a00 */
[----:B------:R4:W-:Y:S01]  /*9ddd0*/  LDGSTS.E [R183+0x38e00], [R198.64], P0 ;  /* 0x38e00000c6b77fae */ /* 0x0009e20008121848 */
[----:B------:R-:W-:-:S03]  /*9dde0*/  SHF.R.S32.HI R0, RZ, 0x7, R0 ;  /* 0x00000007ff007819 */ /* 0x000fc60000011400 */
[----:B---3--:R4:W5:Y:S04]  /*9ddf0*/  LDL.LU.64 R4, [R1+0x29b0] ;  /* 0x0029b00001047983 */ /* 0x0089680000300a00 */
[----:B------:R4:W-:Y:S04]  /*9de00*/  LDGSTS.E [R183+0x39e00], [R200.64], P0 ;  /* 0x39e00000c8b77fae */ /* 0x0009e80008121848 */
[----:B------:R4:W-:Y:S04]  /*9de10*/  STL.64 [R1+0xa20], R212 ;  /* 0x000a20d401007387 */ /* 0x0009e80000100a00 */
[----:B------:R4:W-:Y:S04]  /*9de20*/  LDGSTS.E [R183+0x3ae00], [R202.64], P0 ;  /* 0x3ae00000cab77fae */ /* 0x0009e80008121848 */
[----:B------:R4:W-:Y:S04]  /*9de30*/  LDGSTS.E [R183+0x3be00], [R204.64], P0 ;  /* 0x3be00000ccb77fae */ /* 0x0009e80008121848 */
[----:B------:R4:W-:Y:S04]  /*9de40*/  STL [R1+0xa10], R214 ;  /* 0x000a10d601007387 */ /* 0x0009e80000100800 */
[----:B------:R4:W-:Y:S04]  /*9de50*/  LDGSTS.E [R183+0x3ce00], [R206.64], P0 ;  /* 0x3ce00000ceb77fae */ /* 0x0009e80008121848 */
[----:B------:R4:W-:Y:S04]  /*9de60*/  LDGSTS.E [R183+0x3de00], [R208.64], P0 ;  /* 0x3de00000d0b77fae */ /* 0x0009e80008121848 */
[----:B------:R4:W-:Y:S04]  /*9de70*/  LDGSTS.E [R183+0x3ee00], [R210.64], P0 ;  /* 0x3ee00000d2b77fae */ /* 0x0009e80008121848 */
[----:B------:R4:W-:Y:S01]  /*9de80*/  LDGSTS.E [R183+0x3fe00], [R212.64], P0 ;  /* 0x3fe00000d4b77fae */ /* 0x0009e20008121848 */
[----:B------:R-:W-:-:S03]  /*9de90*/  ISETP.NE.U32.AND P0, PT, R214, R0, PT ;  /* 0x00000000d600720c */ /* 0x000fc60003f05070 */
[----:B------:R-:W0:Y:S10]  /*9dea0*/  LDGDEPBAR ;  /* 0x00000000000079af */ /* 0x000e340000000000 */
[----:B----4-:R-:W-:Y:S01]  /*9deb0*/  @!P0 CALL.REL.NOINC `(.L_x_0) ;  /* 0x0000001000008944 */ /* 0x010fe20003c00000 */
[----:B------:R-:W-:Y:S05]  /*9dec0*/  BRA `(.L_x_1) ;  /* 0xfffaf3b000007947 */ /* 0x000fea000383ffff */
.L_x_0:
[----:B------:R-:W2:Y:S01]  /*9ded0*/  LDL.LU R176, [R1+0x2d0] ;  /* 0x0002d00001b07983 */ /* 0x000ea20000300800 */
[----:B------:R-:W-:-:S04]  /*9dee0*/  DEPBAR.LE SB0, 0x0 ;  /* 0x000080000000791a */ /* 0x000fc80000000000 */
[----:B------:R-:W2:Y:S04]  /*9def0*/  LDL.LU R177, [R1+0x2d4] ;  /* 0x0002d40001b17983 */ /* 0x000ea80000300800 */
[----:B------:R-:W2:Y:S04]  /*9df00*/  LDL.LU R178, [R1+0x3c0] ;  /* 0x0003c00001b27983 */ /* 0x000ea80000300800 */
[----:B------:R-:W2:Y:S04]  /*9df10*/  LDL.LU R179, [R1+0x3c4] ;  /* 0x0003c40001b37983 */ /* 0x000ea80000300800 */
[----:B------:R-:W1:Y:S04]  /*9df20*/  S2R R184, SR_TID.X ;  /* 0x0000000000b87919 */ /* 0x000e680000002100 */
[----:B------:R-:W3:Y:S04]  /*9df30*/  LDL.LU R180, [R1+0x2d8] ;  /* 0x0002d80001b47983 */ /* 0x000ee80000300800 */
[----:B------:R-:W3:Y:S04]  /*9df40*/  LDL.LU R181, [R1+0x2dc] ;  /* 0x0002dc0001b57983 */ /* 0x000ee80000300800 */
[----:B------:R-:W3:Y:S04]  /*9df50*/  LDL.LU R182, [R1+0x3c8] ;  /* 0x0003c80001b67983 */ /* 0x000ee80000300800 */
[----:B------:R-:W3:Y:S01]  /*9df60*/  LDL.LU R183, [R1+0x3cc] ;  /* 0x0003cc0001b77983 */ /* 0x000ee20000300800 */
[----:B-1----:R-:W-:-:S02]  /*9df70*/  IMAD.SHL.U32 R0, R184, 0x20, RZ ;  /* 0x00000020b8007824 */ /* 0x002fc400078e00ff */
[C---:B-----5:R-:W-:Y:S02]  /*9df80*/  IMAD.SHL.U32 R2, R184.reuse, 0x4, RZ ;  /* 0x00000004b8027824 */ /* 0x060fe400078e00ff */
[----:B------:R-:W-:Y:S01]  /*9df90*/  IMAD.SHL.U32 R3, R184, 0x400, RZ ;  /* 0x00000400b8037824 */ /* 0x000fe200078e00ff */
[----:B------:R-:W-:-:S04]  /*9dfa0*/  LOP3.LUT R0, R0, 0x60, RZ, 0xc0, !PT ;  /* 0x0000006000007812 */ /* 0x000fc800078ec0ff */
[----:B------:R-:W-:Y:S01]  /*9dfb0*/  LOP3.LUT R0, R0, 0x70, R2, 0x78, !PT ;  /* 0x0000007000007812 */ /* 0x000fe200078e7802 */
[----:B------:R-:W-:Y:S01]  /*9dfc0*/  IMAD.SHL.U32 R2, R184, 0x40, RZ ;  /* 0x00000040b8027824 */ /* 0x000fe200078e00ff */
[----:B------:R-:W-:-:S04]  /*9dfd0*/  LOP3.LUT R3, R3, 0x6000, RZ, 0xc0, !PT ;  /* 0x0000600003037812 */ /* 0x000fc800078ec0ff */
[----:B------:R-:W-:-:S04]  /*9dfe0*/  LOP3.LUT R2, R2, 0x1800, RZ, 0xc0, !PT ;  /* 0x0000180002027812 */ /* 0x000fc800078ec0ff */
[----:B------:R-:W-:Y:S01]  /*9dff0*/  IADD3 R0, R0, R3, R2 ;  /* 0x0000000300007210 */ /* 0x000fe20007ffe002 */
[----:B------:R-:W-:Y:S06]  /*9e000*/  BAR.SYNC.DEFER_BLOCKING 0x0 ;  /* 0x0000000000007b1d */ /* 0x000fec0000010000 */
[----:B--2---:R1:W-:Y:S04]  /*9e010*/  STS.128 [R0], R176 ;  /* 0x000000b000007388 */ /* 0x0043e80000000c00 */
[----:B-1----:R-:W2:Y:S04]  /*9e020*/  LDL.LU R176, [R1+0x180] ;  /* 0x0001800001b07983 */ /* 0x002ea80000300800 */
[----:B------:R-:W2:Y:S04]  /*9e030*/  LDL.LU R177, [R1+0x184] ;  /* 0x0001840001b17983 */ /* 0x000ea80000300800 */
[----:B------:R-:W2:Y:S04]  /*9e040*/  LDL.LU R178, [R1+0x170] ;  /* 0x0001700001b27983 */ /* 0x000ea80000300800 */
[----:B------:R-:W2:Y:S04]  /*9e050*/  LDL.LU R179, [R1+0x174] ;  /* 0x0001740001b37983 */ /* 0x000ea80000300800 */
[----:B--2---:R1:W-:Y:S04]  /*9e060*/  STS.128 [R0+0x100], R176 ;  /* 0x000100b000007388 */ /* 0x0043e80000000c00 */
[----:B-1----:R-:W2:Y:S04]  /*9e070*/  LDL.LU R176, [R1+0x188] ;  /* 0x0001880001b07983 */ /* 0x002ea80000300800 */
[----:B------:R-:W2:Y:S04]  /*9e080*/  LDL.LU R177, [R1+0x18c] ;  /* 0x00018c0001b17983 */ /* 0x000ea80000300800 */
[----:B------:R-:W2:Y:S04]  /*9e090*/  LDL.LU R178, [R1+0x178] ;  /* 0x0001780001b27983 */ /* 0x000ea80000300800 */
[----:B------:R-:W2:Y:S04]  /*9e0a0*/  LDL.LU R179, [R1+0x17c] ;  /* 0x00017c0001b37983 */ /* 0x000ea80000300800 */
[----:B---3--:R1:W-:Y:S04]  /*9e0b0*/  STS.128 [R0+0x80], R180 ;  /* 0x000080b400007388 */ /* 0x0083e80000000c00 */
[----:B-1----:R-:W3:Y:S04]  /*9e0c0*/  LDL.LU R180, [R1+0x70] ;  /* 0x0000700001b47983 */ /* 0x002ee80000300800 */
[----:B------:R-:W3:Y:S04]  /*9e0d0*/  LDL.LU R181, [R1+0x74] ;  /* 0x0000740001b57983 */ /* 0x000ee80000300800 */
[----:B------:R-:W3:Y:S04]  /*9e0e0*/  LDL.LU R182, [R1] ;  /* 0x0000000001b67983 */ /* 0x000ee80000300800 */
[----:B------:R-:W3:Y:S04]  /*9e0f0*/  LDL.LU R183, [R1+0x4] ;  /* 0x0000040001b77983 */ /* 0x000ee80000300800 */
[----:B--2---:R1:W-:Y:S04]  /*9e100*/  STS.128 [R0+0x180], R176 ;  /* 0x000180b000007388 */ /* 0x0043e80000000c00 */
[----:B-1----:R-:W2:Y:S04]  /*9e110*/  LDL.LU R176, [R1+0x78] ;  /* 0x0000780001b07983 */ /* 0x002ea80000300800 */
[----:B------:R-:W2:Y:S04]  /*9e120*/  LDL.LU R177, [R1+0x7c] ;  /* 0x00007c0001b17983 */ /* 0x000ea80000300800 */
[----:B------:R-:W2:Y:S04]  /*9e130*/  LDL.LU R178, [R1+0x8] ;  /* 0x0000080001b27983 */ /* 0x000ea80000300800 */
[----:B------:R-:W2:Y:S04]  /*9e140*/  LDL.LU R179, [R1+0xc] ;  /* 0x00000c0001b37983 */ /* 0x000ea80000300800 */
[----:B---3--:R-:W-:Y:S01]  /*9e150*/  STS.128 [R0+0x200], R180 ;  /* 0x000200b400007388 */ /* 0x008fe20000000c00 */
[C---:B------:R-:W-:Y:S01]  /*9e160*/  IMAD.SHL.U32 R2, R184.reuse, 0x1000, RZ ;  /* 0x00001000b8027824 */ /* 0x040fe200078e00ff */
[----:B------:R-:W-:-:S04]  /*9e170*/  LOP3.LUT R184, R184, 0x7f, RZ, 0xc0, !PT ;  /* 0x0000007fb8b87812 */ /* 0x000fc800078ec0ff */
[----:B------:R-:W-:-:S05]  /*9e180*/  LOP3.LUT R2, R2, 0x6000, RZ, 0xc0, !PT ;  /* 0x0000600002027812 */ /* 0x000fca00078ec0ff */
[----:B------:R-:W-:-:S05]  /*9e190*/  IMAD R2, R184, 0x10, R2 ;  /* 0x00000010b8027824 */ /* 0x000fca00078e0202 */
[C---:B------:R-:W-:Y:S02]  /*9e1a0*/  LOP3.LUT R3, R2.reuse, 0x40, RZ, 0x3c, !PT ;  /* 0x0000004002037812 */ /* 0x040fe400078e3cff */
[----:B------:R-:W-:Y:S01]  /*9e1b0*/  LOP3.LUT R252, R2, 0x60, RZ, 0x3c, !PT ;  /* 0x0000006002fc7812 */ /* 0x000fe200078e3cff */
[----:B--2---:R1:W-:Y:S02]  /*9e1c0*/  STS.128 [R0+0x280], R176 ;  /* 0x000280b000007388 */ /* 0x0043e40000000c00 */
[----:B-1----:R-:W-:Y:S02]  /*9e1d0*/  IMAD.MOV.U32 R178, RZ, RZ, R52 ;  /* 0x000000ffffb27224 */ /* 0x002fe400078e0034 */
[----:B------:R-:W-:Y:S02]  /*9e1e0*/  IMAD.MOV.U32 R179, RZ, RZ, R53 ;  /* 0x000000ffffb37224 */ /* 0x000fe400078e0035 */
[----:B------:R-:W-:Y:S02]  /*9e1f0*/  IMAD.MOV.U32 R52, RZ, RZ, R62 ;  /* 0x000000ffff347224 */ /* 0x000fe400078e003e */
[----:B------:R-:W-:-:S05]  /*9e200*/  IMAD.MOV.U32 R53, RZ, RZ, R63 ;  /* 0x000000ffff357224 */ /* 0x000fca00078e003f */
[----:B------:R1:W-:Y:S02]  /*9e210*/  STS.128 [R0+0x380], R52 ;  /* 0x0003803400007388 */ /* 0x0003e40000000c00 */
        /* <DEDUP_REMOVED lines=19> */
[----:B------:R1:W-:Y:S04]  /*9e350*/  STS.128 [R0+0x780], R28 ;  /* 0x0007801c00007388 */ /* 0x0003e80000000c00 */
[----:B-1----:R-:W2:Y:S04]  /*9e360*/  LDL.LU R28, [R1+0x510] ;  /* 0x00051000011c7983 */ /* 0x002ea80000300800 */
        /* <DEDUP_REMOVED lines=13> */
[----:B------:R-:W-:Y:S04]  /*9e440*/  STS.128 [R0+0x300], R176 ;  /* 0x000300b000007388 */ /* 0x000fe80000000c00 */
[----:B------:R-:W-:Y:S04]  /*9e450*/  STS.128 [R0+0x480], R56 ;  /* 0x0004803800007388 */ /* 0x000fe80000000c00 */
[----:B------:R-:W-:Y:S04]  /*9e460*/  STS.128 [R0+0x580], R92 ;  /* 0x0005805c00007388 */ /* 0x000fe80000000c00 */
[----:B------:R-:W-:Y:S04]  /*9e470*/  STS.128 [R0+0x680], R172 ;  /* 0x000680ac00007388 */ /* 0x000fe80000000c00 */
[----:B------:R-:W-:Y:S04]  /*9e480*/  STS.128 [R0+0x700], R52 ;  /* 0x0007003400007388 */ /* 0x000fe80000000c00 */
[----:B------:R-:W-:Y:S06]  /*9e490*/  BAR.SYNC.DEFER_BLOCKING 0x0 ;  /* 0x0000000000007b1d */ /* 0x000fec0000010000 */
[----:B------:R-:W1:Y:S04]  /*9e4a0*/  LDS.128 R32, [R2] ;  /* 0x0000000002207984 */ /* 0x000e680000000c00 */
[----:B------:R-:W3:Y:S04]  /*9e4b0*/  LDS.128 R60, [R2+0x800] ;  /* 0x00080000023c7984 */ /* 0x000ee80000000c00 */
[----:B------:R-:W4:Y:S04]  /*9e4c0*/  LDS.128 R52, [R2+0x1000] ;  /* 0x0010000002347984 */ /* 0x000f280000000c00 */
[----:B-1----:R-:W-:Y:S04]  /*9e4d0*/  STL.64 [R1+0xb0], R32 ;  /* 0x0000b02001007387 */ /* 0x002fe80000100a00 */
[----:B------:R-:W-:Y:S04]  /*9e4e0*/  STL.64 [R1+0xb8], R34 ;  /* 0x0000b82201007387 */ /* 0x000fe80000100a00 */
[----:B------:R-:W1:Y:S01]  /*9e4f0*/  LDS.128 R32, [R2+0x1800] ;  /* 0x0018000002207984 */ /* 0x000e620000000c00 */
[----:B------:R-:W-:-:S03]  /*9e500*/  LOP3.LUT R56, R2, 0x20, RZ, 0x3c, !PT ;  /* 0x0000002002387812 */ /* 0x000fc600078e3cff */
[----:B---3--:R-:W-:Y:S04]  /*9e510*/  STL.64 [R1+0xf0], R60 ;  /* 0x0000f03c01007387 */ /* 0x008fe80000100a00 */
[----:B------:R-:W-:Y:S04]  /*9e520*/  STL.64 [R1+0xf8], R62 ;  /* 0x0000f83e01007387 */ /* 0x000fe80000100a00 */
[----:B------:R-:W3:Y:S04]  /*9e530*/  LDS.128 R60, [R56] ;  /* 0x00000000383c7984 */ /* 0x000ee80000000c00 */
[----:B----4-:R-:W-:Y:S04]  /*9e540*/  STL.64 [R1+0x140], R52 ;  /* 0x0001403401007387 */ /* 0x010fe80000100a00 */
[----:B------:R-:W-:Y:S04]  /*9e550*/  STL.64 [R1+0x148], R54 ;  /* 0x0001483601007387 */ /* 0x000fe80000100a00 */
[----:B------:R-:W4:Y:S04]  /*9e560*/  LDS.128 R52, [R56+0x800] ;  /* 0x0008000038347984 */ /* 0x000f280000000c00 */
[----:B-1----:R-:W-:Y:S04]  /*9e570*/  STL.64 [R1+0x180], R32 ;  /* 0x0001802001007387 */ /* 0x002fe80000100a00 */
[----:B------:R-:W-:Y:S04]  /*9e580*/  STL.64 [R1+0x188], R34 ;  /* 0x0001882201007387 */ /* 0x000fe80000100a00 */
[----:B------:R-:W1:Y:S04]  /*9e590*/  LDS.128 R32, [R56+0x1000] ;  /* 0x0010000038207984 */ /* 0x000e680000000c00 */
[----:B---3--:R-:W-:Y:S04]  /*9e5a0*/  STL.64 [R1+0xc0], R60 ;  /* 0x0000c03c01007387 */ /* 0x008fe80000100a00 */
[----:B------:R-:W-:Y:S04]  /*9e5b0*/  STL.64 [R1+0xc8], R62 ;  /* 0x0000c83e01007387 */ /* 0x000fe80000100a00 */
[----:B------:R-:W3:Y:S04]  /*9e5c0*/  LDS.128 R60, [R56+0x1800] ;  /* 0x00180000383c7984 */ /* 0x000ee80000000c00 */
[----:B----4-:R-:W-:Y:S04]  /*9e5d0*/  STL.64 [R1+0x110], R52 ;  /* 0x0001103401007387 */ /* 0x010fe80000100a00 */
[----:B------:R-:W-:Y:S04]  /*9e5e0*/  STL.64 [R1+0x118], R54 ;  /* 0x0001183601007387 */ /* 0x000fe80000100a00 */
[----:B------:R-:W4:Y:S04]  /*9e5f0*/  LDS.128 R52, [R3] ;  /* 0x0000000003347984 */ /* 0x000f280000000c00 */
        /* <DEDUP_REMOVED lines=8> */
[----:B------:R-:W4:Y:S04]  /*9e680*/  LDS.128 R52, [R3+0x1800] ;  /* 0x0018000003347984 */ /* 0x000f280000000c00 */
[----:B-1----:R-:W-:Y:S04]  /*9e690*/  STL.64 [R1+0x120], R32 ;  /* 0x0001202001007387 */ /* 0x002fe80000100a00 */
[----:B------:R-:W-:Y:S04]  /*9e6a0*/  STL.64 [R1+0x128], R34 ;  /* 0x0001282201007387 */ /* 0x000fe80000100a00 */
[----:B------:R-:W1:Y:S04]  /*9e6b0*/  LDS.128 R32, [R252] ;  /* 0x00000000fc207984 */ /* 0x000e680000000c00 */
        /* <DEDUP_REMOVED lines=8> */
[----:B------:R-:W1:Y:S04]  /*9e740*/  LDS.128 R32, [R252+0x1800] ;  /* 0x00180000fc207984 */ /* 0x000e680000000c00 */
[----:B------:R-:W-:Y:S06]  /*9e750*/  BAR.SYNC.DEFER_BLOCKING 0x0 ;  /* 0x0000000000007b1d */ /* 0x000fec0000010000 */
[----:B---3--:R-:W-:Y:S04]  /*9e760*/  STL.64 [R1+0x130], R60 ;  /* 0x0001303c01007387 */ /* 0x008fe80000100a00 */
[----:B------:R-:W-:Y:S04]  /*9e770*/  STL.64 [R1+0x138], R62 ;  /* 0x0001383e01007387 */ /* 0x000fe80000100a00 */
[----:B----4-:R-:W-:Y:S04]  /*9e780*/  STL.64 [R1+0x170], R52 ;  /* 0x0001703401007387 */ /* 0x010fe80000100a00 */
[----:B------:R-:W-:Y:S04]  /*9e790*/  STL.64 [R1+0x178], R54 ;  /* 0x0001783601007387 */ /* 0x000fe80000100a00 */
[----:B--2---:R-:W-:Y:S04]  /*9e7a0*/  STS.128 [R0], R28 ;  /* 0x0000001c00007388 */ /* 0x004fe80000000c00 */
[----:B-1----:R1:W-:Y:S04]  /*9e7b0*/  STL.64 [R1+0x1e0], R32 ;  /* 0x0001e02001007387 */ /* 0x0023e80000100a00 */
[----:B------:R2:W-:Y:S04]  /*9e7c0*/  STL.64 [R1+0x1e8], R34 ;  /* 0x0001e82201007387 */ /* 0x0005e80000100a00 */
        /* <DEDUP_REMOVED lines=16> */
[----:B------:R-:W3:Y:S04]  /*9e8d0*/  LDL.LU R34, [R1+0x90] ;  /* 0x0000900001227983 */ /* 0x000ee80000300800 */
[----:B------:R-:W3:Y:S04]  /*9e8e0*/  LDL.LU R35, [R1+0x94] ;  /* 0x0000940001237983 */ /* 0x000ee80000300800 */
[----:B--2---:R1:W-:Y:S04]  /*9e8f0*/  STS.128 [R0+0x180], R28 ;  /* 0x0001801c00007388 */ /* 0x0043e80000000c00 */
[----:B-1----:R-:W2:Y:S04]  /*9e900*/  LDL.LU R28, [R1+0xa8] ;  /* 0x0000a800011c7983 */ /* 0x002ea80000300800 */
[----:B------:R-:W2:Y:S04]  /*9e910*/  LDL.LU R29, [R1+0xac] ;  /* 0x0000ac00011d7983 */ /* 0x000ea80000300800 */
[----:B------:R-:W2:Y:S04]  /*9e920*/  LDL.LU R30, [R1+0x98] ;  /* 0x00009800011e7983 */ /* 0x000ea80000300800 */
[----:B------:R-:W2:Y:S04]  /*9e930*/  LDL.LU R31, [R1+0x9c] ;  /* 0x00009c00011f7983 */ /* 0x000ea80000300800 */
[----:B---3--:R-:W-:Y:S04]  /*9e940*/  STS.128 [R0+0x200], R32 ;  /* 0x0002002000007388 */ /* 0x008fe80000000c00 */
[----:B--2---:R1:W-:Y:S02]  /*9e950*/  STS.128 [R0+0x280], R28 ;  /* 0x0002801c00007388 */ /* 0x0043e40000000c00 */
[----:B-1----:R-:W-:-:S02]  /*9e960*/  IMAD.MOV.U32 R28, RZ, RZ, R48 ;  /* 0x000000ffff1c7224 */ /* 0x002fc400078e0030 */
        /* <DEDUP_REMOVED lines=49> */
[----:B------:R-:W1:Y:S04]  /*9ec80*/  LDS.128 R32, [R2+0x1800] ;  /* 0x0018000002207984 */ /* 0x000e680000000c00 */
        /* <DEDUP_REMOVED lines=161> */
[----:B--2---:R2:W-:Y:S04]  /*9f6a0*/  STS.128 [R0], R20 ;  /* 0x0000001400007388 */ /* 0x0045e80000000c00 */
[----:B-1----:R1:W-:Y:S04]  /*9f6b0*/  STL.64 [R1+0x4a0], R24 ;  /* 0x0004a01801007387 */ /* 0x0023e80000100a00 */
[----:B------:R3:W-:Y:S04]  /*9f6c0*/  STL.64 [R1+0x4a8], R26 ;  /* 0x0004a81a01007387 */ /* 0x0007e80000100a00 */
[----:B--2---:R-:W2:Y:S04]  /*9f6d0*/  LDL.LU R20, [R1+0x718] ;  /* 0x0007180001147983 */ /* 0x004ea80000300800 */
[----:B------:R-:W2:Y:S04]  /*9f6e0*/  LDL.LU R21, [R1+0x71c] ;  /* 0x00071c0001157983 */ /* 0x000ea80000300800 */
[----:B------:R-:W2:Y:S04]  /*9f6f0*/  LDL.LU R22, [R1+0x788] ;  /* 0x0007880001167983 */ /* 0x000ea80000300800 */
[----:B------:R-:W2:Y:S04]  /*9f700*/  LDL.LU R23, [R1+0x78c] ;  /* 0x00078c0001177983 */ /* 0x000ea80000300800 */
[----:B-1----:R-:W4:Y:S04]  /*9f710*/  LDL.LU R24, [R1+0x600] ;  /* 0x0006000001187983 */ /* 0x002f280000300800 */
[----:B------:R-:W4:Y:S04]  /*9f720*/  LDL.LU R25, [R1+0x604] ;  /* 0x0006040001197983 */ /* 0x000f280000300800 */
[----:B---3--:R-:W4:Y:S04]  /*9f730*/  LDL.LU R26, [R1+0x6d0] ;  /* 0x0006d000011a7983 */ /* 0x008f280000300800 */
[----:B------:R-:W4:Y:S04]  /*9f740*/  LDL.LU R27, [R1+0x6d4] ;  /* 0x0006d400011b7983 */ /* 0x000f280000300800 */
[----:B--2---:R1:W-:Y:S04]  /*9f750*/  STS.128 [R0+0x80], R20 ;  /* 0x0000801400007388 */ /* 0x0043e80000000c00 */
        /* <DEDUP_REMOVED lines=9> */
[----:B----4-:R1:W-:Y:S04]  /*9f7f0*/  STS.128 [R0+0x100], R24 ;  /* 0x0001001800007388 */ /* 0x0103e80000000c00 */
[----:B-1----:R-:W3:Y:S04]  /*9f800*/  LDL.LU R24, [R1+0x428] ;  /* 0x0004280001187983 */ /* 0x002ee80000300800 */
[----:B------:R-:W3:Y:S04]  /*9f810*/  LDL.LU R25, [R1+0x42c] ;  /* 0x00042c0001197983 */ /* 0x000ee80000300800 */
[----:B------:R-:W3:Y:S04]  /*9f820*/  LDL.LU R26, [R1+0x5d8] ;  /* 0x0005d800011a7983 */ /* 0x000ee80000300800 */
[----:B------:R-:W3:Y:S04]  /*9f830*/  LDL.LU R27, [R1+0x5dc] ;  /* 0x0005dc00011b7983 */ /* 0x000ee80000300800 */
[----:B--2---:R1:W-:Y:S04]  /*9f840*/  STS.128 [R0+0x200], R20 ;  /* 0x0002001400007388 */ /* 0x0043e80000000c00 */
[----:B-1----:R-:W2:Y:S04]  /*9f850*/  LDL.LU R22, [R1+0x270] ;  /* 0x0002700001167983 */ /* 0x002ea80000300800 */
[----:B------:R-:W2:Y:S01]  /*9f860*/  LDL.LU R23, [R1+0x274] ;  /* 0x0002740001177983 */ /* 0x000ea20000300800 */
[----:B------:R-:W-:-:S02]  /*9f870*/  IMAD.MOV.U32 R20, RZ, RZ, R224 ;  /* 0x000000ffff147224 */ /* 0x000fc400078e00e0 */
[----:B------:R-:W-:-:S05]  /*9f880*/  IMAD.MOV.U32 R21, RZ, RZ, R225 ;  /* 0x000000ffff157224 */ /* 0x000fca00078e00e1 */
[----:B--2---:R1:W-:Y:S04]  /*9f890*/  STS.128 [R0+0x300], R20 ;  /* 0x0003001400007388 */ /* 0x0043e80000000c00 */
[----:B-1----:R-:W2:Y:S04]  /*9f8a0*/  LDL.LU R22, [R1+0x278] ;  /* 0x0002780001167983 */ /* 0x002ea80000300800 */
[----:B------:R-:W2:Y:S01]  /*9f8b0*/  LDL.LU R23, [R1+0x27c] ;  /* 0x00027c0001177983 */ /* 0x000ea20000300800 */
[----:B------:R-:W-:Y:S02]  /*9f8c0*/  IMAD.MOV.U32 R20, RZ, RZ, R226 ;  /* 0x000000ffff147224 */ /* 0x000fe400078e00e2 */
[----:B------:R-:W-:Y:S01]  /*9f8d0*/  IMAD.MOV.U32 R21, RZ, RZ, R227 ;  /* 0x000000ffff157224 */ /* 0x000fe200078e00e3 */
[----:B---3--:R1:W-:Y:S02]  /*9f8e0*/  STS.128 [R0+0x280], R24 ;  /* 0x0002801800007388 */ /* 0x0083e40000000c00 */
[----:B-1----:R-:W-:-:S02]  /*9f8f0*/  IMAD.MOV.U32 R26, RZ, RZ, R128 ;  /* 0x000000ffff1a7224 */ /* 0x002fc400078e0080 */
[----:B------:R-:W-:Y:S02]  /*9f900*/  IMAD.MOV.U32 R27, RZ, RZ, R129 ;  /* 0x000000ffff1b7224 */ /* 0x000fe400078e0081 */
[----:B------:R-:W-:Y:S02]  /*9f910*/  IMAD.MOV.U32 R24, RZ, RZ, R96 ;  /* 0x000000ffff187224 */ /* 0x000fe400078e0060 */
[----:B------:R-:W-:Y:S02]  /*9f920*/  IMAD.MOV.U32 R25, RZ, RZ, R97 ;  /* 0x000000ffff197224 */ /* 0x000fe400078e0061 */
[----:B------:R-:W-:Y:S02]  /*9f930*/  IMAD.MOV.U32 R128, RZ, RZ, R98 ;  /* 0x000000ffff807224 */ /* 0x000fe400078e0062 */
[----:B------:R-:W-:Y:S01]  /*9f940*/  IMAD.MOV.U32 R129, RZ, RZ, R99 ;  /* 0x000000ffff817224 */ /* 0x000fe200078e0063 */
[----:B------:R-:W-:Y:S04]  /*9f950*/  STS.128 [R0+0x400], R24 ;  /* 0x0004001800007388 */ /* 0x000fe80000000c00 */
[----:B------:R-:W-:Y:S04]  /*9f960*/  STS.128 [R0+0x480], R128 ;  /* 0x0004808000007388 */ /* 0x000fe80000000c00 */
        /* <DEDUP_REMOVED lines=25> */
[----:B------:R-:W-:Y:S01]  /*9fb00*/  IMAD.MOV.U32 R21, RZ, RZ, R17 ;  /* 0x000000ffff157224 */ /* 0x000fe200078e0011 */
[----:B------:R-:W-:Y:S04]  /*9fb10*/  STS.128 [R0+0x580], R152 ;  /* 0x0005809800007388 */ /* 0x000fe80000000c00 */
[----:B------:R-:W-:Y:S04]  /*9fb20*/  STS.128 [R0+0x680], R164 ;  /* 0x000680a400007388 */ /* 0x000fe80000000c00 */
[----:B------:R-:W-:Y:S04]  /*9fb30*/  STS.128 [R0+0x700], R20 ;  /* 0x0007001400007388 */ /* 0x000fe80000000c00 */
[----:B------:R-:W-:Y:S06]  /*9fb40*/  BAR.SYNC.DEFER_BLOCKING 0x0 ;  /* 0x0000000000007b1d */ /* 0x000fec0000010000 */
[----:B------:R-:W1:Y:S04]  /*9fb50*/  LDS.128 R24, [R2] ;  /* 0x0000000002187984 */ /* 0x000e680000000c00 */
[----:B------:R-:W3:Y:S04]  /*9fb60*/  LDS.128 R20, [R2+0x800] ;  /* 0x0008000002147984 */ /* 0x000ee80000000c00 */
[----:B------:R-:W4:Y:S04]  /*9fb70*/  LDS.128 R16, [R2+0x1000] ;  /* 0x0010000002107984 */ /* 0x000f280000000c00 */
[----:B------:R-:W-:Y:S04]  /*9fb80*/  LDS.128 R224, [R252] ;  /* 0x00000000fce07984 */ /* 0x000fe80000000c00 */
[----:B------:R-:W-:Y:S04]  /*9fb90*/  LDS.128 R212, [R252+0x800] ;  /* 0x00080000fcd47984 */ /* 0x000fe80000000c00 */
[----:B------:R-:W-:Y:S04]  /*9fba0*/  LDS.128 R208, [R252+0x1000] ;  /* 0x00100000fcd07984 */ /* 0x000fe80000000c00 */
[----:B------:R-:W-:Y:S04]  /*9fbb0*/  LDS.128 R204, [R252+0x1800] ;  /* 0x00180000fccc7984 */ /* 0x000fe80000000c00 */
        /* <DEDUP_REMOVED lines=27> */
[----:B------:R-:W-:Y:S06]  /*9fd70*/  BAR.SYNC.DEFER_BLOCKING 0x0 ;  /* 0x0000000000007b1d */ /* 0x000fec0000010000 */
[----:B-1----:R-:W-:Y:S04]  /*9fd80*/  STL.64 [R1+0x50], R24 ;  /* 0x0000501801007387 */ /* 0x002fe80000100a00 */
[----:B------:R-:W-:Y:S04]  /*9fd90*/  STL.64 [R1+0x58], R26 ;  /* 0x0000581a01007387 */ /* 0x000fe80000100a00 */
[----:B---3--:R-:W-:Y:S04]  /*9fda0*/  STL.64 [R1+0x40], R20 ;  /* 0x0000401401007387 */ /* 0x008fe80000100a00 */
[----:B------:R-:W-:Y:S04]  /*9fdb0*/  STL.64 [R1+0x48], R22 ;  /* 0x0000481601007387 */ /* 0x000fe80000100a00 */
[----:B----4-:R-:W-:Y:S04]  /*9fdc0*/  STL.64 [R1], R16 ;  /* 0x0000001001007387 */ /* 0x010fe80000100a00 */
[----:B------:R-:W-:Y:S04]  /*9fdd0*/  STL.64 [R1+0x8], R18 ;  /* 0x0000081201007387 */ /* 0x000fe80000100a00 */
[----:B--2---:R1:W-:Y:S04]  /*9fde0*/  STS.128 [R0], R12 ;  /* 0x0000000c00007388 */ /* 0x0043e80000000c00 */
        /* <DEDUP_REMOVED lines=45> */
[----:B------:R1:W-:Y:S02]  /*a00c0*/  STS.128 [R0+0x480], R228 ;  /* 0x000480e400007388 */ /* 0x0003e40000000c00 */
[----:B-1----:R-:W-:-:S02]  /*a00d0*/  LOP3.LUT R230, R2, 0x20, RZ, 0x3c, !PT ;  /* 0x0000002002e67812 */ /* 0x002fc400078e3cff */
[----:B------:R-:W-:Y:S01]  /*a00e0*/  LOP3.LUT R231, R2, 0x40, RZ, 0x3c, !PT ;  /* 0x0000004002e77812 */ /* 0x000fe200078e3cff */
[----:B--2---:R1:W-:Y:S02]  /*a00f0*/  STS.128 [R0+0x380], R12 ;  /* 0x0003800c00007388 */ /* 0x0043e40000000c00 */
[----:B-1----:R-:W-:Y:S02]  /*a0100*/  IMAD.MOV.U32 R12, RZ, RZ, R132 ;  /* 0x000000ffff0c7224 */ /* 0x002fe400078e0084 */
[----:B------:R-:W-:Y:S02]  /*a0110*/  IMAD.MOV.U32 R13, RZ, RZ, R133 ;  /* 0x000000ffff0d7224 */ /* 0x000fe400078e0085 */
[----:B------:R-:W-:Y:S02]  /*a0120*/  IMAD.MOV.U32 R14, RZ, RZ, R220 ;  /* 0x000000ffff0e7224 */ /* 0x000fe400078e00dc */
[----:B------:R-:W-:-:S05]  /*a0130*/  IMAD.MOV.U32 R15, RZ, RZ, R221 ;  /* 0x000000ffff0f7224 */ /* 0x000fca00078e00dd */
[----:B------:R1:W-:Y:S01]  /*a0140*/  STS.128 [R0+0x500], R12 ;  /* 0x0005000c00007388 */ /* 0x0003e20000000c00 */
[----:B------:R-:W-:Y:S02]  /*a0150*/  IMAD.MOV.U32 R220, RZ, RZ, R134 ;  /* 0x000000ffffdc7224 */ /* 0x000fe400078e0086 */
[----:B------:R-:W-:Y:S02]  /*a0160*/  IMAD.MOV.U32 R221, RZ, RZ, R135 ;  /* 0x000000ffffdd7224 */ /* 0x000fe400078e0087 */
[----:B-1----:R-:W-:Y:S02]  /*a0170*/  IMAD.MOV.U32 R12, RZ, RZ, R168 ;  /* 0x000000ffff0c7224 */ /* 0x002fe400078e00a8 */
[----:B------:R-:W-:Y:S02]  /*a0180*/  IMAD.MOV.U32 R13, RZ, RZ, R169 ;  /* 0x000000ffff0d7224 */ /* 0x000fe400078e00a9 */
[----:B------:R-:W-:Y:S02]  /*a0190*/  IMAD.MOV.U32 R14, RZ, RZ, R216 ;  /* 0x000000ffff0e7224 */ /* 0x000fe400078e00d8 */
[----:B------:R-:W-:-:S02]  /*a01a0*/  IMAD.MOV.U32 R15, RZ, RZ, R217 ;  /* 0x000000ffff0f7224 */ /* 0x000fc400078e00d9 */
[----:B------:R-:W-:-:S03]  /*a01b0*/  IMAD.MOV.U32 R216, RZ, RZ, R170 ;  /* 0x000000ffffd87224 */ /* 0x000fc600078e00aa */
[----:B------:R1:W-:Y:S01]  /*a01c0*/  STS.128 [R0+0x600], R12 ;  /* 0x0006000c00007388 */ /* 0x0003e20000000c00 */
[----:B------:R-:W-:-:S03]  /*a01d0*/  IMAD.MOV.U32 R217, RZ, RZ, R171 ;  /* 0x000000ffffd97224 */ /* 0x000fc600078e00ab */
[----:B------:R-:W-:Y:S04]  /*a01e0*/  STS.128 [R0+0x580], R220 ;  /* 0x000580dc00007388 */ /* 0x000fe80000000c00 */
[----:B------:R-:W-:Y:S01]  /*a01f0*/  STS.128 [R0+0x680], R216 ;  /* 0x000680d800007388 */ /* 0x000fe20000000c00 */
[----:B-1----:R-:W-:Y:S02]  /*a0200*/  IMAD.MOV.U32 R14, RZ, RZ, R4 ;  /* 0x000000ffff0e7224 */ /* 0x002fe400078e0004 */
[----:B------:R-:W-:Y:S02]  /*a0210*/  IMAD.MOV.U32 R15, RZ, RZ, R5 ;  /* 0x000000ffff0f7224 */ /* 0x000fe400078e0005 */
[----:B------:R-:W-:Y:S02]  /*a0220*/  IMAD.MOV.U32 R12, RZ, RZ, R8 ;  /* 0x000000ffff0c7224 */ /* 0x000fe400078e0008 */
[----:B------:R-:W-:-:S02]  /*a0230*/  IMAD.MOV.U32 R13, RZ, RZ, R9 ;  /* 0x000000ffff0d7224 */ /* 0x000fc400078e0009 */
[----:B------:R-:W-:Y:S02]  /*a0240*/  IMAD.MOV.U32 R4, RZ, RZ, R10 ;  /* 0x000000ffff047224 */ /* 0x000fe400078e000a */
[----:B------:R-:W-:Y:S01]  /*a0250*/  IMAD.MOV.U32 R5, RZ, RZ, R11 ;  /* 0x000000ffff057224 */ /* 0x000fe200078e000b */
[----:B------:R-:W-:Y:S04]  /*a0260*/  STS.128 [R0+0x700], R12 ;  /* 0x0007000c00007388 */ /* 0x000fe80000000c00 */
[----:B------:R-:W-:Y:S04]  /*a0270*/  STS.128 [R0+0x780], R4 ;  /* 0x0007800400007388 */ /* 0x000fe80000000c00 */
[----:B------:R-:W-:Y:S06]  /*a0280*/  BAR.SYNC.DEFER_BLOCKING 0x0 ;  /* 0x0000000000007b1d */ /* 0x000fec0000010000 */
[----:B------:R-:W1:Y:S04]  /*a0290*/  LDS.128 R200, [R2] ;  /* 0x0000000002c87984 */ /* 0x000e680000000c00 */
[----:B------:R-:W-:Y:S04]  /*a02a0*/  LDS.128 R196, [R2+0x800] ;  /* 0x0008000002c47984 */ /* 0x000fe80000000c00 */
[----:B------:R-:W-:Y:S04]  /*a02b0*/  LDS.128 R192, [R2+0x1000] ;  /* 0x0010000002c07984 */ /* 0x000fe80000000c00 */
[----:B------:R-:W-:Y:S04]  /*a02c0*/  LDS.128 R188, [R2+0x1800] ;  /* 0x0018000002bc7984 */ /* 0x000fe80000000c00 */
[----:B------:R-:W2:Y:S04]  /*a02d0*/  LDS.128 R180, [R230] ;  /* 0x00000000e6b47984 */ /* 0x000ea80000000c00 */
[----:B------:R-:W-:Y:S04]  /*a02e0*/  LDS.128 R176, [R230+0x800] ;  /* 0x00080000e6b07984 */ /* 0x000fe80000000c00 */
[----:B------:R-:W-:Y:S04]  /*a02f0*/  LDS.128 R24, [R230+0x1000] ;  /* 0x00100000e6187984 */ /* 0x000fe80000000c00 */
[----:B------:R-:W-:Y:S04]  /*a0300*/  LDS.128 R12, [R230+0x1800] ;  /* 0x00180000e60c7984 */ /* 0x000fe80000000c00 */
[----:B------:R-:W3:Y:S04]  /*a0310*/  LDS.128 R40, [R231] ;  /* 0x00000000e7287984 */ /* 0x000ee80000000c00 */
[----:B------:R-:W-:Y:S04]  /*a0320*/  LDS.128 R32, [R231+0x800] ;  /* 0x00080000e7207984 */ /* 0x000fe80000000c00 */
[----:B------:R-:W-:Y:S04]  /*a0330*/  LDS.128 R20, [R231+0x1000] ;  /* 0x00100000e7147984 */ /* 0x000fe80000000c00 */
[----:B------:R-:W-:Y:S04]  /*a0340*/  LDS.128 R8, [R231+0x1800] ;  /* 0x00180000e7087984 */ /* 0x000fe80000000c00 */
[----:B------:R-:W1:Y:S04]  /*a0350*/  LDS.128 R36, [R252] ;  /* 0x00000000fc247984 */ /* 0x000e680000000c00 */
[----:B------:R-:W1:Y:S04]  /*a0360*/  LDS.128 R28, [R252+0x800] ;  /* 0x00080000fc1c7984 */ /* 0x000e680000000c00 */
[----:B------:R-:W1:Y:S04]  /*a0370*/  LDS.128 R16, [R252+0x1000] ;  /* 0x00100000fc107984 */ /* 0x000e680000000c00 */
[----:B------:R-:W1:Y:S04]  /*a0380*/  LDS.128 R4, [R252+0x1800] ;  /* 0x00180000fc047984 */ /* 0x000e680000000c00 */
[----:B------:R-:W-:Y:S06]  /*a0390*/  BAR.SYNC.DEFER_BLOCKING 0x0 ;  /* 0x0000000000007b1d */ /* 0x000fec0000010000 */
[----:B----4-:R4:W-:Y:S04]  /*a03a0*/  STS.128 [R0], R44 ;  /* 0x0000002c00007388 */ /* 0x0109e80000000c00 */
[----:B----4-:R-:W4:Y:S04]  /*a03b0*/  LDL.LU R44, [R1+0x8c8] ;  /* 0x0008c800012c7983 */ /* 0x010f280000300800 */
[----:B------:R-:W4:Y:S04]  /*a03c0*/  LDL.LU R45, [R1+0x8cc] ;  /* 0x0008cc00012d7983 */ /* 0x000f280000300800 */
[----:B------:R-:W4:Y:S04]  /*a03d0*/  LDL.LU R46, [R1+0x8b8] ;  /* 0x0008b800012e7983 */ /* 0x000f280000300800 */
[----:B------:R-:W4:Y:S04]  /*a03e0*/  LDL.LU R47, [R1+0x8bc] ;  /* 0x0008bc00012f7983 */ /* 0x000f280000300800 */
[----:B------:R-:W2:Y:S04]  /*a03f0*/  LDL.LU R48, [R1+0x860] ;  /* 0x0008600001307983 */ /* 0x000ea80000300800 */
[----:B------:R-:W2:Y:S04]  /*a0400*/  LDL.LU R49, [R1+0x864] ;  /* 0x0008640001317983 */ /* 0x000ea80000300800 */
[----:B------:R-:W2:Y:S04]  /*a0410*/  LDL.LU R50, [R1+0x850] ;  /* 0x0008500001327983 */ /* 0x000ea80000300800 */
[----:B------:R-:W2:Y:S04]  /*a0420*/  LDL.LU R51, [R1+0x854] ;  /* 0x0008540001337983 */ /* 0x000ea80000300800 */
[----:B----4-:R4:W-:Y:S04]  /*a0430*/  STS.128 [R0+0x80], R44 ;  /* 0x0000802c00007388 */ /* 0x0109e80000000c00 */
[----:B----4-:R-:W4:Y:S04]  /*a0440*/  LDL.LU R44, [R1+0x868] ;  /* 0x00086800012c7983 */ /* 0x010f280000300800 */
[----:B------:R-:W4:Y:S04]  /*a0450*/  LDL.LU R45, [R1+0x86c] ;  /* 0x00086c00012d7983 */ /* 0x000f280000300800 */
[----:B------:R-:W4:Y:S04]  /*a0460*/  LDL.LU R46, [R1+0x858] ;  /* 0x00085800012e7983 */ /* 0x000f280000300800 */
[----:B------:R-:W4:Y:S04]  /*a0470*/  LDL.LU R47, [R1+0x85c] ;  /* 0x00085c00012f7983 */ /* 0x000f280000300800 */
[----:B----4-:R4:W-:Y:S04]  /*a0480*/  STS.128 [R0+0x180], R44 ;  /* 0x0001802c00007388 */ /* 0x0109e80000000c00 */
[----:B----4-:R-:W4:Y:S04]  /*a0490*/  LDL.LU R44, [R1+0x7e0] ;  /* 0x0007e000012c7983 */ /* 0x010f280000300800 */
[----:B------:R-:W4:Y:S04]  /*a04a0*/  LDL.LU R45, [R1+0x7e4] ;  /* 0x0007e400012d7983 */ /* 0x000f280000300800 */
[----:B------:R-:W4:Y:S04]  /*a04b0*/  LDL.LU R46, [R1+0x7d0] ;  /* 0x0007d000012e7983 */ /* 0x000f280000300800 */
[----:B------:R-:W4:Y:S04]  /*a04c0*/  LDL.LU R47, [R1+0x7d4] ;  /* 0x0007d400012f7983 */ /* 0x000f280000300800 */
[----:B--2---:R2:W-:Y:S04]  /*a04d0*/  STS.128 [R0+0x100], R48 ;  /* 0x0001003000007388 */ /* 0x0045e80000000c00 */
[----:B--2---:R-:W2:Y:S04]  /*a04e0*/  LDL.LU R48, [R1+0x7e8] ;  /* 0x0007e80001307983 */ /* 0x004ea80000300800 */
        /* <DEDUP_REMOVED lines=57> */
[----:B--2---:R-:W-:Y:S04]  /*a0880*/  STS.128 [R0+0x700], R48 ;  /* 0x0007003000007388 */ /* 0x004fe80000000c00 */
[----:B----4-:R-:W-:Y:S04]  /*a0890*/  STS.128 [R0+0x780], R44 ;  /* 0x0007802c00007388 */ /* 0x010fe80000000c00 */
[----:B------:R-:W-:Y:S06]  /*a08a0*/  BAR.SYNC.DEFER_BLOCKING 0x0 ;  /* 0x0000000000007b1d */ /* 0x000fec0000010000 */
[----:B------:R-:W2:Y:S04]  /*a08b0*/  LDS.128 R104, [R2] ;  /* 0x0000000002687984 */ /* 0x000ea80000000c00 */
[----:B------:R-:W-:Y:S04]  /*a08c0*/  LDS.128 R88, [R2+0x800] ;  /* 0x0008000002587984 */ /* 0x000fe80000000c00 */
[----:B------:R-:W-:Y:S04]  /*a08d0*/  LDS.128 R72, [R2+0x1000] ;  /* 0x0010000002487984 */ /* 0x000fe80000000c00 */
[----:B------:R-:W-:Y:S04]  /*a08e0*/  LDS.128 R56, [R2+0x1800] ;  /* 0x0018000002387984 */ /* 0x000fe80000000c00 */
[----:B------:R-:W4:Y:S04]  /*a08f0*/  LDS.128 R100, [R230] ;  /* 0x00000000e6647984 */ /* 0x000f280000000c00 */
[----:B------:R-:W-:Y:S04]  /*a0900*/  LDS.128 R84, [R230+0x800] ;  /* 0x00080000e6547984 */ /* 0x000fe80000000c00 */
[----:B------:R-:W-:Y:S04]  /*a0910*/  LDS.128 R68, [R230+0x1000] ;  /* 0x00100000e6447984 */ /* 0x000fe80000000c00 */
[----:B------:R-:W-:Y:S04]  /*a0920*/  LDS.128 R52, [R230+0x1800] ;  /* 0x00180000e6347984 */ /* 0x000fe80000000c00 */
[----:B------:R-:W1:Y:S04]  /*a0930*/  LDS.128 R96, [R231] ;  /* 0x00000000e7607984 */ /* 0x000e680000000c00 */
        /* <DEDUP_REMOVED lines=8> */
[----:B---3--:R3:W-:Y:S04]  /*a09c0*/  STS.128 [R0], R108 ;  /* 0x0000006c00007388 */ /* 0x0087e80000000c00 */
        /* <DEDUP_REMOVED lines=8> */
[----:B---3--:R3:W-:Y:S04]  /*a0a50*/  STS.128 [R0+0x80], R108 ;  /* 0x0000806c00007388 */ /* 0x0087e80000000c00 */
[----:B---3--:R-:W3:Y:S04]  /*a0a60*/  LDL.LU R108, [R1+0x848] ;  /* 0x00084800016c7983 */ /* 0x008ee80000300800 */
[----:B------:R-:W3:Y:S04]  /*a0a70*/  LDL.LU R109, [R1+0x84c] ;  /* 0x00084c00016d7983 */ /* 0x000ee80000300800 */
[----:B------:R-:W3:Y:S04]  /*a0a80*/  LDL.LU R110, [R1+0x838] ;  /* 0x00083800016e7983 */ /* 0x000ee80000300800 */
[----:B------:R-:W3:Y:S04]  /*a0a90*/  LDL.LU R111, [R1+0x83c] ;  /* 0x00083c00016f7983 */ /* 0x000ee80000300800 */
[----:B---3--:R3:W-:Y:S04]  /*a0aa0*/  STS.128 [R0+0x180], R108 ;  /* 0x0001806c00007388 */ /* 0x0087e80000000c00 */
[----:B---3--:R-:W3:Y:S04]  /*a0ab0*/  LDL.LU R108, [R1+0x7c0] ;  /* 0x0007c000016c7983 */ /* 0x008ee80000300800 */
[----:B------:R-:W3:Y:S04]  /*a0ac0*/  LDL.LU R109, [R1+0x7c4] ;  /* 0x0007c400016d7983 */ /* 0x000ee80000300800 */
[----:B------:R-:W3:Y:S04]  /*a0ad0*/  LDL.LU R110, [R1+0x7b0] ;  /* 0x0007b000016e7983 */ /* 0x000ee80000300800 */
[----:B------:R-:W3:Y:S04]  /*a0ae0*/  LDL.LU R111, [R1+0x7b4] ;  /* 0x0007b400016f7983 */ /* 0x000ee80000300800 */
[----:B--2---:R2:W-:Y:S04]  /*a0af0*/  STS.128 [R0+0x100], R112 ;  /* 0x0001007000007388 */ /* 0x0045e80000000c00 */
[----:B--2---:R-:W2:Y:S04]  /*a0b00*/  LDL.LU R112, [R1+0x7c8] ;  /* 0x0007c80001707983 */ /* 0x004ea80000300800 */
        /* <DEDUP_REMOVED lines=13> */
[----:B---3--:R3:W-:Y:S04]  /*a0be0*/  STS.128 [R0+0x380], R108 ;  /* 0x0003806c00007388 */ /* 0x0087e80000000c00 */
[----:B---3--:R-:W3:Y:S04]  /*a0bf0*/  LDL.LU R108, [R1+0x10] ;  /* 0x00001000016c7983 */ /* 0x008ee80000300800 */
[----:B------:R-:W3:Y:S01]  /*a0c00*/  LDL.LU R109, [R1+0x14] ;  /* 0x00001400016d7983 */ /* 0x000ee20000300800 */
[----:B------:R-:W-:-:S02]  /*a0c10*/  IMAD.MOV.U32 R110, RZ, RZ, R240 ;  /* 0x000000ffff6e7224 */ /* 0x000fc400078e00f0 */
[----:B------:R-:W-:Y:S01]  /*a0c20*/  IMAD.MOV.U32 R111, RZ, RZ, R241 ;  /* 0x000000ffff6f7224 */ /* 0x000fe200078e00f1 */
[----:B------:R-:W2:Y:S04]  /*a0c30*/  LDL.LU R240, [R1+0x18] ;  /* 0x0000180001f07983 */ /* 0x000ea80000300800 */
[----:B------:R-:W2:Y:S04]  /*a0c40*/  LDL.LU R241, [R1+0x1c] ;  /* 0x00001c0001f17983 */ /* 0x000ea80000300800 */
[----:B---3--:R3:W-:Y:S04]  /*a0c50*/  STS.128 [R0+0x500], R108 ;  /* 0x0005006c00007388 */ /* 0x0087e80000000c00 */
[----:B---3--:R-:W3:Y:S04]  /*a0c60*/  LDL.LU R108, [R1+0x4c0] ;  /* 0x0004c000016c7983 */ /* 0x008ee80000300800 */
[----:B------:R-:W3:Y:S04]  /*a0c70*/  LDL.LU R109, [R1+0x4c4] ;  /* 0x0004c400016d7983 */ /* 0x000ee80000300800 */
[----:B------:R-:W3:Y:S04]  /*a0c80*/  LDL.LU R110, [R1+0x440] ;  /* 0x00044000016e7983 */ /* 0x000ee80000300800 */
[----:B------:R-:W3:Y:S04]  /*a0c90*/  LDL.LU R111, [R1+0x444] ;  /* 0x00044400016f7983 */ /* 0x000ee80000300800 */
[----:B--2---:R2:W-:Y:S02]  /*a0ca0*/  STS.128 [R0+0x280], R112 ;  /* 0x0002807000007388 */ /* 0x0045e40000000c00 */
[----:B--2---:R-:W-:-:S02]  /*a0cb0*/  IMAD.MOV.U32 R112, RZ, RZ, R232 ;  /* 0x000000ffff707224 */ /* 0x004fc400078e00e8 */
[----:B------:R-:W-:Y:S02]  /*a0cc0*/  IMAD.MOV.U32 R113, RZ, RZ, R233 ;  /* 0x000000ffff717224 */ /* 0x000fe400078e00e9 */
[----:B------:R-:W-:Y:S02]  /*a0cd0*/  IMAD.MOV.U32 R114, RZ, RZ, R236 ;  /* 0x000000ffff727224 */ /* 0x000fe400078e00ec */
[----:B------:R-:W-:-:S05]  /*a0ce0*/  IMAD.MOV.U32 R115, RZ, RZ, R237 ;  /* 0x000000ffff737224 */ /* 0x000fca00078e00ed */
[----:B------:R-:W-:Y:S04]  /*a0cf0*/  STS.128 [R0+0x400], R112 ;  /* 0x0004007000007388 */ /* 0x000fe80000000c00 */
[----:B---3--:R2:W-:Y:S04]  /*a0d00*/  STS.128 [R0+0x600], R108 ;  /* 0x0006006c00007388 */ /* 0x0085e80000000c00 */
[----:B--2---:R-:W2:Y:S04]  /*a0d10*/  LDL.LU R108, [R1+0x4c8] ;  /* 0x0004c800016c7983 */ /* 0x004ea80000300800 */
        /* <DEDUP_REMOVED lines=11> */
[----:B------:R-:W-:-:S02]  /*a0dd0*/  IMAD.MOV.U32 R236, RZ, RZ, R234 ;  /* 0x000000ffffec7224 */ /* 0x000fc400078e00ea */
[----:B------:R-:W-:Y:S01]  /*a0de0*/  IMAD.MOV.U32 R237, RZ, RZ, R235 ;  /* 0x000000ffffed7224 */ /* 0x000fe200078e00eb */
[----:B------:R-:W-:Y:S04]  /*a0df0*/  STS.128 [R0+0x580], R240 ;  /* 0x000580f000007388 */ /* 0x000fe80000000c00 */
[----:B------:R-:W-:Y:S04]  /*a0e00*/  STS.128 [R0+0x480], R236 ;  /* 0x000480ec00007388 */ /* 0x000fe80000000c00 */
[----:B--2---:R2:W-:Y:S04]  /*a0e10*/  STS.128 [R0+0x680], R108 ;  /* 0x0006806c00007388 */ /* 0x0045e80000000c00 */
[----:B--2---:R-:W2:Y:S04]  /*a0e20*/  LDL.LU R108, [R1+0x880] ;  /* 0x00088000016c7983 */ /* 0x004ea80000300800 */
[----:B------:R-:W2:Y:S04]  /*a0e30*/  LDL.LU R109, [R1+0x884] ;  /* 0x00088400016d7983 */ /* 0x000ea80000300800 */
[----:B------:R-:W2:Y:S04]  /*a0e40*/  LDL.LU R110, [R1+0x870] ;  /* 0x00087000016e7983 */ /* 0x000ea80000300800 */
[----:B------:R-:W2:Y:S04]  /*a0e50*/  LDL.LU R111, [R1+0x874] ;  /* 0x00087400016f7983 */ /* 0x000ea80000300800 */
[----:B---3--:R-:W-:Y:S04]  /*a0e60*/  STS.128 [R0+0x700], R112 ;  /* 0x0007007000007388 */ /* 0x008fe80000000c00 */
[----:B------:R-:W-:Y:S04]  /*a0e70*/  STS.128 [R0+0x780], R132 ;  /* 0x0007808400007388 */ /* 0x000fe80000000c00 */
[----:B------:R-:W-:Y:S06]  /*a0e80*/  BAR.SYNC.DEFER_BLOCKING 0x0 ;  /* 0x0000000000007b1d */ /* 0x000fec0000010000 */
[----:B------:R-:W3:Y:S04]  /*a0e90*/  LDS.128 R112, [R2] ;  /* 0x0000000002707984 */ /* 0x000ee80000000c00 */
        /* <DEDUP_REMOVED lines=16> */
[----:B--2---:R2:W-:Y:S04]  /*a0fa0*/  STS.128 [R0], R108 ;  /* 0x0000006c00007388 */ /* 0x0045e80000000c00 */
        /* <DEDUP_REMOVED lines=53> */
[----:B------:R2:W-:Y:S04]  /*a1300*/  STS.128 [R0+0x500], R108 ;  /* 0x0005006c00007388 */ /* 0x0005e80000000c00 */
[----:B--2---:R-:W2:Y:S04]  /*a1310*/  LDL.LU R108, [R1+0x410] ;  /* 0x00041000016c7983 */ /* 0x004ea80000300800 */
[----:B------:R-:W2:Y:S04]  /*a1320*/  LDL.LU R109, [R1+0x414] ;  /* 0x00041400016d7983 */ /* 0x000ea80000300800 */
[----:B------:R-:W2:Y:S04]  /*a1330*/  LDL.LU R110, [R1+0x400] ;  /* 0x00040000016e7983 */ /* 0x000ea80000300800 */
[----:B------:R-:W2:Y:S04]  /*a1340*/  LDL.LU R111, [R1+0x404] ;  /* 0x00040400016f7983 */ /* 0x000ea80000300800 */
[----:B---3--:R-:W-:Y:S04]  /*a1350*/  STS.128 [R0+0x400], R184 ;  /* 0x000400b800007388 */ /* 0x008fe80000000c00 */
        /* <DEDUP_REMOVED lines=11> */
[----:B------:R-:W-:-:S04]  /*a1410*/  ISETP.GE.AND P0, PT, R220, c[0x0][0x178], PT ;  /* 0x00005e00dc007a0c */ /* 0x000fc80003f06270 */
[----:B------:R-:W-:Y:S02]  /*a1420*/  ISETP.LT.AND P5, PT, R217, c[0x0][0x17c], !P0 ;  /* 0x00005f00d9007a0c */ /* 0x000fe400047a1270 */
[----:B------:R-:W4:Y:S01]  /*a1430*/  LDL.LU R217, [R1+0x22f8] ;  /* 0x0022f80001d97983 */ /* 0x000f220000300800 */
[----:B------:R-:W-:-:S03]  /*a1440*/  ISETP.LT.AND P2, PT, R3, c[0x0][0x17c], !P0 ;  /* 0x00005f0003007a0c */ /* 0x000fc60004741270 */
[----:B------:R-:W4:Y:S04]  /*a1450*/  LDL.LU R232, [R1+0xb4] ;  /* 0x0000b40001e87983 */ /* 0x000f280000300800 */
[----:B------:R-:W4:Y:S01]  /*a1460*/  LDL.LU R229, [R1+0x2300] ;  /* 0x0023000001e57983 */ /* 0x000f220000300800 */
[----:B------:R-:W-:-:S03]  /*a1470*/  ISETP.LT.AND P1, PT, R216, c[0x0][0x17c], !P0 ;  /* 0x00005f00d8007a0c */ /* 0x000fc60004721270 */
[----:B--2---:R2:W-:Y:S02]  /*a1480*/  STS.128 [R0+0x680], R108 ;  /* 0x0006806c00007388 */ /* 0x0045e40000000c00 */
[----:B--2---:R-:W-:Y:S02]  /*a1490*/  IMAD R111, R220, c[0x0][0x194], RZ ;  /* 0x00006500dc6f7a24 */ /* 0x004fe400078e02ff */
[----:B------:R-:W2:Y:S04]  /*a14a0*/  LDL.LU R108, [R1+0x1c8] ;  /* 0x0001c800016c7983 */ /* 0x000ea80000300800 */
[----:B------:R-:W2:Y:S04]  /*a14b0*/  LDL.LU R109, [R1+0x1cc] ;  /* 0x0001cc00016d7983 */ /* 0x000ea80000300800 */
[----:B---3--:R3:W-:Y:S04]  /*a14c0*/  STS.128 [R0+0x700], R184 ;  /* 0x000700b800007388 */ /* 0x0087e80000000c00 */
[----:B------:R-:W2:Y:S04]  /*a14d0*/  LDL.LU R221, [R1+0xc0] ;  /* 0x0000c00001dd7983 */ /* 0x000ea80000300800 */
[----:B------:R-:W2:Y:S04]  /*a14e0*/  LDL.LU R220, [R1+0x2304] ;  /* 0x0023040001dc7983 */ /* 0x000ea80000300800 */
[----:B------:R-:W2:Y:S01]  /*a14f0*/  LDL.LU R110, [R1+0x198] ;  /* 0x00019800016e7983 */ /* 0x000ea20000300800 */
[----:B---3--:R-:W-:Y:S01]  /*a1500*/  IMAD R185, R3, c[0x0][0x198], RZ ;  /* 0x0000660003b97a24 */ /* 0x008fe200078e02ff */
[----:B------:R-:W-:-:S04]  /*a1510*/  LEA R3, P3, R111, c[0x0][0x170], 0x2 ;  /* 0x00005c006f037a11 */ /* 0x000fc800078610ff */
[----:B------:R-:W-:Y:S02]  /*a1520*/  LEA.HI.X.SX32 R216, R111, c[0x0][0x174], 0x2, P3 ;  /* 0x00005d006fd87a11 */ /* 0x000fe400018f16ff */
[----:B------:R-:W2:Y:S04]  /*a1530*/  LDL.LU R111, [R1+0x19c] ;  /* 0x00019c00016f7983 */ /* 0x000ea80000300800 */
[----:B------:R-:W3:Y:S01]  /*a1540*/  LDL.LU R222, [R1+0xc4] ;  /* 0x0000c40001de7983 */ /* 0x000ee20000300800 */
[----:B------:R-:W-:Y:S02]  /*a1550*/  IMAD.MOV.U32 R248, RZ, RZ, R246 ;  /* 0x000000fffff87224 */ /* 0x000fe400078e00f6 */
[----:B------:R-:W-:-:S05]  /*a1560*/  IMAD.MOV.U32 R249, RZ, RZ, R247 ;  /* 0x000000fffff97224 */ /* 0x000fca00078e00f7 */
[----:B------:R-:W-:Y:S01]  /*a1570*/  STS.128 [R0+0x580], R248 ;  /* 0x000580f800007388 */ /* 0x000fe20000000c00 */
[C---:B------:R-:W-:Y:S02]  /*a1580*/  IADD3 R187, R185.reuse, c[0x0][0x198], RZ ;  /* 0x00006600b9bb7a10 */ /* 0x040fe40007ffe0ff */
[-C--:B------:R-:W-:Y:S02]  /*a1590*/  LEA R184, P3, R185, R3.reuse, 0x2 ;  /* 0x00000003b9b87211 */ /* 0x080fe400078610ff */
[----:B------:R-:W-:Y:S02]  /*a15a0*/  ISETP.LT.AND P4, PT, R219, c[0x0][0x17c], !P0 ;  /* 0x00005f00db007a0c */ /* 0x000fe40004781270 */
[----:B------:R-:W3:Y:S01]  /*a15b0*/  LDL.LU R219, [R1+0x2310] ;  /* 0x0023100001db7983 */ /* 0x000ee20000300800 */
[----:B------:R-:W-:Y:S02]  /*a15c0*/  LEA R186, P6, R187, R3, 0x2 ;  /* 0x00000003bbba7211 */ /* 0x000fe400078c10ff */
[----:B------:R-:W-:Y:S01]  /*a15d0*/  LEA.HI.X.SX32 R185, R185, R216, 0x2, P3 ;  /* 0x000000d8b9b97211 */ /* 0x000fe200018f16ff */
[----:B------:R-:W3:Y:S01]  /*a15e0*/  LDL.LU R223, [R1+0xd0] ;  /* 0x0000d00001df7983 */ /* 0x000ee20000300800 */
[----:B------:R-:W-:-:S03]  /*a15f0*/  ISETP.LT.AND P3, PT, R218, c[0x0][0x17c], !P0 ;  /* 0x00005f00da007a0c */ /* 0x000fc60004761270 */
[----:B------:R-:W3:Y:S04]  /*a1600*/  LDL.LU R218, [R1+0x2314] ;  /* 0x0023140001da7983 */ /* 0x000ee80000300800 */
[----:B--2---:R2:W-:Y:S04]  /*a1610*/  STS.128 [R0+0x780], R108 ;  /* 0x0007806c00007388 */ /* 0x0045e80000000c00 */
[----:B------:R-:W-:Y:S01]  /*a1620*/  BAR.SYNC.DEFER_BLOCKING 0x0 ;  /* 0x0000000000007b1d */ /* 0x000fe20000010000 */
[C---:B--2---:R-:W-:Y:S02]  /*a1630*/  IADD3 R109, R187.reuse, c[0x0][0x198], RZ ;  /* 0x00006600bb6d7a10 */ /* 0x044fe40007ffe0ff */
[----:B------:R-:W-:-:S02]  /*a1640*/  LEA.HI.X.SX32 R187, R187, R216, 0x2, P6 ;  /* 0x000000d8bbbb7211 */ /* 0x000fc400030f16ff */
[CC--:B------:R-:W-:Y:S02]  /*a1650*/  LEA R108, P6, R109.reuse, R3.reuse, 0x2 ;  /* 0x000000036d6c7211 */ /* 0x0c0fe400078c10ff */
[----:B------:R-:W-:Y:S01]  /*a1660*/  IADD3 R0, R109, c[0x0][0x198], RZ ;  /* 0x000066006d007a10 */ /* 0x000fe20007ffe0ff */
[----:B------:R2:W-:Y:S01]  /*a1670*/  @P2 STG.E [R184.64], R228 ;  /* 0x000000e4b8002986 */ /* 0x0005e2000c101908 */
[----:B----4-:R-:W-:Y:S02]  /*a1680*/  ISETP.LT.AND P2, PT, R217, c[0x0][0x17c], !P0 ;  /* 0x00005f00d9007a0c */ /* 0x010fe40004741270 */
[-C--:B------:R-:W-:Y:S01]  /*a1690*/  LEA.HI.X.SX32 R109, R109, R216.reuse, 0x2, P6 ;  /* 0x000000d86d6d7211 */ /* 0x080fe200030f16ff */
[----:B------:R4:W-:Y:S01]  /*a16a0*/  @P4 STG.E [R186.64], R232 ;  /* 0x000000e8ba004986 */ /* 0x0009e2000c101908 */
[----:B------:R-:W-:Y:S02]  /*a16b0*/  ISETP.LT.AND P4, PT, R229, c[0x0][0x17c], !P0 ;  /* 0x00005f00e5007a0c */ /* 0x000fe40004781270 */
[C---:B------:R-:W-:Y:S01]  /*a16c0*/  LEA R110, P6, R0.reuse, R3, 0x2 ;  /* 0x00000003006e7211 */ /* 0x040fe200078c10ff */
[----:B--2---:R-:W2:Y:S04]  /*a16d0*/  LDL.LU R228, [R1+0xd4] ;  /* 0x0000d40001e47983 */ /* 0x004ea80000300800 */
[----:B------:R-:W2:Y:S04]  /*a16e0*/  LDL.LU R217, [R1+0x231c] ;  /* 0x00231c0001d97983 */ /* 0x000ea80000300800 */
[----:B------:R-:W2:Y:S01]  /*a16f0*/  LDL.LU R229, [R1+0xe0] ;  /* 0x0000e00001e57983 */ /* 0x000ea20000300800 */
[----:B------:R-:W-:-:S03]  /*a1700*/  LEA.HI.X.SX32 R111, R0, R216, 0x2, P6 ;  /* 0x000000d8006f7211 */ /* 0x000fc600030f16ff */
[----:B----4-:R-:W4:Y:S04]  /*a1710*/  LDL.LU R187, [R1+0x2320] ;  /* 0x0023200001bb7983 */ /* 0x010f280000300800 */
[----:B------:R1:W-:Y:S04]  /*a1720*/  @P3 STG.E [R108.64], R221 ;  /* 0x000000dd6c003986 */ /* 0x0003e8000c101908 */
[----:B---3--:R3:W-:Y:S04]  /*a1730*/  @P2 STG.E [R110.64], R222 ;  /* 0x000000de6e002986 */ /* 0x0087e8000c101908 */
[----:B-1----:R-:W4:Y:S04]  /*a1740*/  LDL.LU R221, [R1+0xe4] ;  /* 0x0000e40001dd7983 */ /* 0x002f280000300800 */
[----:B------:R-:W4:Y:S04]  /*a1750*/  LDL.LU R186, [R1+0x232c] ;  /* 0x00232c0001ba7983 */ /* 0x000f280000300800 */
[----:B---3--:R-:W4:Y:S04]  /*a1760*/  LDL.LU R222, [R1+0xf0] ;  /* 0x0000f00001de7983 */ /* 0x008f280000300800 */
[----:B------:R-:W4:Y:S01]  /*a1770*/  LDL.LU R185, [R1+0x2334] ;  /* 0x0023340001b97983 */ /* 0x000f220000300800 */
[----:B------:R-:W-:-:S02]  /*a1780*/  IADD3 R184, R0, c[0x0][0x198], RZ ;  /* 0x0000660000b87a10 */ /* 0x000fc40007ffe0ff */
[----:B------:R-:W-:Y:S02]  /*a1790*/  ISETP.LT.AND P3, PT, R220, c[0x0][0x17c], !P0 ;  /* 0x00005f00dc007a0c */ /* 0x000fe40004761270 */
[CC--:B------:R-:W-:Y:S02]  /*a17a0*/  LEA R108, P6, R184.reuse, R3.reuse, 0x2 ;  /* 0x00000003b86c7211 */ /* 0x0c0fe400078c10ff */
[C---:B------:R-:W-:Y:S02]  /*a17b0*/  IADD3 R0, R184.reuse, c[0x0][0x198], RZ ;  /* 0x00006600b8007a10 */ /* 0x040fe40007ffe0ff */
[----:B------:R-:W-:Y:S02]  /*a17c0*/  LEA.HI.X.SX32 R109, R184, R216, 0x2, P6 ;  /* 0x000000d8b86d7211 */ /* 0x000fe400030f16ff */
[----:B------:R-:W-:Y:S02]  /*a17d0*/  LEA R110, P6, R0, R3, 0x2 ;  /* 0x00000003006e7211 */ /* 0x000fe400078c10ff */
[----:B------:R-:W-:-:S02]  /*a17e0*/  ISETP.LT.AND P2, PT, R219, c[0x0][0x17c], !P0 ;  /* 0x00005f00db007a0c */ /* 0x000fc40004741270 */
[C---:B------:R-:W-:Y:S01]  /*a17f0*/  IADD3 R184, R0.reuse, c[0x0][0x198], RZ ;  /* 0x0000660000b87a10 */ /* 0x040fe20007ffe0ff */
[----:B------:R1:W-:Y:S01]  /*a1800*/  @P4 STG.E [R108.64], R223 ;  /* 0x000000df6c004986 */ /* 0x0003e2000c101908 */
[-C--:B------:R-:W-:Y:S02]  /*a1810*/  LEA.HI.X.SX32 R111, R0, R216.reuse, 0x2, P6 ;  /* 0x000000d8006f7211 */ /* 0x080fe400030f16ff */
[----:B------:R-:W-:Y:S02]  /*a1820*/  IADD3 R0, R184, c[0x0][0x198], RZ ;  /* 0x00006600b8007a10 */ /* 0x000fe40007ffe0ff */
[----:B------:R-:W-:Y:S02]  /*a1830*/  ISETP.LT.AND P4, PT, R218, c[0x0][0x17c], !P0 ;  /* 0x00005f00da007a0c */ /* 0x000fe40004781270 */
[C---:B-1----:R-:W-:Y:S01]  /*a1840*/  LEA R108, P6, R184.reuse, R3, 0x2 ;  /* 0x00000003b86c7211 */ /* 0x042fe200078c10ff */
[----:B------:R-:W4:Y:S03]  /*a1850*/  LDL.LU R223, [R1+0xf4] ;  /* 0x0000f40001df7983 */ /* 0x000f260000300800 */
[----:B------:R-:W-:Y:S01]  /*a1860*/  LEA.HI.X.SX32 R109, R184, R216, 0x2, P6 ;  /* 0x000000d8b86d7211 */ /* 0x000fe200030f16ff */
[----:B------:R-:W4:Y:S01]  /*a1870*/  LDL.LU R218, [R1+0x2338] ;  /* 0x0023380001da7983 */ /* 0x000f220000300800 */
[----:B------:R-:W-:-:S03]  /*a1880*/  IADD3 R184, R0, c[0x0][0x198], RZ ;  /* 0x0000660000b87a10 */ /* 0x000fc60007ffe0ff */
[----:B--2---:R1:W-:Y:S01]  /*a1890*/  @P3 STG.E [R110.64], R228 ;  /* 0x000000e46e003986 */ /* 0x0043e2000c101908 */
[----:B------:R-:W-:-:S03]  /*a18a0*/  ISETP.LT.AND P3, PT, R217, c[0x0][0x17c], !P0 ;  /* 0x00005f00d9007a0c */ /* 0x000fc60004761270 */
[----:B------:R2:W-:Y:S01]  /*a18b0*/  @P2 STG.E [R108.64], R229 ;  /* 0x000000e56c002986 */ /* 0x0005e2000c101908 */
[----:B-1----:R-:W-:-:S03]  /*a18c0*/  LEA R110, P6, R0, R3, 0x2 ;  /* 0x00000003006e7211 */ /* 0x002fc600078c10ff */
[----:B------:R-:W3:Y:S01]  /*a18d0*/  LDL.LU R228, [R1+0x110] ;  /* 0x0001100001e47983 */ /* 0x000ee20000300800 */
[----:B------:R-:W-:-:S03]  /*a18e0*/  LEA.HI.X.SX32 R111, R0, R216, 0x2, P6 ;  /* 0x000000d8006f7211 */ /* 0x000fc600030f16ff */
[----:B------:R-:W3:Y:S01]  /*a18f0*/  LDL.LU R217, [R1+0x233c] ;  /* 0x00233c0001d97983 */ /* 0x000ee20000300800 */
[----:B--2---:R-:W-:-:S03]  /*a1900*/  LEA R108, P6, R184, R3, 0x2 ;  /* 0x00000003b86c7211 */ /* 0x004fc600078c10ff */
[----:B------:R-:W2:Y:S01]  /*a1910*/  LDL.LU R229, [R1+0x114] ;  /* 0x0001140001e57983 */ /* 0x000ea20000300800 */
[----:B----4-:R-:W-:Y:S02]  /*a1920*/  ISETP.LT.AND P2, PT, R187, c[0x0][0x17c], !P0 ;  /* 0x00005f00bb007a0c */ /* 0x010fe40004741270 */
[----:B------:R-:W-:Y:S01]  /*a1930*/  LEA.HI.X.SX32 R109, R184, R216, 0x2, P6 ;  /* 0x000000d8b86d7211 */ /* 0x000fe200030f16ff */
[----:B------:R-:W4:Y:S04]  /*a1940*/  LDL.LU R187, [R1+0x2348] ;  /* 0x0023480001bb7983 */ /* 0x000f280000300800 */
[----:B------:R1:W-:Y:S01]  /*a1950*/  @P4 STG.E [R110.64], R221 ;  /* 0x000000dd6e004986 */ /* 0x0003e2000c101908 */
[----:B------:R-:W-:-:S03]  /*a1960*/  ISETP.LT.AND P4, PT, R186, c[0x0][0x17c], !P0 ;  /* 0x00005f00ba007a0c */ /* 0x000fc60004781270 */
[----:B------:R1:W-:Y:S04]  /*a1970*/  @P3 STG.E [R108.64], R222 ;  /* 0x000000de6c003986 */ /* 0x0003e8000c101908 */
[----:B-1----:R-:W4:Y:S01]  /*a1980*/  LDL.LU R221, [R1+0x120] ;  /* 0x0001200001dd7983 */ /* 0x002f220000300800 */
[----:B------:R-:W-:-:S03]  /*a1990*/  ISETP.LT.AND P3, PT, R185, c[0x0][0x17c], !P0 ;  /* 0x00005f00b9007a0c */ /* 0x000fc60004761270 */
[----:B------:R-:W4:Y:S04]  /*a19a0*/  LDL.LU R186, [R1+0x2350] ;  /* 0x0023500001ba7983 */ /* 0x000f280000300800 */
[----:B------:R-:W4:Y:S04]  /*a19b0*/  LDL.LU R222, [R1+0x124] ;  /* 0x0001240001de7983 */ /* 0x000f280000300800 */
[----:B------:R-:W4:Y:S01]  /*a19c0*/  LDL.LU R185, [R1+0x2358] ;  /* 0x0023580001b97983 */ /* 0x000f220000300800 */
[----:B------:R-:W-:-:S04]  /*a19d0*/  IADD3 R0, R184, c[0x0][0x198], RZ ;  /* 0x00006600b8007a10 */ /* 0x000fc80007ffe0ff */
[CC--:B------:R-:W-:Y:S02]  /*a19e0*/  LEA R110, P6, R0.reuse, R3.reuse, 0x2 ;  /* 0x00000003006e7211 */ /* 0x0c0fe400078c10ff */
[C---:B------:R-:W-:Y:S02]  /*a19f0*/  IADD3 R184, R0.reuse, c[0x0][0x198], RZ ;  /* 0x0000660000b87a10 */ /* 0x040fe40007ffe0ff */
[-C--:B------:R-:W-:Y:S02]  /*a1a00*/  LEA.HI.X.SX32 R111, R0, R216.reuse, 0x2, P6 ;  /* 0x000000d8006f7211 */ /* 0x080fe400030f16ff */
[C---:B------:R-:W-:Y:S02]  /*a1a10*/  LEA R108, P6, R184.reuse, R3, 0x2 ;  /* 0x00000003b86c7211 */ /* 0x040fe400078c10ff */
[C---:B------:R-:W-:Y:S02]  /*a1a20*/  IADD3 R0, R184.reuse, c[0x0][0x198], RZ ;  /* 0x00006600b8007a10 */ /* 0x040fe40007ffe0ff */
[----:B------:R-:W-:Y:S01]  /*a1a30*/  LEA.HI.X.SX32 R109, R184, R216, 0x2, P6 ;  /* 0x000000d8b86d7211 */ /* 0x000fe200030f16ff */
[----:B------:R1:W-:Y:S01]  /*a1a40*/  @P2 STG.E [R110.64], R223 ;  /* 0x000000df6e002986 */ /* 0x0003e2000c101908 */
[----:B------:R-:W-:-:S02]  /*a1a50*/  IADD3 R184, R0, c[0x0][0x198], RZ ;  /* 0x0000660000b87a10 */ /* 0x000fc40007ffe0ff */
[----:B------:R-:W-:Y:S02]  /*a1a60*/  ISETP.LT.AND P2, PT, R218, c[0x0][0x17c], !P0 ;  /* 0x00005f00da007a0c */ /* 0x000fe40004741270 */
[C---:B-1----:R-:W-:Y:S01]  /*a1a70*/  LEA R110, P6, R0.reuse, R3, 0x2 ;  /* 0x00000003006e7211 */ /* 0x042fe200078c10ff */
[----:B------:R-:W4:Y:S03]  /*a1a80*/  LDL.LU R223, [R1+0x130] ;  /* 0x0001300001df7983 */ /* 0x000f260000300800 */
[----:B------:R-:W-:Y:S01]  /*a1a90*/  LEA.HI.X.SX32 R111, R0, R216, 0x2, P6 ;  /* 0x000000d8006f7211 */ /* 0x000fe200030f16ff */
[----:B------:R-:W4:Y:S01]  /*a1aa0*/  LDL.LU R218, [R1+0x2360] ;  /* 0x0023600001da7983 */ /* 0x000f220000300800 */
[----:B------:R-:W-:-:S03]  /*a1ab0*/  IADD3 R0, R184, c[0x0][0x198], RZ ;  /* 0x00006600b8007a10 */ /* 0x000fc60007ffe0ff */
[----:B---3--:R1:W-:Y:S01]  /*a1ac0*/  @P1 STG.E [R108.64], R228 ;  /* 0x000000e46c001986 */ /* 0x0083e2000c101908 */
[----:B------:R-:W-:-:S03]  /*a1ad0*/  ISETP.LT.AND P1, PT, R217, c[0x0][0x17c], !P0 ;  /* 0x00005f00d9007a0c */ /* 0x000fc60004721270 */
[----:B--2---:R2:W-:Y:S01]  /*a1ae0*/  @P5 STG.E [R110.64], R229 ;  /* 0x000000e56e005986 */ /* 0x0045e2000c101908 */
        /* <DEDUP_REMOVED lines=1236> */
[----:B------:R-:W4:Y:S04]  /*a6830*/  LDL.LU R220, [R1+0x490] ;  /* 0x0004900001dc7983 */ /* 0x000f280000300800 */
[----:B------:R-:W4:Y:S04]  /*a6840*/  LDL.LU R186, [R1+0x2840] ;  /* 0x0028400001ba7983 */ /* 0x000f280000300800 */
[----:B------:R1:W-:Y:S01]  /*a6850*/  @P3 STG.E [R108.64], R222 ;  /* 0x000000de6c003986 */ /* 0x0003e2000c101908 */
[----:B------:R-:W-:-:S03]  /*a6860*/  ISETP.LT.AND P3, PT, R185, c[0x0][0x17c], !P0 ;  /* 0x00005f00b9007a0c */ /* 0x000fc60004761270 */
[----:B-1----:R-:W4:Y:S04]  /*a6870*/  LDL.LU R221, [R1+0x494] ;  /* 0x0004940001dd7983 */ /* 0x002f280000300800 */
[----:B------:R-:W4:Y:S01]  /*a6880*/  LDL.LU R185, [R1+0x282c] ;  /* 0x00282c0001b97983 */ /* 0x000f220000300800 */
[----:B------:R-:W-:-:S03]  /*a6890*/  IADD3 R0, R184, c[0x0][0x198], RZ ;  /* 0x00006600b8007a10 */ /* 0x000fc60007ffe0ff */
[----:B------:R-:W4:Y:S01]  /*a68a0*/  LDL.LU R222, [R1+0xa0] ;  /* 0x0000a00001de7983 */ /* 0x000f220000300800 */
[CC--:B------:R-:W-:Y:S02]  /*a68b0*/  LEA R110, P6, R0.reuse, R3.reuse, 0x2 ;  /* 0x00000003006e7211 */ /* 0x0c0fe400078c10ff */
[C---:B------:R-:W-:Y:S02]  /*a68c0*/  IADD3 R184, R0.reuse, c[0x0][0x198], RZ ;  /* 0x0000660000b87a10 */ /* 0x040fe40007ffe0ff */
[-C--:B------:R-:W-:Y:S02]  /*a68d0*/  LEA.HI.X.SX32 R111, R0, R216.reuse, 0x2, P6 ;  /* 0x000000d8006f7211 */ /* 0x080fe400030f16ff */
[C---:B------:R-:W-:Y:S02]  /*a68e0*/  LEA R108, P6, R184.reuse, R3, 0x2 ;  /* 0x00000003b86c7211 */ /* 0x040fe400078c10ff */
[C---:B------:R-:W-:Y:S02]  /*a68f0*/  IADD3 R0, R184.reuse, c[0x0][0x198], RZ ;  /* 0x00006600b8007a10 */ /* 0x040fe40007ffe0ff */
[----:B------:R-:W-:-:S02]  /*a6900*/  LEA.HI.X.SX32 R109, R184, R216, 0x2, P6 ;  /* 0x000000d8b86d7211 */ /* 0x000fc400030f16ff */
[----:B------:R-:W-:Y:S01]  /*a6910*/  IADD3 R184, R0, c[0x0][0x198], RZ ;  /* 0x0000660000b87a10 */ /* 0x000fe20007ffe0ff */
[----:B------:R1:W-:Y:S01]  /*a6920*/  @P2 STG.E [R110.64], R223 ;  /* 0x000000df6e002986 */ /* 0x0003e2000c101908 */
[----:B------:R-:W-:-:S03]  /*a6930*/  ISETP.LT.AND P2, PT, R218, c[0x0][0x17c], !P0 ;  /* 0x00005f00da007a0c */ /* 0x000fc60004741270 */
[----:B------:R-:W4:Y:S01]  /*a6940*/  LDL.LU R218, [R1+0x2820] ;  /* 0x0028200001da7983 */ /* 0x000f220000300800 */
[----:B-1----:R-:W-:-:S03]  /*a6950*/  LEA R110, P6, R0, R3, 0x2 ;  /* 0x00000003006e7211 */ /* 0x002fc600078c10ff */
[----:B------:R-:W4:Y:S01]  /*a6960*/  LDL.LU R223, [R1+0xa4] ;  /* 0x0000a40001df7983 */ /* 0x000f220000300800 */
[----:B------:R-:W-:Y:S02]  /*a6970*/  LEA.HI.X.SX32 R111, R0, R216, 0x2, P6 ;  /* 0x000000d8006f7211 */ /* 0x000fe400030f16ff */
[----:B------:R-:W-:Y:S01]  /*a6980*/  IADD3 R0, R184, c[0x0][0x198], RZ ;  /* 0x00006600b8007a10 */ /* 0x000fe20007ffe0ff */
[----:B---3--:R1:W-:Y:S01]  /*a6990*/  @P1 STG.E [R108.64], R228 ;  /* 0x000000e46c001986 */ /* 0x0083e2000c101908 */
[----:B------:R-:W-:-:S03]  /*a69a0*/  ISETP.LT.AND P1, PT, R217, c[0x0][0x17c], !P0 ;  /* 0x00005f00d9007a0c */ /* 0x000fc60004721270 */
[----:B------:R-:W3:Y:S01]  /*a69b0*/  LDL.LU R217, [R1+0x2828] ;  /* 0x0028280001d97983 */ /* 0x000ee20000300800 */
[----:B-1----:R-:W-:-:S03]  /*a69c0*/  LEA R108, P6, R184, R3, 0x2 ;  /* 0x00000003b86c7211 */ /* 0x002fc600078c10ff */
[----:B--2---:R1:W-:Y:S01]  /*a69d0*/  @P5 STG.E [R110.64], R229 ;  /* 0x000000e56e005986 */ /* 0x0043e2000c101908 */
[----:B------:R-:W-:-:S03]  /*a69e0*/  LEA.HI.X.SX32 R109, R184, R216, 0x2, P6 ;  /* 0x000000d8b86d7211 */ /* 0x000fc600030f16ff */
[----:B------:R-:W2:Y:S01]  /*a69f0*/  LDL.LU R228, [R1+0x60] ;  /* 0x0000600001e47983 */ /* 0x000ea20000300800 */
[----:B----4-:R-:W-:-:S03]  /*a6a00*/  ISETP.LT.AND P5, PT, R187, c[0x0][0x17c], !P0 ;  /* 0x00005f00bb007a0c */ /* 0x010fc600047a1270 */
[----:B------:R-:W4:Y:S01]  /*a6a10*/  LDL.LU R187, [R1+0x2810] ;  /* 0x0028100001bb7983 */ /* 0x000f220000300800 */
[----:B-1----:R-:W-:-:S03]  /*a6a20*/  LEA R110, P6, R0, R3, 0x2 ;  /* 0x00000003006e7211 */ /* 0x002fc600078c10ff */
[----:B------:R1:W-:Y:S01]  /*a6a30*/  @P4 STG.E [R108.64], R220 ;  /* 0x000000dc6c004986 */ /* 0x0003e2000c101908 */
[----:B------:R-:W-:-:S03]  /*a6a40*/  LEA.HI.X.SX32 R111, R0, R216, 0x2, P6 ;  /* 0x000000d8006f7211 */ /* 0x000fc600030f16ff */
[----:B------:R-:W4:Y:S01]  /*a6a50*/  LDL.LU R229, [R1+0x64] ;  /* 0x0000640001e57983 */ /* 0x000f220000300800 */
[----:B------:R-:W-:-:S03]  /*a6a60*/  ISETP.LT.AND P4, PT, R186, c[0x0][0x17c], !P0 ;  /* 0x00005f00ba007a0c */ /* 0x000fc60004781270 */
[----:B------:R-:W4:Y:S04]  /*a6a70*/  LDL.LU R186, [R1+0x2818] ;  /* 0x0028180001ba7983 */ /* 0x000f280000300800 */
[----:B------:R1:W-:Y:S01]  /*a6a80*/  @P3 STG.E [R110.64], R221 ;  /* 0x000000dd6e003986 */ /* 0x0003e2000c101908 */
[----:B------:R-:W-:-:S03]  /*a6a90*/  ISETP.LT.AND P3, PT, R185, c[0x0][0x17c], !P0 ;  /* 0x00005f00b9007a0c */ /* 0x000fc60004761270 */
[----:B------:R-:W4:Y:S01]  /*a6aa0*/  LDL.LU R185, [R1+0x281c] ;  /* 0x00281c0001b97983 */ /* 0x000f220000300800 */
[----:B------:R-:W-:-:S04]  /*a6ab0*/  IADD3 R184, R0, c[0x0][0x198], RZ ;  /* 0x0000660000b87a10 */ /* 0x000fc80007ffe0ff */
[CC--:B-1----:R-:W-:Y:S02]  /*a6ac0*/  LEA R108, P6, R184.reuse, R3.reuse, 0x2 ;  /* 0x00000003b86c7211 */ /* 0x0c2fe400078c10ff */
[C---:B------:R-:W-:Y:S02]  /*a6ad0*/  IADD3 R0, R184.reuse, c[0x0][0x198], RZ ;  /* 0x00006600b8007a10 */ /* 0x040fe40007ffe0ff */
[-C--:B------:R-:W-:Y:S02]  /*a6ae0*/  LEA.HI.X.SX32 R109, R184, R216.reuse, 0x2, P6 ;  /* 0x000000d8b86d7211 */ /* 0x080fe400030f16ff */
[C---:B------:R-:W-:Y:S02]  /*a6af0*/  LEA R110, P6, R0.reuse, R3, 0x2 ;  /* 0x00000003006e7211 */ /* 0x040fe400078c10ff */
[C---:B------:R-:W-:Y:S01]  /*a6b00*/  IADD3 R184, R0.reuse, c[0x0][0x198], RZ ;  /* 0x0000660000b87a10 */ /* 0x040fe20007ffe0ff */
[----:B------:R1:W-:Y:S01]  /*a6b10*/  @P2 STG.E [R108.64], R222 ;  /* 0x000000de6c002986 */ /* 0x0003e2000c101908 */
[----:B------:R-:W-:-:S02]  /*a6b20*/  LEA.HI.X.SX32 R111, R0, R216, 0x2, P6 ;  /* 0x000000d8006f7211 */ /* 0x000fc400030f16ff */
[----:B------:R-:W-:Y:S02]  /*a6b30*/  IADD3 R0, R184, c[0x0][0x198], RZ ;  /* 0x00006600b8007a10 */ /* 0x000fe40007ffe0ff */
[----:B------:R-:W-:Y:S02]  /*a6b40*/  ISETP.LT.AND P2, PT, R218, c[0x0][0x17c], !P0 ;  /* 0x00005f00da007a0c */ /* 0x000fe40004741270 */
[----:B------:R-:W4:Y:S01]  /*a6b50*/  LDL.LU R218, [R1+0x27f8] ;  /* 0x0027f80001da7983 */ /* 0x000f220000300800 */
[----:B-1----:R-:W-:-:S03]  /*a6b60*/  LEA R108, P6, R184, R3, 0x2 ;  /* 0x00000003b86c7211 */ /* 0x002fc600078c10ff */
[----:B------:R1:W-:Y:S01]  /*a6b70*/  @P1 STG.E [R110.64], R223 ;  /* 0x000000df6e001986 */ /* 0x0003e2000c101908 */
[----:B------:R-:W-:-:S03]  /*a6b80*/  LEA.HI.X.SX32 R109, R184, R216, 0x2, P6 ;  /* 0x000000d8b86d7211 */ /* 0x000fc600030f16ff */
[----:B------:R-:W4:Y:S01]  /*a6b90*/  LDL.LU R220, [R1+0x470] ;  /* 0x0004700001dc7983 */ /* 0x000f220000300800 */
[C---:B------:R-:W-:Y:S02]  /*a6ba0*/  IADD3 R184, R0.reuse, c[0x0][0x198], RZ ;  /* 0x0000660000b87a10 */ /* 0x040fe40007ffe0ff */
[----:B-1----:R-:W-:-:S04]  /*a6bb0*/  LEA R110, P6, R0, R3, 0x2 ;  /* 0x00000003006e7211 */ /* 0x002fc800078c10ff */
[----:B------:R-:W-:Y:S02]  /*a6bc0*/  LEA.HI.X.SX32 R111, R0, R216, 0x2, P6 ;  /* 0x000000d8006f7211 */ /* 0x000fe400030f16ff */
[----:B---3--:R-:W-:Y:S02]  /*a6bd0*/  ISETP.LT.AND P1, PT, R217, c[0x0][0x17c], !P0 ;  /* 0x00005f00d9007a0c */ /* 0x008fe40004721270 */
[----:B------:R-:W3:Y:S04]  /*a6be0*/  LDL.LU R217, [R1+0x2804] ;  /* 0x0028040001d97983 */ /* 0x000ee80000300800 */
[----:B------:R-:W3:Y:S04]  /*a6bf0*/  LDL.LU R221, [R1+0x474] ;  /* 0x0004740001dd7983 */ /* 0x000ee80000300800 */
[----:B--2---:R1:W-:Y:S01]  /*a6c00*/  @P5 STG.E [R108.64], R228 ;  /* 0x000000e46c005986 */ /* 0x0043e2000c101908 */
[----:B----4-:R-:W-:-:S03]  /*a6c10*/  ISETP.LT.AND P5, PT, R187, c[0x0][0x17c], !P0 ;  /* 0x00005f00bb007a0c */ /* 0x010fc600047a1270 */
[----:B------:R-:W2:Y:S04]  /*a6c20*/  LDL.LU R187, [R1+0x280c] ;  /* 0x00280c0001bb7983 */ /* 0x000ea80000300800 */
[----:B------:R-:W4:Y:S01]  /*a6c30*/  LDL.LU R222, [R1+0x90] ;  /* 0x0000900001de7983 */ /* 0x000f220000300800 */
[----:B-1----:R-:W-:-:S04]  /*a6c40*/  LEA R108, P6, R184, R3, 0x2 ;  /* 0x00000003b86c7211 */ /* 0x002fc800078c10ff */
[----:B------:R-:W-:Y:S01]  /*a6c50*/  LEA.HI.X.SX32 R109, R184, R216, 0x2, P6 ;  /* 0x000000d8b86d7211 */ /* 0x000fe200030f16ff */
[----:B------:R1:W-:Y:S01]  /*a6c60*/  @P4 STG.E [R110.64], R229 ;  /* 0x000000e56e004986 */ /* 0x0003e2000c101908 */
[----:B------:R-:W-:-:S03]  /*a6c70*/  ISETP.LT.AND P4, PT, R186, c[0x0][0x17c], !P0 ;  /* 0x00005f00ba007a0c */ /* 0x000fc60004781270 */
[----:B------:R-:W2:Y:S04]  /*a6c80*/  LDL.LU R186, [R1+0x2814] ;  /* 0x0028140001ba7983 */ /* 0x000ea80000300800 */
[----:B------:R1:W-:Y:S01]  /*a6c90*/  @P3 STG.E [R108.64], R224 ;  /* 0x000000e06c003986 */ /* 0x0003e2000c101908 */
[----:B------:R-:W-:-:S03]  /*a6ca0*/  ISETP.LT.AND P3, PT, R185, c[0x0][0x17c], !P0 ;  /* 0x00005f00b9007a0c */ /* 0x000fc60004761270 */
[----:B------:R-:W2:Y:S04]  /*a6cb0*/  LDL.LU R223, [R1+0x94] ;  /* 0x0000940001df7983 */ /* 0x000ea80000300800 */
[----:B------:R-:W2:Y:S01]  /*a6cc0*/  LDL.LU R185, [R1+0x27e4] ;  /* 0x0027e40001b97983 */ /* 0x000ea20000300800 */
[----:B------:R-:W-:-:S03]  /*a6cd0*/  IADD3 R0, R184, c[0x0][0x198], RZ ;  /* 0x00006600b8007a10 */ /* 0x000fc60007ffe0ff */
[----:B------:R-:W2:Y:S01]  /*a6ce0*/  LDL.LU R228, [R1+0x50] ;  /* 0x0000500001e47983 */ /* 0x000ea20000300800 */
        /* <DEDUP_REMOVED lines=9> */
[----:B------:R-:W2:Y:S01]  /*a6d80*/  LDL.LU R218, [R1+0x27ec] ;  /* 0x0027ec0001da7983 */ /* 0x000ea20000300800 */
[----:B-1----:R-:W-:-:S03]  /*a6d90*/  LEA R110, P6, R0, R3, 0x2 ;  /* 0x00000003006e7211 */ /* 0x002fc600078c10ff */
[----:B------:R1:W-:Y:S01]  /*a6da0*/  @P1 STG.E [R108.64], R220 ;  /* 0x000000dc6c001986 */ /* 0x0003e2000c101908 */
[----:B------:R-:W-:-:S03]  /*a6db0*/  LEA.HI.X.SX32 R111, R0, R216, 0x2, P6 ;  /* 0x000000d8006f7211 */ /* 0x000fc600030f16ff */
[----:B------:R-:W2:Y:S01]  /*a6dc0*/  LDL.LU R229, [R1+0x54] ;  /* 0x0000540001e57983 */ /* 0x000ea20000300800 */
[C---:B------:R-:W-:Y:S02]  /*a6dd0*/  IADD3 R0, R184.reuse, c[0x0][0x198], RZ ;  /* 0x00006600b8007a10 */ /* 0x040fe40007ffe0ff */
[----:B-1----:R-:W-:-:S04]  /*a6de0*/  LEA R108, P6, R184, R3, 0x2 ;  /* 0x00000003b86c7211 */ /* 0x002fc800078c10ff */
[----:B------:R-:W-:Y:S02]  /*a6df0*/  LEA.HI.X.SX32 R109, R184, R216, 0x2, P6 ;  /* 0x000000d8b86d7211 */ /* 0x000fe400030f16ff */
[----:B---3--:R-:W-:Y:S02]  /*a6e00*/  ISETP.LT.AND P1, PT, R217, c[0x0][0x17c], !P0 ;  /* 0x00005f00d9007a0c */ /* 0x008fe40004721270 */
[----:B------:R-:W3:Y:S04]  /*a6e10*/  LDL.LU R217, [R1+0x27f4] ;  /* 0x0027f40001d97983 */ /* 0x000ee80000300800 */
[----:B------:R1:W-:Y:S02]  /*a6e20*/  @P5 STG.E [R110.64], R221 ;  /* 0x000000dd6e005986 */ /* 0x0003e4000c101908 */
[----:B-1----:R-:W-:-:S02]  /*a6e30*/  LEA R110, P6, R0, R3, 0x2 ;  /* 0x00000003006e7211 */ /* 0x002fc400078c10ff */
[----:B----4-:R1:W-:Y:S01]  /*a6e40*/  @P4 STG.E [R108.64], R222 ;  /* 0x000000de6c004986 */ /* 0x0103e2000c101908 */
[----:B--2---:R-:W-:Y:S02]  /*a6e50*/  ISETP.LT.AND P5, PT, R187, c[0x0][0x17c], !P0 ;  /* 0x00005f00bb007a0c */ /* 0x004fe400047a1270 */
[----:B------:R-:W-:Y:S01]  /*a6e60*/  LEA.HI.X.SX32 R111, R0, R216, 0x2, P6 ;  /* 0x000000d8006f7211 */ /* 0x000fe200030f16ff */
[----:B------:R-:W2:Y:S01]  /*a6e70*/  LDL.LU R187, [R1+0x27fc] ;  /* 0x0027fc0001bb7983 */ /* 0x000ea20000300800 */
[----:B------:R-:W-:-:S03]  /*a6e80*/  ISETP.LT.AND P4, PT, R186, c[0x0][0x17c], !P0 ;  /* 0x00005f00ba007a0c */ /* 0x000fc60004781270 */
[----:B------:R-:W4:Y:S04]  /*a6e90*/  LDL.LU R186, [R1+0x2800] ;  /* 0x0028000001ba7983 */ /* 0x000f280000300800 */
[----:B------:R-:W4:Y:S04]  /*a6ea0*/  LDL.LU R220, [R1+0x420] ;  /* 0x0004200001dc7983 */ /* 0x000f280000300800 */
[----:B------:R1:W-:Y:S01]  /*a6eb0*/  @P3 STG.E [R110.64], R223 ;  /* 0x000000df6e003986 */ /* 0x0003e2000c101908 */
[----:B------:R-:W-:-:S03]  /*a6ec0*/  ISETP.LT.AND P3, PT, R185, c[0x0][0x17c], !P0 ;  /* 0x00005f00b9007a0c */ /* 0x000fc60004761270 */
[----:B------:R-:W4:Y:S01]  /*a6ed0*/  LDL.LU R185, [R1+0x27d0] ;  /* 0x0027d00001b97983 */ /* 0x000f220000300800 */
[----:B------:R-:W-:-:S03]  /*a6ee0*/  IADD3 R184, R0, c[0x0][0x198], RZ ;  /* 0x0000660000b87a10 */ /* 0x000fc60007ffe0ff */
[----:B------:R-:W4:Y:S01]  /*a6ef0*/  LDL.LU R221, [R1+0x424] ;  /* 0x0004240001dd7983 */ /* 0x000f220000300800 */
        /* <DEDUP_REMOVED lines=9> */
[----:B------:R-:W4:Y:S04]  /*a6f90*/  LDL.LU R218, [R1+0x27d4] ;  /* 0x0027d40001da7983 */ /* 0x000f280000300800 */
[----:B------:R-:W4:Y:S01]  /*a6fa0*/  LDL.LU R222, [R1+0x80] ;  /* 0x0000800001de7983 */ /* 0x000f220000300800 */
[----:B-1----:R-:W-:-:S03]  /*a6fb0*/  LEA R108, P6, R184, R3, 0x2 ;  /* 0x00000003b86c7211 */ /* 0x002fc600078c10ff */
[----:B------:R1:W-:Y:S01]  /*a6fc0*/  @P1 STG.E [R110.64], R229 ;  /* 0x000000e56e001986 */ /* 0x0003e2000c101908 */
[----:B------:R-:W-:Y:S02]  /*a6fd0*/  LEA.HI.X.SX32 R109, R184, R216, 0x2, P6 ;  /* 0x000000d8b86d7211 */ /* 0x000fe400030f16ff */
[----:B------:R-:W-:-:S03]  /*a6fe0*/  IADD3 R184, R0, c[0x0][0x198], RZ ;  /* 0x0000660000b87a10 */ /* 0x000fc60007ffe0ff */
[----:B------:R1:W-:Y:S02]  /*a6ff0*/  @P5 STG.E [R108.64], R212 ;  /* 0x000000d46c005986 */ /* 0x0003e4000c101908 */
[----:B-1----:R-:W-:-:S04]  /*a7000*/  LEA R110, P6, R0, R3, 0x2 ;  /* 0x00000003006e7211 */ /* 0x002fc800078c10ff */
[----:B------:R-:W-:Y:S02]  /*a7010*/  LEA.HI.X.SX32 R111, R0, R216, 0x2, P6 ;  /* 0x000000d8006f7211 */ /* 0x000fe400030f16ff */
[----:B------:R-:W-:-:S04]  /*a7020*/  LEA R108, P6, R184, R3, 0x2 ;  /* 0x00000003b86c7211 */ /* 0x000fc800078c10ff */
[----:B------:R-:W-:Y:S01]  /*a7030*/  LEA.HI.X.SX32 R109, R184, R216, 0x2, P6 ;  /* 0x000000d8b86d7211 */ /* 0x000fe200030f16ff */
[----:B------:R1:W-:Y:S01]  /*a7040*/  @P4 STG.E [R110.64], R213 ;  /* 0x000000d56e004986 */ /* 0x0003e2000c101908 */
[----:B---3--:R-:W-:-:S03]  /*a7050*/  ISETP.LT.AND P1, PT, R217, c[0x0][0x17c], !P0 ;  /* 0x00005f00d9007a0c */ /* 0x008fc60004721270 */
[----:B------:R-:W3:Y:S04]  /*a7060*/  LDL.LU R217, [R1+0x27dc] ;  /* 0x0027dc0001d97983 */ /* 0x000ee80000300800 */
[----:B------:R-:W3:Y:S01]  /*a7070*/  LDL.LU R223, [R1+0x84] ;  /* 0x0000840001df7983 */ /* 0x000ee20000300800 */
[----:B--2---:R-:W-:-:S03]  /*a7080*/  ISETP.LT.AND P5, PT, R187, c[0x0][0x17c], !P0 ;  /* 0x00005f00bb007a0c */ /* 0x004fc600047a1270 */
[----:B------:R-:W2:Y:S04]  /*a7090*/  LDL.LU R187, [R1+0x27c4] ;  /* 0x0027c40001bb7983 */ /* 0x000ea80000300800 */
[----:B------:R-:W2:Y:S01]  /*a70a0*/  LDL.LU R228, [R1+0x40] ;  /* 0x0000400001e47983 */ /* 0x000ea20000300800 */
[----:B----4-:R-:W-:-:S03]  /*a70b0*/  ISETP.LT.AND P4, PT, R186, c[0x0][0x17c], !P0 ;  /* 0x00005f00ba007a0c */ /* 0x010fc60004781270 */
[----:B------:R-:W4:Y:S04]  /*a70c0*/  LDL.LU R186, [R1+0x27c8] ;  /* 0x0027c80001ba7983 */ /* 0x000f280000300800 */
[----:B------:R1:W-:Y:S04]  /*a70d0*/  @P3 STG.E [R108.64], R220 ;  /* 0x000000dc6c003986 */ /* 0x0003e8000c101908 */
[----:B------:R-:W4:Y:S01]  /*a70e0*/  LDL.LU R229, [R1+0x44] ;  /* 0x0000440001e57983 */ /* 0x000f220000300800 */
[----:B------:R-:W-:-:S03]  /*a70f0*/  ISETP.LT.AND P3, PT, R185, c[0x0][0x17c], !P0 ;  /* 0x00005f00b9007a0c */ /* 0x000fc60004761270 */
[----:B------:R-:W4:Y:S01]  /*a7100*/  LDL.LU R185, [R1+0x27cc] ;  /* 0x0027cc0001b97983 */ /* 0x000f220000300800 */
[----:B------:R-:W-:-:S03]  /*a7110*/  IADD3 R0, R184, c[0x0][0x198], RZ ;  /* 0x00006600b8007a10 */ /* 0x000fc60007ffe0ff */
[----:B------:R-:W4:Y:S01]  /*a7120*/  LDL.LU R212, [R1+0x27c0] ;  /* 0x0027c00001d47983 */ /* 0x000f220000300800 */
[CC--:B-1----:R-:W-:Y:S02]  /*a7130*/  LEA R110, P6, R0.reuse, R3.reuse, 0x2 ;  /* 0x00000003006e7211 */ /* 0x0c2fe400078c10ff */
[C---:B------:R-:W-:Y:S01]  /*a7140*/  IADD3 R184, R0.reuse, c[0x0][0x198], RZ ;  /* 0x0000660000b87a10 */ /* 0x040fe20007ffe0ff */
[----:B------:R-:W4:Y:S01]  /*a7150*/  LDL.LU R213, [R1+0x27b4] ;  /* 0x0027b40001d57983 */ /* 0x000f220000300800 */
[-C--:B------:R-:W-:Y:S02]  /*a7160*/  LEA.HI.X.SX32 R111, R0, R216.reuse, 0x2, P6 ;  /* 0x000000d8006f7211 */ /* 0x080fe400030f16ff */
[C---:B------:R-:W-:Y:S01]  /*a7170*/  LEA R108, P6, R184.reuse, R3, 0x2 ;  /* 0x00000003b86c7211 */ /* 0x040fe200078c10ff */
[----:B------:R-:W4:Y:S01]  /*a7180*/  LDL.LU R220, [R1+0x270] ;  /* 0x0002700001dc7983 */ /* 0x000f220000300800 */
[C---:B------:R-:W-:Y:S02]  /*a7190*/  IADD3 R0, R184.reuse, c[0x0][0x198], RZ ;  /* 0x00006600b8007a10 */ /* 0x040fe40007ffe0ff */
[----:B------:R-:W-:Y:S01]  /*a71a0*/  LEA.HI.X.SX32 R109, R184, R216, 0x2, P6 ;  /* 0x000000d8b86d7211 */ /* 0x000fe200030f16ff */
[----:B------:R1:W-:Y:S01]  /*a71b0*/  @P2 STG.E [R110.64], R221 ;  /* 0x000000dd6e002986 */ /* 0x0003e2000c101908 */
[----:B------:R-:W-:-:S03]  /*a71c0*/  IADD3 R184, R0, c[0x0][0x198], RZ ;  /* 0x0000660000b87a10 */ /* 0x000fc60007ffe0ff */
[----:B------:R1:W-:Y:S02]  /*a71d0*/  @P1 STG.E [R108.64], R222 ;  /* 0x000000de6c001986 */ /* 0x0003e4000c101908 */
[----:B-1----:R-:W-:-:S04]  /*a71e0*/  LEA R110, P6, R0, R3, 0x2 ;  /* 0x00000003006e7211 */ /* 0x002fc800078c10ff */
[----:B------:R-:W-:Y:S02]  /*a71f0*/  LEA.HI.X.SX32 R111, R0, R216, 0x2, P6 ;  /* 0x000000d8006f7211 */ /* 0x000fe400030f16ff */
[C---:B------:R-:W-:Y:S02]  /*a7200*/  IADD3 R0, R184.reuse, c[0x0][0x198], RZ ;  /* 0x00006600b8007a10 */ /* 0x040fe40007ffe0ff */
[----:B------:R-:W-:-:S04]  /*a7210*/  LEA R108, P6, R184, R3, 0x2 ;  /* 0x00000003b86c7211 */ /* 0x000fc800078c10ff */
[----:B------:R-:W-:Y:S01]  /*a7220*/  LEA.HI.X.SX32 R109, R184, R216, 0x2, P6 ;  /* 0x000000d8b86d7211 */ /* 0x000fe200030f16ff */
[----:B---3--:R1:W-:Y:S02]  /*a7230*/  @P5 STG.E [R110.64], R223 ;  /* 0x000000df6e005986 */ /* 0x0083e4000c101908 */
[----:B-1----:R-:W-:-:S04]  /*a7240*/  LEA R110, P6, R0, R3, 0x2 ;  /* 0x00000003006e7211 */ /* 0x002fc800078c10ff */
[----:B------:R-:W-:Y:S02]  /*a7250*/  LEA.HI.X.SX32 R111, R0, R216, 0x2, P6 ;  /* 0x000000d8006f7211 */ /* 0x000fe400030f16ff */
[----:B--2---:R-:W-:Y:S02]  /*a7260*/  ISETP.LT.AND P5, PT, R187, c[0x0][0x17c], !P0 ;  /* 0x00005f00bb007a0c */ /* 0x004fe400047a1270 */
[----:B------:R-:W2:Y:S04]  /*a7270*/  LDL.LU R187, [R1+0x27bc] ;  /* 0x0027bc0001bb7983 */ /* 0x000ea80000300800 */
[----:B------:R1:W-:Y:S01]  /*a7280*/  @P4 STG.E [R108.64], R228 ;  /* 0x000000e46c004986 */ /* 0x0003e2000c101908 */
[----:B----4-:R-:W-:-:S03]  /*a7290*/  ISETP.LT.AND P4, PT, R186, c[0x0][0x17c], !P0 ;  /* 0x00005f00ba007a0c */ /* 0x010fc60004781270 */
[----:B------:R-:W3:Y:S04]  /*a72a0*/  LDL.LU R221, [R1+0x274] ;  /* 0x0002740001dd7983 */ /* 0x000ee80000300800 */
[----:B------:R-:W4:Y:S04]  /*a72b0*/  LDL.LU R186, [R1+0x27a4] ;  /* 0x0027a40001ba7983 */ /* 0x000f280000300800 */
[----:B------:R1:W-:Y:S01]  /*a72c0*/  @P3 STG.E [R110.64], R229 ;  /* 0x000000e56e003986 */ /* 0x0003e2000c101908 */
[----:B------:R-:W-:-:S03]  /*a72d0*/  ISETP.LT.AND P3, PT, R185, c[0x0][0x17c], !P0 ;  /* 0x00005f00b9007a0c */ /* 0x000fc60004761270 */
[----:B------:R-:W4:Y:S04]  /*a72e0*/  LDL.LU R222, [R1+0x70] ;  /* 0x0000700001de7983 */ /* 0x000f280000300800 */
[----:B------:R-:W4:Y:S01]  /*a72f0*/  LDL.LU R185, [R1+0x27a8] ;  /* 0x0027a80001b97983 */ /* 0x000f220000300800 */
[----:B------:R-:W-:Y:S02]  /*a7300*/  ISETP.LT.AND P2, PT, R218, c[0x0][0x17c], !P0 ;  /* 0x00005f00da007a0c */ /* 0x000fe40004741270 */
[----:B------:R-:W-:Y:S01]  /*a7310*/  IADD3 R184, R0, c[0x0][0x198], RZ ;  /* 0x0000660000b87a10 */ /* 0x000fe20007ffe0ff */
[----:B------:R-:W4:Y:S01]  /*a7320*/  LDL.LU R223, [R1+0x74] ;  /* 0x0000740001df7983 */ /* 0x000f220000300800 */
[----:B------:R-:W-:Y:S02]  /*a7330*/  ISETP.LT.AND P1, PT, R217, c[0x0][0x17c], !P0 ;  /* 0x00005f00d9007a0c */ /* 0x000fe40004721270 */
[----:B-1----:R-:W-:-:S02]  /*a7340*/  LEA R108, P6, R184, R3, 0x2 ;  /* 0x00000003b86c7211 */ /* 0x002fc400078c10ff */
[C---:B------:R-:W-:Y:S02]  /*a7350*/  IADD3 R0, R184.reuse, c[0x0][0x198], RZ ;  /* 0x00006600b8007a10 */ /* 0x040fe40007ffe0ff */
[-C--:B------:R-:W-:Y:S02]  /*a7360*/  LEA.HI.X.SX32 R109, R184, R216.reuse, 0x2, P6 ;  /* 0x000000d8b86d7211 */ /* 0x080fe400030f16ff */
[C---:B------:R-:W-:Y:S02]  /*a7370*/  LEA R110, P6, R0.reuse, R3, 0x2 ;  /* 0x00000003006e7211 */ /* 0x040fe400078c10ff */
[C---:B------:R-:W-:Y:S01]  /*a7380*/  IADD3 R184, R0.reuse, c[0x0][0x198], RZ ;  /* 0x0000660000b87a10 */ /* 0x040fe20007ffe0ff */
[----:B------:R1:W-:Y:S01]  /*a7390*/  @P2 STG.E [R108.64], R208 ;  /* 0x000000d06c002986 */ /* 0x0003e2000c101908 */
[----:B------:R-:W-:Y:S02]  /*a73a0*/  LEA.HI.X.SX32 R111, R0, R216, 0x2, P6 ;  /* 0x000000d8006f7211 */ /* 0x000fe400030f16ff */
[----:B------:R-:W-:-:S02]  /*a73b0*/  IADD3 R0, R184, c[0x0][0x198], RZ ;  /* 0x00006600b8007a10 */ /* 0x000fc40007ffe0ff */
[----:B------:R-:W-:Y:S01]  /*a73c0*/  ISETP.LT.AND P2, PT, R212, c[0x0][0x17c], !P0 ;  /* 0x00005f00d4007a0c */ /* 0x000fe20004741270 */
[----:B------:R1:W-:Y:S04]  /*a73d0*/  @P1 STG.E [R110.64], R209 ;  /* 0x000000d16e001986 */ /* 0x0003e8000c101908 */
[----:B------:R-:W4:Y:S01]  /*a73e0*/  LDL.LU R212, [R1+0x27ac] ;  /* 0x0027ac0001d47983 */ /* 0x000f220000300800 */
[----:B-1----:R-:W-:-:S03]  /*a73f0*/  LEA R108, P6, R184, R3, 0x2 ;  /* 0x00000003b86c7211 */ /* 0x002fc600078c10ff */
[----:B------:R-:W4:Y:S01]  /*a7400*/  LDL.LU R228, [R1] ;  /* 0x0000000001e47983 */ /* 0x000f220000300800 */
[-C--:B------:R-:W-:Y:S02]  /*a7410*/  LEA.HI.X.SX32 R109, R184, R216.reuse, 0x2, P6 ;  /* 0x000000d8b86d7211 */ /* 0x080fe400030f16ff */
[CC--:B------:R-:W-:Y:S01]  /*a7420*/  LEA R110, P6, R0.reuse, R3.reuse, 0x2 ;  /* 0x00000003006e7211 */ /* 0x0c0fe200078c10ff */
[----:B------:R-:W4:Y:S01]  /*a7430*/  LDL.LU R208, [R1+0x27b8] ;  /* 0x0027b80001d07983 */ /* 0x000f220000300800 */
[C---:B------:R-:W-:Y:S02]  /*a7440*/  IADD3 R184, R0.reuse, c[0x0][0x198], RZ ;  /* 0x0000660000b87a10 */ /* 0x040fe40007ffe0ff */
[----:B------:R-:W-:Y:S01]  /*a7450*/  LEA.HI.X.SX32 R111, R0, R216, 0x2, P6 ;  /* 0x000000d8006f7211 */ /* 0x000fe200030f16ff */
[----:B------:R1:W-:Y:S04]  /*a7460*/  @P5 STG.E [R108.64], R220 ;  /* 0x000000dc6c005986 */ /* 0x0003e8000c101908 */
[----:B------:R-:W4:Y:S01]  /*a7470*/  LDL.LU R229, [R1+0x4] ;  /* 0x0000040001e57983 */ /* 0x000f220000300800 */
[----:B-1----:R-:W-:-:S04]  /*a7480*/  LEA R108, P6, R184, R3, 0x2 ;  /* 0x00000003b86c7211 */ /* 0x002fc800078c10ff */
[----:B------:R-:W-:Y:S02]  /*a7490*/  LEA.HI.X.SX32 R109, R184, R216, 0x2, P6 ;  /* 0x000000d8b86d7211 */ /* 0x000fe400030f16ff */
[----:B--2---:R-:W-:Y:S02]  /*a74a0*/  ISETP.LT.AND P5, PT, R187, c[0x0][0x17c], !P0 ;  /* 0x00005f00bb007a0c */ /* 0x004fe400047a1270 */
[----:B------:R-:W2:Y:S04]  /*a74b0*/  LDL.LU R187, [R1+0x2790] ;  /* 0x0027900001bb7983 */ /* 0x000ea80000300800 */
[----:B---3--:R1:W-:Y:S01]  /*a74c0*/  @P4 STG.E [R110.64], R221 ;  /* 0x000000dd6e004986 */ /* 0x0083e2000c101908 */
[----:B----4-:R-:W-:-:S03]  /*a74d0*/  ISETP.LT.AND P4, PT, R186, c[0x0][0x17c], !P0 ;  /* 0x00005f00ba007a0c */ /* 0x010fc60004781270 */
[----:B------:R-:W3:Y:S04]  /*a74e0*/  LDL.LU R186, [R1+0x2794] ;  /* 0x0027940001ba7983 */ /* 0x000ee80000300800 */
[----:B------:R4:W-:Y:S01]  /*a74f0*/  @P3 STG.E [R108.64], R222 ;  /* 0x000000de6c003986 */ /* 0x0009e2000c101908 */
[----:B------:R-:W-:-:S03]  /*a7500*/  ISETP.LT.AND P3, PT, R185, c[0x0][0x17c], !P0 ;  /* 0x00005f00b9007a0c */ /* 0x000fc60004761270 */
[----:B------:R-:W3:Y:S01]  /*a7510*/  LDL.LU R185, [R1+0x279c] ;  /* 0x00279c0001b97983 */ /* 0x000ee20000300800 */
[----:B------:R-:W-:Y:S02]  /*a7520*/  IADD3 R0, R184, c[0x0][0x198], RZ ;  /* 0x00006600b8007a10 */ /* 0x000fe40007ffe0ff */
[----:B------:R-:W-:Y:S01]  /*a7530*/  ISETP.LT.AND P1, PT, R213, c[0x0][0x17c], !P0 ;  /* 0x00005f00d5007a0c */ /* 0x000fe20004721270 */
[----:B------:R-:W3:Y:S01]  /*a7540*/  LDL.LU R220, [R1+0x498] ;  /* 0x0004980001dc7983 */ /* 0x000ee20000300800 */
[CC--:B-1----:R-:W-:Y:S02]  /*a7550*/  LEA R110, P6, R0.reuse, R3.reuse, 0x2 ;  /* 0x00000003006e7211 */ /* 0x0c2fe400078c10ff */
[C---:B------:R-:W-:Y:S01]  /*a7560*/  IADD3 R184, R0.reuse, c[0x0][0x198], RZ ;  /* 0x0000660000b87a10 */ /* 0x040fe20007ffe0ff */
[----:B------:R-:W3:Y:S01]  /*a7570*/  LDL.LU R209, [R1+0x2780] ;  /* 0x0027800001d17983 */ /* 0x000ee20000300800 */
[----:B------:R-:W-:Y:S02]  /*a7580*/  LEA.HI.X.SX32 R111, R0, R216, 0x2, P6 ;  /* 0x000000d8006f7211 */ /* 0x000fe400030f16ff */
[C---:B----4-:R-:W-:Y:S01]  /*a7590*/  LEA R108, P6, R184.reuse, R3, 0x2 ;  /* 0x00000003b86c7211 */ /* 0x050fe200078c10ff */
[----:B------:R-:W4:Y:S01]  /*a75a0*/  LDL.LU R221, [R1+0x49c] ;  /* 0x00049c0001dd7983 */ /* 0x000f220000300800 */
[----:B------:R-:W-:-:S02]  /*a75b0*/  IADD3 R0, R184, c[0x0][0x198], RZ ;  /* 0x00006600b8007a10 */ /* 0x000fc40007ffe0ff */
[-C--:B------:R-:W-:Y:S01]  /*a75c0*/  LEA.HI.X.SX32 R109, R184, R216.reuse, 0x2, P6 ;  /* 0x000000d8b86d7211 */ /* 0x080fe200030f16ff */
[----:B------:R1:W-:Y:S01]  /*a75d0*/  @P2 STG.E [R110.64], R223 ;  /* 0x000000df6e002986 */ /* 0x0003e2000c101908 */
[C---:B------:R-:W-:Y:S02]  /*a75e0*/  IADD3 R184, R0.reuse, c[0x0][0x198], RZ ;  /* 0x0000660000b87a10 */ /* 0x040fe40007ffe0ff */
[C---:B-1----:R-:W-:Y:S01]  /*a75f0*/  LEA R110, P6, R0.reuse, R3, 0x2 ;  /* 0x00000003006e7211 */ /* 0x042fe200078c10ff */
[----:B------:R1:W-:Y:S03]  /*a7600*/  @P1 STG.E [R108.64], R228 ;  /* 0x000000e46c001986 */ /* 0x0003e6000c101908 */
[----:B------:R-:W-:Y:S02]  /*a7610*/  LEA.HI.X.SX32 R111, R0, R216, 0x2, P6 ;  /* 0x000000d8006f7211 */ /* 0x000fe400030f16ff */
[----:B------:R-:W-:-:S02]  /*a7620*/  IADD3 R0, R184, c[0x0][0x198], RZ ;  /* 0x00006600b8007a10 */ /* 0x000fc40007ffe0ff */
[----:B------:R-:W-:Y:S02]  /*a7630*/  ISETP.LT.AND P1, PT, R208, c[0x0][0x17c], !P0 ;  /* 0x00005f00d0007a0c */ /* 0x000fe40004721270 */
[----:B------:R-:W4:Y:S01]  /*a7640*/  LDL.LU R208, [R1+0x2784] ;  /* 0x0027840001d07983 */ /* 0x000f220000300800 */
[----:B-1----:R-:W-:-:S03]  /*a7650*/  LEA R108, P6, R184, R3, 0x2 ;  /* 0x00000003b86c7211 */ /* 0x002fc600078c10ff */
[----:B------:R1:W-:Y:S01]  /*a7660*/  @P5 STG.E [R110.64], R229 ;  /* 0x000000e56e005986 */ /* 0x0003e2000c101908 */
[----:B------:R-:W-:-:S03]  /*a7670*/  LEA.HI.X.SX32 R109, R184, R216, 0x2, P6 ;  /* 0x000000d8b86d7211 */ /* 0x000fc600030f16ff */
[----:B------:R-:W4:Y:S01]  /*a7680*/  LDL.LU R222, [R1+0xa8] ;  /* 0x0000a80001de7983 */ /* 0x000f220000300800 */
[----:B-1----:R-:W-:-:S03]  /*a7690*/  LEA R110, P6, R0, R3, 0x2 ;  /* 0x00000003006e7211 */ /* 0x002fc600078c10ff */
[----:B------:R1:W-:Y:S01]  /*a76a0*/  @P4 STG.E [R108.64], R204 ;  /* 0x000000cc6c004986 */ /* 0x0003e2000c101908 */
[----:B------:R-:W-:-:S05]  /*a76b0*/  LEA.HI.X.SX32 R111, R0, R216, 0x2, P6 ;  /* 0x000000d8006f7211 */ /* 0x000fca00030f16ff */
[----:B------:R1:W-:Y:S01]  /*a76c0*/  @P3 STG.E [R110.64], R205 ;  /* 0x000000cd6e003986 */ /* 0x0003e2000c101908 */
[----:B--2---:R-:W-:-:S03]  /*a76d0*/  ISETP.LT.AND P5, PT, R187, c[0x0][0x17c], !P0 ;  /* 0x00005f00bb007a0c */ /* 0x004fc600047a1270 */
[----:B------:R-:W2:Y:S04]  /*a76e0*/  LDL.LU R187, [R1+0x2788] ;  /* 0x0027880001bb7983 */ /* 0x000ea80000300800 */
[----:B------:R-:W2:Y:S01]  /*a76f0*/  LDL.LU R223, [R1+0xac] ;  /* 0x0000ac0001df7983 */ /* 0x000ea20000300800 */
[----:B---3--:R-:W-:-:S03]  /*a7700*/  ISETP.LT.AND P4, PT, R186, c[0x0][0x17c], !P0 ;  /* 0x00005f00ba007a0c */ /* 0x008fc60004781270 */
[----:B------:R-:W3:Y:S04]  /*a7710*/  LDL.LU R186, [R1+0x276c] ;  /* 0x00276c0001ba7983 */ /* 0x000ee80000300800 */
[----:B------:R-:W3:Y:S01]  /*a7720*/  LDL.LU R228, [R1+0x68] ;  /* 0x0000680001e47983 */ /* 0x000ee20000300800 */
[----:B------:R-:W-:-:S03]  /*a7730*/  ISETP.LT.AND P3, PT, R185, c[0x0][0x17c], !P0 ;  /* 0x00005f00b9007a0c */ /* 0x000fc60004761270 */
[----:B------:R-:W3:Y:S01]  /*a7740*/  LDL.LU R185, [R1+0x2770] ;  /* 0x0027700001b97983 */ /* 0x000ee20000300800 */
[----:B------:R-:W-:Y:S02]  /*a7750*/  ISETP.LT.AND P2, PT, R212, c[0x0][0x17c], !P0 ;  /* 0x00005f00d4007a0c */ /* 0x000fe40004741270 */
[----:B------:R-:W-:Y:S01]  /*a7760*/  IADD3 R184, R0, c[0x0][0x198], RZ ;  /* 0x0000660000b87a10 */ /* 0x000fe20007ffe0ff */
[----:B------:R-:W3:Y:S03]  /*a7770*/  LDL.LU R229, [R1+0x6c] ;  /* 0x00006c0001e57983 */ /* 0x000ee60000300800 */
[CC--:B-1----:R-:W-:Y:S01]  /*a7780*/  LEA R108, P6, R184.reuse, R3.reuse, 0x2 ;  /* 0x00000003b86c7211 */ /* 0x0c2fe200078c10ff */
[----:B------:R-:W3:Y:S01]  /*a7790*/  LDL.LU R205, [R1+0x2774] ;  /* 0x0027740001cd7983 */ /* 0x000ee20000300800 */
[C---:B------:R-:W-:Y:S02]  /*a77a0*/  IADD3 R0, R184.reuse, c[0x0][0x198], RZ ;  /* 0x00006600b8007a10 */ /* 0x040fe40007ffe0ff */
[----:B------:R-:W-:Y:S01]  /*a77b0*/  LEA.HI.X.SX32 R109, R184, R216, 0x2, P6 ;  /* 0x000000d8b86d7211 */ /* 0x000fe200030f16ff */
[----:B------:R-:W3:Y:S01]  /*a77c0*/  LDL.LU R204, [R1+0x277c] ;  /* 0x00277c0001cc7983 */ /* 0x000ee20000300800 */
[----:B------:R-:W-:-:S02]  /*a77d0*/  LEA R110, P6, R0, R3, 0x2 ;  /* 0x00000003006e7211 */ /* 0x000fc400078c10ff */
[C---:B------:R-:W-:Y:S01]  /*a77e0*/  IADD3 R184, R0.reuse, c[0x0][0x198], RZ ;  /* 0x0000660000b87a10 */ /* 0x040fe20007ffe0ff */
[----:B------:R1:W-:Y:S01]  /*a77f0*/  @P2 STG.E [R108.64], R220 ;  /* 0x000000dc6c002986 */ /* 0x0003e2000c101908 */
[----:B------:R-:W-:Y:S02]  /*a7800*/  LEA.HI.X.SX32 R111, R0, R216, 0x2, P6 ;  /* 0x000000d8006f7211 */ /* 0x000fe400030f16ff */
[----:B------:R-:W-:-:S03]  /*a7810*/  IADD3 R0, R184, c[0x0][0x198], RZ ;  /* 0x00006600b8007a10 */ /* 0x000fc60007ffe0ff */
[----:B----4-:R4:W-:Y:S01]  /*a7820*/  @P1 STG.E [R110.64], R221 ;  /* 0x000000dd6e001986 */ /* 0x0109e2000c101908 */
[----:B-1----:R-:W-:-:S04]  /*a7830*/  LEA R108, P6, R184, R3, 0x2 ;  /* 0x00000003b86c7211 */ /* 0x002fc800078c10ff */
[-C--:B------:R-:W-:Y:S02]  /*a7840*/  LEA.HI.X.SX32 R109, R184, R216.reuse, 0x2, P6 ;  /* 0x000000d8b86d7211 */ /* 0x080fe400030f16ff */
[CC--:B----4-:R-:W-:Y:S02]  /*a7850*/  LEA R110, P6, R0.reuse, R3.reuse, 0x2 ;  /* 0x00000003006e7211 */ /* 0x0d0fe400078c10ff */
[C---:B------:R-:W-:Y:S02]  /*a7860*/  IADD3 R184, R0.reuse, c[0x0][0x198], RZ ;  /* 0x0000660000b87a10 */ /* 0x040fe40007ffe0ff */
[----:B------:R-:W-:Y:S01]  /*a7870*/  LEA.HI.X.SX32 R111, R0, R216, 0x2, P6 ;  /* 0x000000d8006f7211 */ /* 0x000fe200030f16ff */
[----:B------:R1:W-:Y:S02]  /*a7880*/  @P5 STG.E [R108.64], R222 ;  /* 0x000000de6c005986 */ /* 0x0003e4000c101908 */
[----:B-1----:R-:W-:-:S04]  /*a7890*/  LEA R108, P6, R184, R3, 0x2 ;  /* 0x00000003b86c7211 */ /* 0x002fc800078c10ff */
[----:B------:R-:W-:Y:S02]  /*a78a0*/  LEA.HI.X.SX32 R109, R184, R216, 0x2, P6 ;  /* 0x000000d8b86d7211 */ /* 0x000fe400030f16ff */
[----:B--2---:R-:W-:Y:S02]  /*a78b0*/  ISETP.LT.AND P5, PT, R187, c[0x0][0x17c], !P0 ;  /* 0x00005f00bb007a0c */ /* 0x004fe400047a1270 */
[----:B------:R-:W2:Y:S04]  /*a78c0*/  LDL.LU R187, [R1+0x275c] ;  /* 0x00275c0001bb7983 */ /* 0x000ea80000300800 */
[----:B------:R1:W-:Y:S04]  /*a78d0*/  @P4 STG.E [R110.64], R223 ;  /* 0x000000df6e004986 */ /* 0x0003e8000c101908 */
[----:B------:R-:W4:Y:S01]  /*a78e0*/  LDL.LU R220, [R1+0x478] ;  /* 0x0004780001dc7983 */ /* 0x000f220000300800 */
[----:B---3--:R-:W-:-:S03]  /*a78f0*/  ISETP.LT.AND P4, PT, R186, c[0x0][0x17c], !P0 ;  /* 0x00005f00ba007a0c */ /* 0x008fc60004781270 */
[----:B------:R-:W3:Y:S04]  /*a7900*/  LDL.LU R186, [R1+0x2760] ;  /* 0x0027600001ba7983 */ /* 0x000ee80000300800 */
[----:B------:R1:W-:Y:S04]  /*a7910*/  @P3 STG.E [R108.64], R228 ;  /* 0x000000e46c003986 */ /* 0x0003e8000c101908 */
[----:B------:R-:W3:Y:S01]  /*a7920*/  LDL.LU R221, [R1+0x47c] ;  /* 0x00047c0001dd7983 */ /* 0x000ee20000300800 */
[----:B------:R-:W-:-:S03]  /*a7930*/  ISETP.LT.AND P3, PT, R185, c[0x0][0x17c], !P0 ;  /* 0x00005f00b9007a0c */ /* 0x000fc60004761270 */
[----:B------:R-:W3:Y:S01]  /*a7940*/  LDL.LU R185, [R1+0x2764] ;  /* 0x0027640001b97983 */ /* 0x000ee20000300800 */
[----:B------:R-:W-:Y:S02]  /*a7950*/  ISETP.LT.AND P2, PT, R209, c[0x0][0x17c], !P0 ;  /* 0x00005f00d1007a0c */ /* 0x000fe40004741270 */
[----:B------:R-:W-:Y:S01]  /*a7960*/  IADD3 R0, R184, c[0x0][0x198], RZ ;  /* 0x00006600b8007a10 */ /* 0x000fe20007ffe0ff */
[----:B------:R-:W3:Y:S01]  /*a7970*/  LDL.LU R222, [R1+0x98] ;  /* 0x0000980001de7983 */ /* 0x000ee20000300800 */
[----:B------:R-:W-:Y:S02]  /*a7980*/  ISETP.LT.AND P1, PT, R208, c[0x0][0x17c], !P0 ;  /* 0x00005f00d0007a0c */ /* 0x000fe40004721270 */
[C---:B-1----:R-:W-:Y:S02]  /*a7990*/  LEA R110, P6, R0.reuse, R3, 0x2 ;  /* 0x00000003006e7211 */ /* 0x042fe400078c10ff */
[C---:B------:R-:W-:Y:S02]  /*a79a0*/  IADD3 R184, R0.reuse, c[0x0][0x198], RZ ;  /* 0x0000660000b87a10 */ /* 0x040fe40007ffe0ff */
[----:B------:R-:W-:-:S02]  /*a79b0*/  LEA.HI.X.SX32 R111, R0, R216, 0x2, P6 ;  /* 0x000000d8006f7211 */ /* 0x000fc400030f16ff */
[C---:B------:R-:W-:Y:S02]  /*a79c0*/  LEA R108, P6, R184.reuse, R3, 0x2 ;  /* 0x00000003b86c7211 */ /* 0x040fe400078c10ff */
[C---:B------:R-:W-:Y:S01]  /*a79d0*/  IADD3 R0, R184.reuse, c[0x0][0x198], RZ ;  /* 0x00006600b8007a10 */ /* 0x040fe20007ffe0ff */
[----:B------:R1:W-:Y:S01]  /*a79e0*/  @P2 STG.E [R110.64], R229 ;  /* 0x000000e56e002986 */ /* 0x0003e2000c101908 */
[----:B------:R-:W-:Y:S02]  /*a79f0*/  LEA.HI.X.SX32 R109, R184, R216, 0x2, P6 ;  /* 0x000000d8b86d7211 */ /* 0x000fe400030f16ff */
[----:B------:R-:W-:Y:S02]  /*a7a00*/  ISETP.LT.AND P2, PT, R205, c[0x0][0x17c], !P0 ;  /* 0x00005f00cd007a0c */ /* 0x000fe40004741270 */
[----:B------:R-:W3:Y:S01]  /*a7a10*/  LDL.LU R205, [R1+0x2750] ;  /* 0x0027500001cd7983 */ /* 0x000ee20000300800 */
[----:B------:R-:W-:-:S03]  /*a7a20*/  IADD3 R184, R0, c[0x0][0x198], RZ ;  /* 0x0000660000b87a10 */ /* 0x000fc60007ffe0ff */
[----:B------:R1:W-:Y:S02]  /*a7a30*/  @P1 STG.E [R108.64], R226 ;  /* 0x000000e26c001986 */ /* 0x0003e4000c101908 */
[-C--:B-1----:R-:W-:Y:S02]  /*a7a40*/  LEA R110, P6, R0, R3.reuse, 0x2 ;  /* 0x00000003006e7211 */ /* 0x082fe400078c10ff */
[----:B------:R-:W3:Y:S01]  /*a7a50*/  LDL.LU R223, [R1+0x9c] ;  /* 0x00009c0001df7983 */ /* 0x000ee20000300800 */
[----:B------:R-:W-:Y:S02]  /*a7a60*/  ISETP.LT.AND P1, PT, R204, c[0x0][0x17c], !P0 ;  /* 0x00005f00cc007a0c */ /* 0x000fe40004721270 */
[-C--:B------:R-:W-:Y:S01]  /*a7a70*/  LEA.HI.X.SX32 R111, R0, R216.reuse, 0x2, P6 ;  /* 0x000000d8006f7211 */ /* 0x080fe200030f16ff */
[----:B------:R-:W3:Y:S01]  /*a7a80*/  LDL.LU R204, [R1+0x2754] ;  /* 0x0027540001cc7983 */ /* 0x000ee20000300800 */
[C---:B------:R-:W-:Y:S02]  /*a7a90*/  IADD3 R0, R184.reuse, c[0x0][0x198], RZ ;  /* 0x00006600b8007a10 */ /* 0x040fe40007ffe0ff */
[CC--:B------:R-:W-:Y:S01]  /*a7aa0*/  LEA R108, P6, R184.reuse, R3.reuse, 0x2 ;  /* 0x00000003b86c7211 */ /* 0x0c0fe200078c10ff */
[----:B------:R1:W-:Y:S03]  /*a7ab0*/  @P5 STG.E [R110.64], R227 ;  /* 0x000000e36e005986 */ /* 0x0003e6000c101908 */
[----:B------:R-:W-:Y:S01]  /*a7ac0*/  LEA.HI.X.SX32 R109, R184, R216, 0x2, P6 ;  /* 0x000000d8b86d7211 */ /* 0x000fe200030f16ff */
[----:B------:R-:W3:Y:S01]  /*a7ad0*/  LDL.LU R228, [R1+0x58] ;  /* 0x0000580001e47983 */ /* 0x000ee20000300800 */
[----:B-1----:R-:W-:-:S04]  /*a7ae0*/  LEA R110, P6, R0, R3, 0x2 ;  /* 0x00000003006e7211 */ /* 0x002fc800078c10ff */
[----:B------:R-:W-:Y:S02]  /*a7af0*/  LEA.HI.X.SX32 R111, R0, R216, 0x2, P6 ;  /* 0x000000d8006f7211 */ /* 0x000fe400030f16ff */
[----:B--2---:R-:W-:Y:S02]  /*a7b00*/  ISETP.LT.AND P5, PT, R187, c[0x0][0x17c], !P0 ;  /* 0x00005f00bb007a0c */ /* 0x004fe400047a1270 */
[----:B------:R-:W2:Y:S04]  /*a7b10*/  LDL.LU R187, [R1+0x2758] ;  /* 0x0027580001bb7983 */ /* 0x000ea80000300800 */
[----:B------:R-:W2:Y:S04]  /*a7b20*/  LDL.LU R229, [R1+0x5c] ;  /* 0x00005c0001e57983 */ /* 0x000ea80000300800 */
[----:B----4-:R1:W-:Y:S01]  /*a7b30*/  @P4 STG.E [R108.64], R220 ;  /* 0x000000dc6c004986 */ /* 0x0103e2000c101908 */
[----:B---3--:R-:W-:-:S03]  /*a7b40*/  ISETP.LT.AND P4, PT, R186, c[0x0][0x17c], !P0 ;  /* 0x00005f00ba007a0c */ /* 0x008fc60004781270 */
[----:B------:R-:W3:Y:S04]  /*a7b50*/  LDL.LU R186, [R1+0x2740] ;  /* 0x0027400001ba7983 */ /* 0x000ee80000300800 */
[----:B------:R4:W-:Y:S01]  /*a7b60*/  @P3 STG.E [R110.64], R221 ;  /* 0x000000dd6e003986 */ /* 0x0009e2000c101908 */
[----:B------:R-:W-:-:S03]  /*a7b70*/  ISETP.LT.AND P3, PT, R185, c[0x0][0x17c], !P0 ;  /* 0x00005f00b9007a0c */ /* 0x000fc60004761270 */
[----:B------:R-:W3:Y:S01]  /*a7b80*/  LDL.LU R185, [R1+0x2744] ;  /* 0x0027440001b97983 */ /* 0x000ee20000300800 */
[----:B------:R-:W-:-:S04]  /*a7b90*/  IADD3 R184, R0, c[0x0][0x198], RZ ;  /* 0x0000660000b87a10 */ /* 0x000fc80007ffe0ff */
[CC--:B-1----:R-:W-:Y:S02]  /*a7ba0*/  LEA R108, P6, R184.reuse, R3.reuse, 0x2 ;  /* 0x00000003b86c7211 */ /* 0x0c2fe400078c10ff */
[C---:B------:R-:W-:Y:S02]  /*a7bb0*/  IADD3 R0, R184.reuse, c[0x0][0x198], RZ ;  /* 0x00006600b8007a10 */ /* 0x040fe40007ffe0ff */
[-C--:B------:R-:W-:Y:S02]  /*a7bc0*/  LEA.HI.X.SX32 R109, R184, R216.reuse, 0x2, P6 ;  /* 0x000000d8b86d7211 */ /* 0x080fe400030f16ff */
[C---:B----4-:R-:W-:Y:S02]  /*a7bd0*/  LEA R110, P6, R0.reuse, R3, 0x2 ;  /* 0x00000003006e7211 */ /* 0x050fe400078c10ff */
[C---:B------:R-:W-:Y:S01]  /*a7be0*/  IADD3 R184, R0.reuse, c[0x0][0x198], RZ ;  /* 0x0000660000b87a10 */ /* 0x040fe20007ffe0ff */
[----:B------:R1:W-:Y:S01]  /*a7bf0*/  @P2 STG.E [R108.64], R222 ;  /* 0x000000de6c002986 */ /* 0x0003e2000c101908 */
[----:B------:R-:W-:-:S02]  /*a7c00*/  LEA.HI.X.SX32 R111, R0, R216, 0x2, P6 ;  /* 0x000000d8006f7211 */ /* 0x000fc400030f16ff */
[----:B------:R-:W-:Y:S02]  /*a7c10*/  ISETP.LT.AND P2, PT, R205, c[0x0][0x17c], !P0 ;  /* 0x00005f00cd007a0c */ /* 0x000fe40004741270 */
[----:B------:R-:W4:Y:S01]  /*a7c20*/  LDL.LU R205, [R1+0x274c] ;  /* 0x00274c0001cd7983 */ /* 0x000f220000300800 */
[----:B------:R-:W-:-:S03]  /*a7c30*/  IADD3 R0, R184, c[0x0][0x198], RZ ;  /* 0x00006600b8007a10 */ /* 0x000fc60007ffe0ff */
[----:B------:R-:W4:Y:S01]  /*a7c40*/  LDL.LU R220, [R1+0x428] ;  /* 0x0004280001dc7983 */ /* 0x000f220000300800 */
[----:B-1----:R-:W-:-:S03]  /*a7c50*/  LEA R108, P6, R184, R3, 0x2 ;  /* 0x00000003b86c7211 */ /* 0x002fc600078c10ff */
[----:B------:R1:W-:Y:S01]  /*a7c60*/  @P1 STG.E [R110.64], R223 ;  /* 0x000000df6e001986 */ /* 0x0003e2000c101908 */
[----:B------:R-:W-:Y:S02]  /*a7c70*/  LEA.HI.X.SX32 R109, R184, R216, 0x2, P6 ;  /* 0x000000d8b86d7211 */ /* 0x000fe400030f16ff */
[----:B------:R-:W-:Y:S02]  /*a7c80*/  ISETP.LT.AND P1, PT, R204, c[0x0][0x17c], !P0 ;  /* 0x00005f00cc007a0c */ /* 0x000fe40004721270 */
[----:B------:R-:W4:Y:S01]  /*a7c90*/  LDL.LU R204, [R1+0x2734] ;  /* 0x0027340001cc7983 */ /* 0x000f220000300800 */
[----:B------:R-:W-:-:S03]  /*a7ca0*/  IADD3 R184, R0, c[0x0][0x198], RZ ;  /* 0x0000660000b87a10 */ /* 0x000fc60007ffe0ff */
[----:B------:R-:W4:Y:S01]  /*a7cb0*/  LDL.LU R221, [R1+0x42c] ;  /* 0x00042c0001dd7983 */ /* 0x000f220000300800 */
[----:B-1----:R-:W-:-:S03]  /*a7cc0*/  LEA R110, P6, R0, R3, 0x2 ;  /* 0x00000003006e7211 */ /* 0x002fc600078c10ff */
[----:B------:R1:W-:Y:S01]  /*a7cd0*/  @P5 STG.E [R108.64], R228 ;  /* 0x000000e46c005986 */ /* 0x0003e2000c101908 */
[----:B------:R-:W-:Y:S02]  /*a7ce0*/  LEA.HI.X.SX32 R111, R0, R216, 0x2, P6 ;  /* 0x000000d8006f7211 */ /* 0x000fe400030f16ff */
[----:B-1----:R-:W-:-:S04]  /*a7cf0*/  LEA R108, P6, R184, R3, 0x2 ;  /* 0x00000003b86c7211 */ /* 0x002fc800078c10ff */
[----:B------:R-:W-:Y:S02]  /*a7d00*/  LEA.HI.X.SX32 R109, R184, R216, 0x2, P6 ;  /* 0x000000d8b86d7211 */ /* 0x000fe400030f16ff */
[----:B--2---:R-:W-:Y:S02]  /*a7d10*/  ISETP.LT.AND P5, PT, R187, c[0x0][0x17c], !P0 ;  /* 0x00005f00bb007a0c */ /* 0x004fe400047a1270 */
[----:B------:R-:W2:Y:S04]  /*a7d20*/  LDL.LU R187, [R1+0x2738] ;  /* 0x0027380001bb7983 */ /* 0x000ea80000300800 */
[----:B------:R1:W-:Y:S04]  /*a7d30*/  @P4 STG.E [R110.64], R229 ;  /* 0x000000e56e004986 */ /* 0x0003e8000c101908 */
[----:B------:R-:W2:Y:S01]  /*a7d40*/  LDL.LU R222, [R1+0x88] ;  /* 0x0000880001de7983 */ /* 0x000ea20000300800 */
[----:B---3--:R-:W-:-:S03]  /*a7d50*/  ISETP.LT.AND P4, PT, R186, c[0x0][0x17c], !P0 ;  /* 0x00005f00ba007a0c */ /* 0x008fc60004781270 */
[----:B------:R-:W3:Y:S04]  /*a7d60*/  LDL.LU R186, [R1+0x273c] ;  /* 0x00273c0001ba7983 */ /* 0x000ee80000300800 */
[----:B------:R1:W-:Y:S04]  /*a7d70*/  @P3 STG.E [R108.64], R214 ;  /* 0x000000d66c003986 */ /* 0x0003e8000c101908 */
[----:B------:R-:W3:Y:S01]  /*a7d80*/  LDL.LU R223, [R1+0x8c] ;  /* 0x00008c0001df7983 */ /* 0x000ee20000300800 */
[----:B------:R-:W-:-:S03]  /*a7d90*/  ISETP.LT.AND P3, PT, R185, c[0x0][0x17c], !P0 ;  /* 0x00005f00b9007a0c */ /* 0x000fc60004761270 */
[----:B------:R-:W3:Y:S01]  /*a7da0*/  LDL.LU R185, [R1+0x2724] ;  /* 0x0027240001b97983 */ /* 0x000ee20000300800 */
[----:B------:R-:W-:-:S03]  /*a7db0*/  IADD3 R0, R184, c[0x0][0x198], RZ ;  /* 0x00006600b8007a10 */ /* 0x000fc60007ffe0ff */
[----:B------:R-:W3:Y:S01]  /*a7dc0*/  LDL.LU R228, [R1+0x48] ;  /* 0x0000480001e47983 */ /* 0x000ee20000300800 */
[CC--:B-1----:R-:W-:Y:S02]  /*a7dd0*/  LEA R110, P6, R0.reuse, R3.reuse, 0x2 ;  /* 0x00000003006e7211 */ /* 0x0c2fe400078c10ff */
[C---:B------:R-:W-:Y:S02]  /*a7de0*/  IADD3 R184, R0.reuse, c[0x0][0x198], RZ ;  /* 0x0000660000b87a10 */ /* 0x040fe40007ffe0ff */
[-C--:B------:R-:W-:Y:S02]  /*a7df0*/  LEA.HI.X.SX32 R111, R0, R216.reuse, 0x2, P6 ;  /* 0x000000d8006f7211 */ /* 0x080fe400030f16ff */
[C---:B------:R-:W-:Y:S02]  /*a7e00*/  LEA R108, P6, R184.reuse, R3, 0x2 ;  /* 0x00000003b86c7211 */ /* 0x040fe400078c10ff */
[C---:B------:R-:W-:Y:S01]  /*a7e10*/  IADD3 R0, R184.reuse, c[0x0][0x198], RZ ;  /* 0x00006600b8007a10 */ /* 0x040fe20007ffe0ff */
[----:B------:R1:W-:Y:S01]  /*a7e20*/  @P2 STG.E [R110.64], R215 ;  /* 0x000000d76e002986 */ /* 0x0003e2000c101908 */
[----:B------:R-:W-:-:S02]  /*a7e30*/  LEA.HI.X.SX32 R109, R184, R216, 0x2, P6 ;  /* 0x000000d8b86d7211 */ /* 0x000fc400030f16ff */
[----:B----4-:R-:W-:Y:S02]  /*a7e40*/  ISETP.LT.AND P2, PT, R205, c[0x0][0x17c], !P0 ;  /* 0x00005f00cd007a0c */ /* 0x010fe40004741270 */
[----:B------:R-:W4:Y:S01]  /*a7e50*/  LDL.LU R205, [R1+0x272c] ;  /* 0x00272c0001cd7983 */ /* 0x000f220000300800 */
[C---:B------:R-:W-:Y:S02]  /*a7e60*/  IADD3 R184, R0.reuse, c[0x0][0x198], RZ ;  /* 0x0000660000b87a10 */ /* 0x040fe40007ffe0ff */
[C---:B-1----:R-:W-:Y:S01]  /*a7e70*/  LEA R110, P6, R0.reuse, R3, 0x2 ;  /* 0x00000003006e7211 */ /* 0x042fe200078c10ff */
[----:B------:R1:W-:Y:S03]  /*a7e80*/  @P1 STG.E [R108.64], R220 ;  /* 0x000000dc6c001986 */ /* 0x0003e6000c101908 */
[----:B------:R-:W-:Y:S01]  /*a7e90*/  LEA.HI.X.SX32 R111, R0, R216, 0x2, P6 ;  /* 0x000000d8006f7211 */ /* 0x000fe200030f16ff */
[----:B------:R-:W4:Y:S01]  /*a7ea0*/  LDL.LU R229, [R1+0x4c] ;  /* 0x00004c0001e57983 */ /* 0x000f220000300800 */
[----:B------:R-:W-:-:S03]  /*a7eb0*/  ISETP.LT.AND P1, PT, R204, c[0x0][0x17c], !P0 ;  /* 0x00005f00cc007a0c */ /* 0x000fc60004721270 */
[----:B------:R-:W4:Y:S01]  /*a7ec0*/  LDL.LU R204, [R1+0x2730] ;  /* 0x0027300001cc7983 */ /* 0x000f220000300800 */
[C---:B------:R-:W-:Y:S02]  /*a7ed0*/  IADD3 R0, R184.reuse, c[0x0][0x198], RZ ;  /* 0x00006600b8007a10 */ /* 0x040fe40007ffe0ff */
[CC--:B-1----:R-:W-:Y:S01]  /*a7ee0*/  LEA R108, P6, R184.reuse, R3.reuse, 0x2 ;  /* 0x00000003b86c7211 */ /* 0x0c2fe200078c10ff */
[----:B------:R1:W-:Y:S03]  /*a7ef0*/  @P5 STG.E [R110.64], R221 ;  /* 0x000000dd6e005986 */ /* 0x0003e6000c101908 */
[----:B------:R-:W-:Y:S02]  /*a7f00*/  LEA.HI.X.SX32 R109, R184, R216, 0x2, P6 ;  /* 0x000000d8b86d7211 */ /* 0x000fe400030f16ff */
[----:B-1----:R-:W-:-:S04]  /*a7f10*/  LEA R110, P6, R0, R3, 0x2 ;  /* 0x00000003006e7211 */ /* 0x002fc800078c10ff */
[----:B------:R-:W-:Y:S02]  /*a7f20*/  LEA.HI.X.SX32 R111, R0, R216, 0x2, P6 ;  /* 0x000000d8006f7211 */ /* 0x000fe400030f16ff */
[----:B--2---:R-:W-:Y:S02]  /*a7f30*/  ISETP.LT.AND P5, PT, R187, c[0x0][0x17c], !P0 ;  /* 0x00005f00bb007a0c */ /* 0x004fe400047a1270 */
[----:B------:R-:W2:Y:S04]  /*a7f40*/  LDL.LU R187, [R1+0x2714] ;  /* 0x0027140001bb7983 */ /* 0x000ea80000300800 */
[----:B------:R1:W-:Y:S01]  /*a7f50*/  @P4 STG.E [R108.64], R222 ;  /* 0x000000de6c004986 */ /* 0x0003e2000c101908 */
[----:B---3--:R-:W-:-:S03]  /*a7f60*/  ISETP.LT.AND P4, PT, R186, c[0x0][0x17c], !P0 ;  /* 0x00005f00ba007a0c */ /* 0x008fc60004781270 */
[----:B------:R-:W3:Y:S04]  /*a7f70*/  LDL.LU R186, [R1+0x2718] ;  /* 0x0027180001ba7983 */ /* 0x000ee80000300800 */
[----:B------:R-:W3:Y:S04]  /*a7f80*/  LDL.LU R220, [R1+0x278] ;  /* 0x0002780001dc7983 */ /* 0x000ee80000300800 */
[----:B------:R1:W-:Y:S01]  /*a7f90*/  @P3 STG.E [R110.64], R223 ;  /* 0x000000df6e003986 */ /* 0x0003e2000c101908 */
        /* <DEDUP_REMOVED lines=24> */
[----:B------:R-:W-:-:S03]  /*a8120*/  LEA.HI.X.SX32 R111, R0, R216, 0x2, P6 ;  /* 0x000000d8006f7211 */ /* 0x000fc600030f16ff */
[----:B------:R-:W4:Y:S04]  /*a8130*/  LDL.LU R208, [R1+0x2710] ;  /* 0x0027100001d07983 */ /* 0x000f280000300800 */
[----:B------:R-:W4:Y:S01]  /*a8140*/  LDL.LU R228, [R1+0x8] ;  /* 0x0000080001e47983 */ /* 0x000f220000300800 */
[----:B-1----:R-:W-:-:S04]  /*a8150*/  LEA R108, P6, R184, R3, 0x2 ;  /* 0x00000003b86c7211 */ /* 0x002fc800078c10ff */
[----:B------:R-:W-:Y:S01]  /*a8160*/  LEA.HI.X.SX32 R109, R184, R216, 0x2, P6 ;  /* 0x000000d8b86d7211 */ /* 0x000fe200030f16ff */
[----:B------:R1:W-:Y:S01]  /*a8170*/  @P4 STG.E [R110.64], R211 ;  /* 0x000000d36e004986 */ /* 0x0003e2000c101908 */
[----:B--2---:R-:W-:-:S03]  /*a8180*/  ISETP.LT.AND P5, PT, R187, c[0x0][0x17c], !P0 ;  /* 0x00005f00bb007a0c */ /* 0x004fc600047a1270 */
[----:B------:R-:W2:Y:S04]  /*a8190*/  LDL.LU R187, [R1+0x2700] ;  /* 0x0027000001bb7983 */ /* 0x000ea80000300800 */
[----:B------:R-:W2:Y:S01]  /*a81a0*/  LDL.LU R229, [R1+0xc] ;  /* 0x00000c0001e57983 */ /* 0x000ea20000300800 */
        /* <DEDUP_REMOVED lines=13> */
[C---:B------:R-:W-:Y:S02]  /*a8280*/  IADD3 R184, R0.reuse, c[0x0][0x198], RZ ;  /* 0x0000660000b87a10 */ /* 0x040fe40007ffe0ff */
[C---:B-1----:R-:W-:Y:S01]  /*a8290*/  LEA R110, P6, R0.reuse, R3, 0x2 ;  /* 0x00000003006e7211 */ /* 0x042fe200078c10ff */
[----:B----4-:R1:W-:Y:S03]  /*a82a0*/  @P1 STG.E [R108.64], R222 ;  /* 0x000000de6c001986 */ /* 0x0103e6000c101908 */
[----:B------:R-:W-:Y:S02]  /*a82b0*/  LEA.HI.X.SX32 R111, R0, R216, 0x2, P6 ;  /* 0x000000d8006f7211 */ /* 0x000fe400030f16ff */
[----:B------:R-:W-:Y:S02]  /*a82c0*/  IADD3 R0, R184, c[0x0][0x198], RZ ;  /* 0x00006600b8007a10 */ /* 0x000fe40007ffe0ff */
[----:B------:R-:W-:-:S02]  /*a82d0*/  ISETP.LT.AND P2, PT, R205, c[0x0][0x17c], !P0 ;  /* 0x00005f00cd007a0c */ /* 0x000fc40004741270 */
[----:B------:R-:W4:Y:S01]  /*a82e0*/  LDL.LU R205, [R1+0x26ec] ;  /* 0x0026ec0001cd7983 */ /* 0x000f220000300800 */
[----:B-1----:R-:W-:-:S03]  /*a82f0*/  LEA R108, P6, R184, R3, 0x2 ;  /* 0x00000003b86c7211 */ /* 0x002fc600078c10ff */
[----:B------:R1:W-:Y:S01]  /*a8300*/  @P5 STG.E [R110.64], R223 ;  /* 0x000000df6e005986 */ /* 0x0003e2000c101908 */
[----:B------:R-:W-:Y:S02]  /*a8310*/  LEA.HI.X.SX32 R109, R184, R216, 0x2, P6 ;  /* 0x000000d8b86d7211 */ /* 0x000fe400030f16ff */
[----:B------:R-:W-:Y:S02]  /*a8320*/  IADD3 R184, R0, c[0x0][0x198], RZ ;  /* 0x0000660000b87a10 */ /* 0x000fe40007ffe0ff */
[----:B------:R-:W-:Y:S02]  /*a8330*/  ISETP.LT.AND P1, PT, R204, c[0x0][0x17c], !P0 ;  /* 0x00005f00cc007a0c */ /* 0x000fe40004721270 */
[----:B------:R-:W4:Y:S01]  /*a8340*/  LDL.LU R204, [R1+0x26f4] ;  /* 0x0026f40001cc7983 */ /* 0x000f220000300800 */
[----:B-1----:R-:W-:-:S03]  /*a8350*/  LEA R110, P6, R0, R3, 0x2 ;  /* 0x00000003006e7211 */ /* 0x002fc600078c10ff */
[----:B------:R1:W-:Y:S01]  /*a8360*/  @P4 STG.E [R108.64], R228 ;  /* 0x000000e46c004986 */ /* 0x0003e2000c101908 */
[----:B------:R-:W-:Y:S02]  /*a8370*/  LEA.HI.X.SX32 R111, R0, R216, 0x2, P6 ;  /* 0x000000d8006f7211 */ /* 0x000fe400030f16ff */
[----:B------:R-:W-:Y:S02]  /*a8380*/  ISETP.LT.AND P5, PT, R208, c[0x0][0x17c], !P0 ;  /* 0x00005f00d0007a0c */ /* 0x000fe400047a1270 */
[----:B------:R-:W4:Y:S01]  /*a8390*/  LDL.LU R208, [R1+0x26d8] ;  /* 0x0026d80001d07983 */ /* 0x000f220000300800 */
[----:B-1----:R-:W-:-:S04]  /*a83a0*/  LEA R108, P6, R184, R3, 0x2 ;  /* 0x00000003b86c7211 */ /* 0x002fc800078c10ff */
[----:B------:R-:W-:Y:S02]  /*a83b0*/  LEA.HI.X.SX32 R109, R184, R216, 0x2, P6 ;  /* 0x000000d8b86d7211 */ /* 0x000fe400030f16ff */
[----:B--2---:R-:W-:Y:S02]  /*a83c0*/  ISETP.LT.AND P4, PT, R187, c[0x0][0x17c], !P0 ;  /* 0x00005f00bb007a0c */ /* 0x004fe40004781270 */
[----:B------:R-:W2:Y:S04]  /*a83d0*/  LDL.LU R187, [R1+0x26e4] ;  /* 0x0026e40001bb7983 */ /* 0x000ea80000300800 */
[----:B------:R1:W-:Y:S04]  /*a83e0*/  @P3 STG.E [R110.64], R229 ;  /* 0x000000e56e003986 */ /* 0x0003e8000c101908 */
[----:B------:R1:W-:Y:S01]  /*a83f0*/  @P2 STG.E [R108.64], R206 ;  /* 0x000000ce6c002986 */ /* 0x0003e2000c101908 */
[----:B---3--:R-:W-:-:S03]  /*a8400*/  ISETP.LT.AND P3, PT, R186, c[0x0][0x17c], !P0 ;  /* 0x00005f00ba007a0c */ /* 0x008fc60004761270 */
[----:B------:R-:W3:Y:S01]  /*a8410*/  LDL.LU R186, [R1+0x26e8] ;  /* 0x0026e80001ba7983 */ /* 0x000ee20000300800 */
        /* <DEDUP_REMOVED lines=10> */
[----:B------:R-:W-:-:S03]  /*a84c0*/  IADD3 R184, R0, c[0x0][0x198], RZ ;  /* 0x0000660000b87a10 */ /* 0x000fc60007ffe0ff */
[----:B------:R1:W-:Y:S02]  /*a84d0*/  @P5 STG.E [R108.64], R200 ;  /* 0x000000c86c005986 */ /* 0x0003e4000c101908 */
[----:B-1----:R-:W-:-:S04]  /*a84e0*/  LEA R110, P6, R0, R3, 0x2 ;  /* 0x00000003006e7211 */ /* 0x002fc800078c10ff */
[-C--:B------:R-:W-:Y:S02]  /*a84f0*/  LEA.HI.X.SX32 R111, R0, R216.reuse, 0x2, P6 ;  /* 0x000000d8006f7211 */ /* 0x080fe400030f16ff */
[CC--:B------:R-:W-:Y:S02]  /*a8500*/  LEA R108, P6, R184.reuse, R3.reuse, 0x2 ;  /* 0x00000003b86c7211 */ /* 0x0c0fe400078c10ff */
[C---:B------:R-:W-:Y:S01]  /*a8510*/  IADD3 R0, R184.reuse, c[0x0][0x198], RZ ;  /* 0x00006600b8007a10 */ /* 0x040fe20007ffe0ff */
[----:B------:R1:W-:Y:S01]  /*a8520*/  @P4 STG.E [R110.64], R201 ;  /* 0x000000c96e004986 */ /* 0x0003e2000c101908 */
[----:B------:R-:W-:Y:S02]  /*a8530*/  LEA.HI.X.SX32 R109, R184, R216, 0x2, P6 ;  /* 0x000000d8b86d7211 */ /* 0x000fe400030f16ff */
[----:B----4-:R-:W-:Y:S02]  /*a8540*/  ISETP.LT.AND P1, PT, R205, c[0x0][0x17c], !P0 ;  /* 0x00005f00cd007a0c */ /* 0x010fe40004721270 */
[C---:B------:R-:W-:Y:S01]  /*a8550*/  IADD3 R184, R0.reuse, c[0x0][0x198], RZ ;  /* 0x0000660000b87a10 */ /* 0x040fe20007ffe0ff */
[----:B------:R4:W-:Y:S04]  /*a8560*/  @P3 STG.E [R108.64], R180 ;  /* 0x000000b46c003986 */ /* 0x0009e8000c101908 */
[----:B------:R-:W3:Y:S01]  /*a8570*/  LDL.LU R205, [R1+0x26d0] ;  /* 0x0026d00001cd7983 */ /* 0x000ee20000300800 */
[----:B-1----:R-:W-:-:S02]  /*a8580*/  LEA R110, P6, R0, R3, 0x2 ;  /* 0x00000003006e7211 */ /* 0x002fc400078c10ff */
[----:B------:R-:W-:Y:S02]  /*a8590*/  ISETP.LT.AND P5, PT, R204, c[0x0][0x17c], !P0 ;  /* 0x00005f00cc007a0c */ /* 0x000fe400047a1270 */
[-C--:B------:R-:W-:Y:S01]  /*a85a0*/  LEA.HI.X.SX32 R111, R0, R216.reuse, 0x2, P6 ;  /* 0x000000d8006f7211 */ /* 0x080fe200030f16ff */
[----:B------:R-:W3:Y:S01]  /*a85b0*/  LDL.LU R204, [R1+0x26d4] ;  /* 0x0026d40001cc7983 */ /* 0x000ee20000300800 */
[CC--:B----4-:R-:W-:Y:S02]  /*a85c0*/  LEA R108, P6, R184.reuse, R3.reuse, 0x2 ;  /* 0x00000003b86c7211 */ /* 0x0d0fe400078c10ff */
[C---:B------:R-:W-:Y:S01]  /*a85d0*/  IADD3 R0, R184.reuse, c[0x0][0x198], RZ ;  /* 0x00006600b8007a10 */ /* 0x040fe20007ffe0ff */
[----:B------:R1:W-:Y:S01]  /*a85e0*/  @P2 STG.E [R110.64], R181 ;  /* 0x000000b56e002986 */ /* 0x0003e2000c101908 */
[----:B------:R-:W-:Y:S02]  /*a85f0*/  LEA.HI.X.SX32 R109, R184, R216, 0x2, P6 ;  /* 0x000000d8b86d7211 */ /* 0x000fe400030f16ff */
[C---:B------:R-:W-:Y:S01]  /*a8600*/  IADD3 R180, R0.reuse, c[0x0][0x198], RZ ;  /* 0x0000660000b47a10 */ /* 0x040fe20007ffe0ff */
[----:B------:R-:W4:Y:S04]  /*a8610*/  LDL.LU R200, [R1+0x26dc] ;  /* 0x0026dc0001c87983 */ /* 0x000f280000300800 */
[----:B------:R1:W-:Y:S02]  /*a8620*/  @P1 STG.E [R108.64], R40 ;  /* 0x000000286c001986 */ /* 0x0003e4000c101908 */
[----:B-1----:R-:W-:-:S04]  /*a8630*/  LEA R110, P6, R0, R3, 0x2 ;  /* 0x00000003006e7211 */ /* 0x002fc800078c10ff */
[-C--:B------:R-:W-:Y:S02]  /*a8640*/  LEA.HI.X.SX32 R111, R0, R216.reuse, 0x2, P6 ;  /* 0x000000d8006f7211 */ /* 0x080fe400030f16ff */
[C---:B------:R-:W-:Y:S02]  /*a8650*/  LEA R108, P6, R180.reuse, R3, 0x2 ;  /* 0x00000003b46c7211 */ /* 0x040fe400078c10ff */
[C---:B------:R-:W-:Y:S02]  /*a8660*/  IADD3 R0, R180.reuse, c[0x0][0x198], RZ ;  /* 0x00006600b4007a10 */ /* 0x040fe40007ffe0ff */
[----:B------:R-:W-:Y:S02]  /*a8670*/  LEA.HI.X.SX32 R109, R180, R216, 0x2, P6 ;  /* 0x000000d8b46d7211 */ /* 0x000fe400030f16ff */
[----:B--2---:R-:W-:Y:S02]  /*a8680*/  ISETP.LT.AND P3, PT, R187, c[0x0][0x17c], !P0 ;  /* 0x00005f00bb007a0c */ /* 0x004fe40004761270 */
[----:B------:R-:W2:Y:S01]  /*a8690*/  LDL.LU R187, [R1+0x26b0] ;  /* 0x0026b00001bb7983 */ /* 0x000ea20000300800 */
[----:B---3--:R-:W-:-:S03]  /*a86a0*/  ISETP.LT.AND P2, PT, R186, c[0x0][0x17c], !P0 ;  /* 0x00005f00ba007a0c */ /* 0x008fc60004741270 */
[----:B------:R-:W3:Y:S01]  /*a86b0*/  LDL.LU R186, [R1+0x26b8] ;  /* 0x0026b80001ba7983 */ /* 0x000ee20000300800 */
[----:B------:R-:W-:-:S03]  /*a86c0*/  ISETP.LT.AND P1, PT, R185, c[0x0][0x17c], !P0 ;  /* 0x00005f00b9007a0c */ /* 0x000fc60004721270 */
[----:B------:R-:W2:Y:S04]  /*a86d0*/  LDL.LU R185, [R1+0x26c0] ;  /* 0x0026c00001b97983 */ /* 0x000ea80000300800 */
[----:B------:R-:W2:Y:S01]  /*a86e0*/  LDL.LU R180, [R1+0x26c8] ;  /* 0x0026c80001b47983 */ /* 0x000ea20000300800 */
[----:B------:R-:W-:-:S03]  /*a86f0*/  ISETP.LT.AND P4, PT, R208, c[0x0][0x17c], !P0 ;  /* 0x00005f00d0007a0c */ /* 0x000fc60004781270 */
[----:B------:R-:W3:Y:S01]  /*a8700*/  LDL.LU R184, [R1+0x26cc] ;  /* 0x0026cc0001b87983 */ /* 0x000ee20000300800 */
[----:B------:R-:W-:-:S03]  /*a8710*/  LEA R40, P6, R0, R3, 0x2 ;  /* 0x0000000300287211 */ /* 0x000fc600078c10ff */
[----:B------:R1:W-:Y:S04]  /*a8720*/  @P5 STG.E [R110.64], R41 ;  /* 0x000000296e005986 */ /* 0x0003e8000c101908 */
[----:B------:R-:W3:Y:S04]  /*a8730*/  LDL.LU R181, [R1+0x269c] ;  /* 0x00269c0001b57983 */ /* 0x000ee80000300800 */
[----:B------:R1:W-:Y:S02]  /*a8740*/  @P4 STG.E [R108.64], R36 ;  /* 0x000000246c004986 */ /* 0x0003e4000c101908 */
[----:B-1----:R-:W-:-:S02]  /*a8750*/  IADD3 R110, R0, c[0x0][0x198], RZ ;  /* 0x00006600006e7a10 */ /* 0x002fc40007ffe0ff */
[----:B------:R-:W3:Y:S01]  /*a8760*/  LDL.LU R111, [R1+0x26a4] ;  /* 0x0026a400016f7983 */ /* 0x000ee20000300800 */
[-C--:B------:R-:W-:Y:S02]  /*a8770*/  LEA.HI.X.SX32 R41, R0, R216.reuse, 0x2, P6 ;  /* 0x000000d800297211 */ /* 0x080fe400030f16ff */
[C---:B------:R-:W-:Y:S02]  /*a8780*/  IADD3 R0, R110.reuse, c[0x0][0x198], RZ ;  /* 0x000066006e007a10 */ /* 0x040fe40007ffe0ff */
[CC--:B------:R-:W-:Y:S01]  /*a8790*/  LEA R108, P6, R110.reuse, R3.reuse, 0x2 ;  /* 0x000000036e6c7211 */ /* 0x0c0fe200078c10ff */
[----:B------:R1:W-:Y:S03]  /*a87a0*/  @P3 STG.E [R40.64], R37 ;  /* 0x0000002528003986 */ /* 0x0003e6000c101908 */
[----:B------:R-:W-:Y:S02]  /*a87b0*/  LEA.HI.X.SX32 R109, R110, R216, 0x2, P6 ;  /* 0x000000d86e6d7211 */ /* 0x000fe400030f16ff */
[C---:B------:R-:W-:Y:S01]  /*a87c0*/  LEA R36, P6, R0.reuse, R3, 0x2 ;  /* 0x0000000300247211 */ /* 0x040fe200078c10ff */
[----:B------:R-:W3:Y:S01]  /*a87d0*/  LDL.LU R110, [R1+0x26ac] ;  /* 0x0026ac00016e7983 */ /* 0x000ee20000300800 */
[----:B-1----:R-:W-:-:S02]  /*a87e0*/  IADD3 R41, R0, c[0x0][0x198], RZ ;  /* 0x0000660000297a10 */ /* 0x002fc40007ffe0ff */
[-C--:B------:R-:W-:Y:S02]  /*a87f0*/  LEA.HI.X.SX32 R37, R0, R216.reuse, 0x2, P6 ;  /* 0x000000d800257211 */ /* 0x080fe400030f16ff */
[----:B------:R-:W-:Y:S02]  /*a8800*/  ISETP.LT.AND P5, PT, R205, c[0x0][0x17c], !P0 ;  /* 0x00005f00cd007a0c */ /* 0x000fe400047a1270 */
[C---:B------:R-:W-:Y:S01]  /*a8810*/  LEA R40, P6, R41.reuse, R3, 0x2 ;  /* 0x0000000329287211 */ /* 0x040fe200078c10ff */
[----:B------:R1:W-:Y:S01]  /*a8820*/  @P2 STG.E [R108.64], R196 ;  /* 0x000000c46c002986 */ /* 0x0003e2000c101908 */
[----:B------:R-:W-:Y:S02]  /*a8830*/  ISETP.LT.AND P4, PT, R204, c[0x0][0x17c], !P0 ;  /* 0x00005f00cc007a0c */ /* 0x000fe40004781270 */
[C---:B------:R-:W-:Y:S01]  /*a8840*/  IADD3 R0, R41.reuse, c[0x0][0x198], RZ ;  /* 0x0000660029007a10 */ /* 0x040fe20007ffe0ff */
[----:B------:R4:W-:Y:S01]  /*a8850*/  @P1 STG.E [R36.64], R197 ;  /* 0x000000c524001986 */ /* 0x0009e2000c101908 */
[----:B------:R-:W-:-:S03]  /*a8860*/  LEA.HI.X.SX32 R41, R41, R216, 0x2, P6 ;  /* 0x000000d829297211 */ /* 0x000fc600030f16ff */
[----:B-1----:R-:W3:Y:S01]  /*a8870*/  LDL.LU R109, [R1+0x268c] ;  /* 0x00268c00016d7983 */ /* 0x002ee20000300800 */
[----:B----4-:R-:W-:-:S04]  /*a8880*/  LEA R36, P6, R0, R3, 0x2 ;  /* 0x0000000300247211 */ /* 0x010fc800078c10ff */
[----:B------:R-:W-:Y:S01]  /*a8890*/  LEA.HI.X.SX32 R37, R0, R216, 0x2, P6 ;  /* 0x000000d800257211 */ /* 0x000fe200030f16ff */
[----:B------:R-:W-:Y:S04]  /*a88a0*/  @P5 STG.E [R40.64], R176 ;  /* 0x000000b028005986 */ /* 0x000fe8000c101908 */
[----:B------:R1:W-:Y:S01]  /*a88b0*/  @P4 STG.E [R36.64], R177 ;  /* 0x000000b124004986 */ /* 0x0003e2000c101908 */
[----:B--2---:R-:W-:-:S03]  /*a88c0*/  ISETP.LT.AND P4, PT, R180, c[0x0][0x17c], !P0 ;  /* 0x00005f00b4007a0c */ /* 0x004fc60004781270 */
[----:B------:R-:W2:Y:S04]  /*a88d0*/  LDL.LU R180, [R1+0x2694] ;  /* 0x0026940001b47983 */ /* 0x000ea80000300800 */
[----:B-1----:R-:W4:Y:S04]  /*a88e0*/  LDL.LU R177, [R1+0x2698] ;  /* 0x0026980001b17983 */ /* 0x002f280000300800 */
[----:B------:R-:W4:Y:S01]  /*a88f0*/  LDL.LU R176, [R1+0x2688] ;  /* 0x0026880001b07983 */ /* 0x000f220000300800 */
[----:B------:R-:W-:Y:S02]  /*a8900*/  ISETP.LT.AND P3, PT, R200, c[0x0][0x17c], !P0 ;  /* 0x00005f00c8007a0c */ /* 0x000fe40004761270 */
[----:B------:R-:W-:-:S02]  /*a8910*/  IADD3 R108, R0, c[0x0][0x198], RZ ;  /* 0x00006600006c7a10 */ /* 0x000fc40007ffe0ff */
[----:B------:R-:W-:Y:S02]  /*a8920*/  ISETP.LT.AND P2, PT, R187, c[0x0][0x17c], !P0 ;  /* 0x00005f00bb007a0c */ /* 0x000fe40004741270 */
[CC--:B------:R-:W-:Y:S02]  /*a8930*/  LEA R40, P6, R108.reuse, R3.reuse, 0x2 ;  /* 0x000000036c287211 */ /* 0x0c0fe400078c10ff */
[C---:B------:R-:W-:Y:S02]  /*a8940*/  IADD3 R0, R108.reuse, c[0x0][0x198], RZ ;  /* 0x000066006c007a10 */ /* 0x040fe40007ffe0ff */
[-C--:B------:R-:W-:Y:S02]  /*a8950*/  LEA.HI.X.SX32 R41, R108, R216.reuse, 0x2, P6 ;  /* 0x000000d86c297211 */ /* 0x080fe400030f16ff */
[C---:B------:R-:W-:Y:S02]  /*a8960*/  LEA R36, P6, R0.reuse, R3, 0x2 ;  /* 0x0000000300247211 */ /* 0x040fe400078c10ff */
[C---:B------:R-:W-:Y:S01]  /*a8970*/  IADD3 R108, R0.reuse, c[0x0][0x198], RZ ;  /* 0x00006600006c7a10 */ /* 0x040fe20007ffe0ff */
[----:B------:R1:W-:Y:S01]  /*a8980*/  @P3 STG.E [R40.64], R32 ;  /* 0x0000002028003986 */ /* 0x0003e2000c101908 */
[----:B------:R-:W-:-:S02]  /*a8990*/  LEA.HI.X.SX32 R37, R0, R216, 0x2, P6 ;  /* 0x000000d800257211 */ /* 0x000fc400030f16ff */
[----:B---3--:R-:W-:Y:S02]  /*a89a0*/  ISETP.LT.AND P1, PT, R186, c[0x0][0x17c], !P0 ;  /* 0x00005f00ba007a0c */ /* 0x008fe40004721270 */
[C---:B------:R-:W-:Y:S02]  /*a89b0*/  IADD3 R0, R108.reuse, c[0x0][0x198], RZ ;  /* 0x000066006c007a10 */ /* 0x040fe40007ffe0ff */
[----:B------:R-:W-:Y:S02]  /*a89c0*/  ISETP.LT.AND P5, PT, R185, c[0x0][0x17c], !P0 ;  /* 0x00005f00b9007a0c */ /* 0x000fe400047a1270 */
[C---:B-1----:R-:W-:Y:S01]  /*a89d0*/  LEA R40, P6, R108.reuse, R3, 0x2 ;  /* 0x000000036c287211 */ /* 0x042fe200078c10ff */
[----:B------:R1:W-:Y:S03]  /*a89e0*/  @P2 STG.E [R36.64], R33 ;  /* 0x0000002124002986 */ /* 0x0003e6000c101908 */
[----:B------:R-:W-:-:S02]  /*a89f0*/  LEA.HI.X.SX32 R41, R108, R216, 0x2, P6 ;  /* 0x000000d86c297211 */ /* 0x000fc400030f16ff */
[-C--:B------:R-:W-:Y:S02]  /*a8a00*/  LEA R32, P6, R0, R3.reuse, 0x2 ;  /* 0x0000000300207211 */ /* 0x080fe400078c10ff */
[----:B------:R-:W-:Y:S02]  /*a8a10*/  ISETP.LT.AND P3, PT, R184, c[0x0][0x17c], !P0 ;  /* 0x00005f00b8007a0c */ /* 0x000fe40004761270 */
[C---:B-1----:R-:W-:Y:S02]  /*a8a20*/  IADD3 R37, R0.reuse, c[0x0][0x198], RZ ;  /* 0x0000660000257a10 */ /* 0x042fe40007ffe0ff */
[-C--:B------:R-:W-:Y:S02]  /*a8a30*/  LEA.HI.X.SX32 R33, R0, R216.reuse, 0x2, P6 ;  /* 0x000000d800217211 */ /* 0x080fe400030f16ff */
[C---:B------:R-:W-:Y:S02]  /*a8a40*/  LEA R36, P6, R37.reuse, R3, 0x2 ;  /* 0x0000000325247211 */ /* 0x040fe400078c10ff */
[C---:B------:R-:W-:Y:S01]  /*a8a50*/  IADD3 R0, R37.reuse, c[0x0][0x198], RZ ;  /* 0x0000660025007a10 */ /* 0x040fe20007ffe0ff */
[----:B------:R1:W-:Y:S01]  /*a8a60*/  @P1 STG.E [R40.64], R28 ;  /* 0x0000001c28001986 */ /* 0x0003e2000c101908 */
[----:B------:R-:W-:-:S02]  /*a8a70*/  LEA.HI.X.SX32 R37, R37, R216, 0x2, P6 ;  /* 0x000000d825257211 */ /* 0x000fc400030f16ff */
[----:B------:R-:W-:Y:S01]  /*a8a80*/  ISETP.LT.AND P2, PT, R181, c[0x0][0x17c], !P0 ;  /* 0x00005f00b5007a0c */ /* 0x000fe20004741270 */
[----:B------:R3:W-:Y:S01]  /*a8a90*/  @P5 STG.E [R32.64], R29 ;  /* 0x0000001d20005986 */ /* 0x0007e2000c101908 */
[----:B------:R-:W-:-:S03]  /*a8aa0*/  ISETP.LT.AND P1, PT, R111, c[0x0][0x17c], !P0 ;  /* 0x00005f006f007a0c */ /* 0x000fc60004721270 */
[----:B------:R-:W4:Y:S01]  /*a8ab0*/  LDL.LU R111, [R1+0x267c] ;  /* 0x00267c00016f7983 */ /* 0x000f220000300800 */
[CC--:B-1----:R-:W-:Y:S02]  /*a8ac0*/  LEA R28, P6, R0.reuse, R3.reuse, 0x2 ;  /* 0x00000003001c7211 */ /* 0x0c2fe400078c10ff */
[C---:B---3--:R-:W-:Y:S02]  /*a8ad0*/  IADD3 R33, R0.reuse, c[0x0][0x198], RZ ;  /* 0x0000660000217a10 */ /* 0x048fe40007ffe0ff */
[-C--:B------:R-:W-:Y:S02]  /*a8ae0*/  LEA.HI.X.SX32 R29, R0, R216.reuse, 0x2, P6 ;  /* 0x000000d8001d7211 */ /* 0x080fe400030f16ff */
[C---:B------:R-:W-:Y:S02]  /*a8af0*/  LEA R32, P6, R33.reuse, R3, 0x2 ;  /* 0x0000000321207211 */ /* 0x040fe400078c10ff */
[C---:B------:R-:W-:Y:S01]  /*a8b00*/  IADD3 R0, R33.reuse, c[0x0][0x198], RZ ;  /* 0x0000660021007a10 */ /* 0x040fe20007ffe0ff */
[----:B------:R1:W-:Y:S01]  /*a8b10*/  @P4 STG.E [R36.64], R192 ;  /* 0x000000c024004986 */ /* 0x0003e2000c101908 */
[----:B------:R-:W-:-:S02]  /*a8b20*/  LEA.HI.X.SX32 R33, R33, R216, 0x2, P6 ;  /* 0x000000d821217211 */ /* 0x000fc400030f16ff */
[----:B------:R-:W-:Y:S01]  /*a8b30*/  ISETP.LT.AND P5, PT, R110, c[0x0][0x17c], !P0 ;  /* 0x00005f006e007a0c */ /* 0x000fe200047a1270 */
[----:B------:R3:W-:Y:S04]  /*a8b40*/  @P3 STG.E [R28.64], R193 ;  /* 0x000000c11c003986 */ /* 0x0007e8000c101908 */
[----:B------:R-:W4:Y:S01]  /*a8b50*/  LDL.LU R110, [R1+0x2684] ;  /* 0x00268400016e7983 */ /* 0x000f220000300800 */
[C---:B-1----:R-:W-:Y:S02]  /*a8b60*/  IADD3 R36, R0.reuse, c[0x0][0x198], RZ ;  /* 0x0000660000247a10 */ /* 0x042fe40007ffe0ff */
[C---:B---3--:R-:W-:Y:S01]  /*a8b70*/  LEA R28, P6, R0.reuse, R3, 0x2 ;  /* 0x00000003001c7211 */ /* 0x048fe200078c10ff */
[----:B------:R1:W-:Y:S03]  /*a8b80*/  @P2 STG.E [R32.64], R24 ;  /* 0x0000001820002986 */ /* 0x0003e6000c101908 */
[----:B------:R-:W-:-:S02]  /*a8b90*/  LEA.HI.X.SX32 R29, R0, R216, 0x2, P6 ;  /* 0x000000d8001d7211 */ /* 0x000fc400030f16ff */
[----:B------:R-:W-:Y:S02]  /*a8ba0*/  ISETP.LT.AND P4, PT, R109, c[0x0][0x17c], !P0 ;  /* 0x00005f006d007a0c */ /* 0x000fe40004781270 */
[C---:B------:R-:W-:Y:S01]  /*a8bb0*/  IADD3 R0, R36.reuse, c[0x0][0x198], RZ ;  /* 0x0000660024007a10 */ /* 0x040fe20007ffe0ff */
[----:B------:R-:W3:Y:S01]  /*a8bc0*/  LDL.LU R109, [R1+0x2670] ;  /* 0x00267000016d7983 */ /* 0x000ee20000300800 */
[----:B-1----:R-:W-:-:S03]  /*a8bd0*/  LEA R32, P6, R36, R3, 0x2 ;  /* 0x0000000324207211 */ /* 0x002fc600078c10ff */
[----:B------:R1:W-:Y:S01]  /*a8be0*/  @P1 STG.E [R28.64], R25 ;  /* 0x000000191c001986 */ /* 0x0003e2000c101908 */
[----:B------:R-:W-:-:S03]  /*a8bf0*/  LEA.HI.X.SX32 R33, R36, R216, 0x2, P6 ;  /* 0x000000d824217211 */ /* 0x000fc600030f16ff */
[----:B------:R-:W3:Y:S01]  /*a8c00*/  LDL.LU R108, [R1+0x2674] ;  /* 0x00267400016c7983 */ /* 0x000ee20000300800 */
[----:B------:R-:W-:-:S03]  /*a8c10*/  LEA R24, P6, R0, R3, 0x2 ;  /* 0x0000000300187211 */ /* 0x000fc600078c10ff */
[----:B------:R-:W3:Y:S01]  /*a8c20*/  LDL.LU R41, [R1+0x2678] ;  /* 0x0026780001297983 */ /* 0x000ee20000300800 */
[----:B-1----:R-:W-:-:S03]  /*a8c30*/  IADD3 R29, R0, c[0x0][0x198], RZ ;  /* 0x00006600001d7a10 */ /* 0x002fc60007ffe0ff */
[----:B------:R-:W3:Y:S01]  /*a8c40*/  LDL.LU R40, [R1+0x2680] ;  /* 0x0026800001287983 */ /* 0x000ee20000300800 */
[----:B------:R-:W-:-:S03]  /*a8c50*/  LEA.HI.X.SX32 R25, R0, R216, 0x2, P6 ;  /* 0x000000d800197211 */ /* 0x000fc600030f16ff */
[----:B------:R1:W-:Y:S01]  /*a8c60*/  @P5 STG.E [R32.64], R20 ;  /* 0x0000001420005986 */ /* 0x0003e2000c101908 */
[C---:B------:R-:W-:Y:S02]  /*a8c70*/  LEA R28, P6, R29.reuse, R3, 0x2 ;  /* 0x000000031d1c7211 */ /* 0x040fe400078c10ff */
[C---:B------:R-:W-:Y:S01]  /*a8c80*/  IADD3 R0, R29.reuse, c[0x0][0x198], RZ ;  /* 0x000066001d007a10 */ /* 0x040fe20007ffe0ff */
[----:B------:R1:W-:Y:S01]  /*a8c90*/  @P4 STG.E [R24.64], R21 ;  /* 0x0000001518004986 */ /* 0x0003e2000c101908 */
[----:B------:R-:W-:-:S03]  /*a8ca0*/  LEA.HI.X.SX32 R29, R29, R216, 0x2, P6 ;  /* 0x000000d81d1d7211 */ /* 0x000fc600030f16ff */
[----:B-1----:R-:W3:Y:S01]  /*a8cb0*/  LDL.LU R32, [R1+0x2660] ;  /* 0x0026600001207983 */ /* 0x002ee20000300800 */
[CC--:B------:R-:W-:Y:S02]  /*a8cc0*/  LEA R20, P6, R0.reuse, R3.reuse, 0x2 ;  /* 0x0000000300147211 */ /* 0x0c0fe400078c10ff */
[C---:B------:R-:W-:Y:S01]  /*a8cd0*/  IADD3 R25, R0.reuse, c[0x0][0x198], RZ ;  /* 0x0000660000197a10 */ /* 0x040fe20007ffe0ff */
[----:B------:R-:W3:Y:S01]  /*a8ce0*/  LDL.LU R37, [R1+0x2664] ;  /* 0x0026640001257983 */ /* 0x000ee20000300800 */
[-C--:B------:R-:W-:Y:S02]  /*a8cf0*/  LEA.HI.X.SX32 R21, R0, R216.reuse, 0x2, P6 ;  /* 0x000000d800157211 */ /* 0x080fe400030f16ff */
[C---:B------:R-:W-:Y:S01]  /*a8d00*/  LEA R24, P6, R25.reuse, R3, 0x2 ;  /* 0x0000000319187211 */ /* 0x040fe200078c10ff */
[----:B------:R-:W3:Y:S01]  /*a8d10*/  LDL.LU R36, [R1+0x266c] ;  /* 0x00266c0001247983 */ /* 0x000ee20000300800 */
[C---:B------:R-:W-:Y:S02]  /*a8d20*/  IADD3 R0, R25.reuse, c[0x0][0x198], RZ ;  /* 0x0000660019007a10 */ /* 0x040fe40007ffe0ff */
[----:B------:R-:W-:-:S02]  /*a8d30*/  LEA.HI.X.SX32 R25, R25, R216, 0x2, P6 ;  /* 0x000000d819197211 */ /* 0x000fc400030f16ff */
[----:B--2---:R-:W-:Y:S02]  /*a8d40*/  ISETP.LT.AND P3, PT, R180, c[0x0][0x17c], !P0 ;  /* 0x00005f00b4007a0c */ /* 0x004fe40004761270 */
[----:B----4-:R-:W-:Y:S02]  /*a8d50*/  ISETP.LT.AND P2, PT, R177, c[0x0][0x17c], !P0 ;  /* 0x00005f00b1007a0c */ /* 0x010fe40004741270 */
[----:B------:R-:W-:-:S09]  /*a8d60*/  ISETP.LT.AND P1, PT, R176, c[0x0][0x17c], !P0 ;  /* 0x00005f00b0007a0c */ /* 0x000fd20004721270 */
[----:B------:R1:W-:Y:S04]  /*a8d70*/  @P3 STG.E [R28.64], R16 ;  /* 0x000000101c003986 */ /* 0x0003e8000c101908 */
[----:B------:R-:W-:Y:S04]  /*a8d80*/  @P2 STG.E [R20.64], R17 ;  /* 0x0000001114002986 */ /* 0x000fe8000c101908 */
[----:B------:R2:W-:Y:S04]  /*a8d90*/  @P1 STG.E [R24.64], R188 ;  /* 0x000000bc18001986 */ /* 0x0005e8000c101908 */
[----:B-1----:R-:W4:Y:S04]  /*a8da0*/  LDL.LU R28, [R1+0x2650] ;  /* 0x00265000011c7983 */ /* 0x002f280000300800 */
[----:B--2---:R-:W4:Y:S01]  /*a8db0*/  LDL.LU R25, [R1+0x2654] ;  /* 0x0026540001197983 */ /* 0x004f220000300800 */
[----:B------:R-:W-:-:S02]  /*a8dc0*/  LEA R16, P6, R0, R3, 0x2 ;  /* 0x0000000300107211 */ /* 0x000fc400078c10ff */
[C---:B------:R-:W-:Y:S01]  /*a8dd0*/  IADD3 R21, R0.reuse, c[0x0][0x198], RZ ;  /* 0x0000660000157a10 */ /* 0x040fe20007ffe0ff */
[----:B------:R-:W4:Y:S01]  /*a8de0*/  LDL.LU R33, [R1+0x2658] ;  /* 0x0026580001217983 */ /* 0x000f220000300800 */
[-C--:B------:R-:W-:Y:S02]  /*a8df0*/  LEA.HI.X.SX32 R17, R0, R216.reuse, 0x2, P6 ;  /* 0x000000d800117211 */ /* 0x080fe400030f16ff */
[C---:B------:R-:W-:Y:S02]  /*a8e00*/  LEA R20, P6, R21.reuse, R3, 0x2 ;  /* 0x0000000315147211 */ /* 0x040fe400078c10ff */
[C---:B------:R-:W-:Y:S02]  /*a8e10*/  IADD3 R0, R21.reuse, c[0x0][0x198], RZ ;  /* 0x0000660015007a10 */ /* 0x040fe40007ffe0ff */
[----:B------:R-:W-:Y:S02]  /*a8e20*/  LEA.HI.X.SX32 R21, R21, R216, 0x2, P6 ;  /* 0x000000d815157211 */ /* 0x000fe400030f16ff */
[----:B------:R-:W-:-:S02]  /*a8e30*/  IADD3 R24, R0, c[0x0][0x198], RZ ;  /* 0x0000660000187a10 */ /* 0x000fc40007ffe0ff */
[----:B------:R-:W-:-:S13]  /*a8e40*/  ISETP.LT.AND P5, PT, R111, c[0x0][0x17c], !P0 ;  /* 0x00005f006f007a0c */ /* 0x000fda00047a1270 */
[----:B------:R1:W-:Y:S01]  /*a8e50*/  @P5 STG.E [R16.64], R189 ;  /* 0x000000bd10005986 */ /* 0x0003e2000c101908 */
[----:B------:R-:W-:Y:S02]  /*a8e60*/  ISETP.LT.AND P4, PT, R110, c[0x0][0x17c], !P0 ;  /* 0x00005f006e007a0c */ /* 0x000fe40004781270 */
[----:B-1----:R-:W-:-:S04]  /*a8e70*/  LEA R16, P6, R0, R3, 0x2 ;  /* 0x0000000300107211 */ /* 0x002fc800078c10ff */
[----:B------:R-:W-:Y:S02]  /*a8e80*/  LEA.HI.X.SX32 R17, R0, R216, 0x2, P6 ;  /* 0x000000d800117211 */ /* 0x000fe400030f16ff */
[----:B------:R-:W-:Y:S02]  /*a8e90*/  IADD3 R0, R24, c[0x0][0x198], RZ ;  /* 0x0000660018007a10 */ /* 0x000fe40007ffe0ff */
[----:B---3--:R-:W-:-:S03]  /*a8ea0*/  ISETP.LT.AND P3, PT, R109, c[0x0][0x17c], !P0 ;  /* 0x00005f006d007a0c */ /* 0x008fc60004761270 */
[----:B------:R1:W-:Y:S01]  /*a8eb0*/  @P4 STG.E [R20.64], R12 ;  /* 0x0000000c14004986 */ /* 0x0003e2000c101908 */
[----:B------:R-:W-:Y:S02]  /*a8ec0*/  ISETP.LT.AND P2, PT, R108, c[0x0][0x17c], !P0 ;  /* 0x00005f006c007a0c */ /* 0x000fe40004741270 */
[----:B-1----:R-:W-:-:S07]  /*a8ed0*/  LEA R20, P6, R24, R3, 0x2 ;  /* 0x0000000318147211 */ /* 0x002fce00078c10ff */
[----:B------:R1:W-:Y:S01]  /*a8ee0*/  @P3 STG.E [R16.64], R13 ;  /* 0x0000000d10003986 */ /* 0x0003e2000c101908 */
[----:B------:R-:W-:Y:S02]  /*a8ef0*/  ISETP.LT.AND P1, PT, R41, c[0x0][0x17c], !P0 ;  /* 0x00005f0029007a0c */ /* 0x000fe40004721270 */
[----:B------:R-:W-:Y:S02]  /*a8f00*/  LEA.HI.X.SX32 R21, R24, R216, 0x2, P6 ;  /* 0x000000d818157211 */ /* 0x000fe400030f16ff */
[----:B------:R-:W-:Y:S02]  /*a8f10*/  LEA R12, P6, R0, R3, 0x2 ;  /* 0x00000003000c7211 */ /* 0x000fe400078c10ff */
[----:B------:R-:W-:Y:S01]  /*a8f20*/  ISETP.LT.AND P5, PT, R40, c[0x0][0x17c], !P0 ;  /* 0x00005f0028007a0c */ /* 0x000fe200047a1270 */
[----:B------:R3:W-:Y:S01]  /*a8f30*/  @P2 STG.E [R20.64], R8 ;  /* 0x0000000814002986 */ /* 0x0007e2000c101908 */
[----:B-1----:R-:W-:Y:S02]  /*a8f40*/  IADD3 R17, R0, c[0x0][0x198], RZ ;  /* 0x0000660000117a10 */ /* 0x002fe40007ffe0ff */
[----:B------:R-:W-:-:S02]  /*a8f50*/  ISETP.LT.AND P4, PT, R32, c[0x0][0x17c], !P0 ;  /* 0x00005f0020007a0c */ /* 0x000fc40004781270 */
[----:B------:R-:W2:Y:S01]  /*a8f60*/  LDL.LU R32, [R1+0x263c] ;  /* 0x00263c0001207983 */ /* 0x000ea20000300800 */
[----:B------:R-:W-:Y:S02]  /*a8f70*/  LEA.HI.X.SX32 R13, R0, R216, 0x2, P6 ;  /* 0x000000d8000d7211 */ /* 0x000fe400030f16ff */
[C---:B------:R-:W-:Y:S01]  /*a8f80*/  LEA R16, P6, R17.reuse, R3, 0x2 ;  /* 0x0000000311107211 */ /* 0x040fe200078c10ff */
[----:B------:R-:W2:Y:S01]  /*a8f90*/  LDL.LU R29, [R1+0x2640] ;  /* 0x00264000011d7983 */ /* 0x000ea20000300800 */
[----:B------:R-:W-:-:S03]  /*a8fa0*/  IADD3 R0, R17, c[0x0][0x198], RZ ;  /* 0x0000660011007a10 */ /* 0x000fc60007ffe0ff */
[----:B---3--:R-:W3:Y:S01]  /*a8fb0*/  LDL.LU R20, [R1+0x2648] ;  /* 0x0026480001147983 */ /* 0x008ee20000300800 */
[----:B------:R-:W-:-:S03]  /*a8fc0*/  LEA.HI.X.SX32 R17, R17, R216, 0x2, P6 ;  /* 0x000000d811117211 */ /* 0x000fc600030f16ff */
[----:B------:R-:W-:Y:S04]  /*a8fd0*/  @P1 STG.E [R12.64], R9 ;  /* 0x000000090c001986 */ /* 0x000fe8000c101908 */
[----:B------:R1:W-:Y:S01]  /*a8fe0*/  @P5 STG.E [R16.64], R4 ;  /* 0x0000000410005986 */ /* 0x0003e2000c101908 */
[----:B----4-:R-:W-:-:S03]  /*a8ff0*/  ISETP.LT.AND P1, PT, R28, c[0x0][0x17c], !P0 ;  /* 0x00005f001c007a0c */ /* 0x010fc60004721270 */
[----:B------:R-:W4:Y:S01]  /*a9000*/  LDL.LU R28, [R1+0x264c] ;  /* 0x00264c00011c7983 */ /* 0x000f220000300800 */
[----:B------:R-:W-:-:S03]  /*a9010*/  ISETP.LT.AND P5, PT, R25, c[0x0][0x17c], !P0 ;  /* 0x00005f0019007a0c */ /* 0x000fc600047a1270 */
[----:B------:R-:W4:Y:S04]  /*a9020*/  LDL.LU R25, [R1+0x262c] ;  /* 0x00262c0001197983 */ /* 0x000f280000300800 */
[----:B------:R-:W4:Y:S04]  /*a9030*/  LDL.LU R24, [R1+0x2634] ;  /* 0x0026340001187983 */ /* 0x000f280000300800 */
[----:B------:R-:W4:Y:S04]  /*a9040*/  LDL.LU R21, [R1+0x2638] ;  /* 0x0026380001157983 */ /* 0x000f280000300800 */
[----:B-1----:R-:W4:Y:S01]  /*a9050*/  LDL.LU R17, [R1+0x261c] ;  /* 0x00261c0001117983 */ /* 0x002f220000300800 */
[----:B------:R-:W-:-:S02]  /*a9060*/  LEA R8, P6, R0, R3, 0x2 ;  /* 0x0000000300087211 */ /* 0x000fc400078c10ff */
[C---:B------:R-:W-:Y:S02]  /*a9070*/  IADD3 R13, R0.reuse, c[0x0][0x198], RZ ;  /* 0x00006600000d7a10 */ /* 0x040fe40007ffe0ff */
[-C--:B------:R-:W-:Y:S02]  /*a9080*/  LEA.HI.X.SX32 R9, R0, R216.reuse, 0x2, P6 ;  /* 0x000000d800097211 */ /* 0x080fe400030f16ff */
[----:B------:R-:W-:Y:S02]  /*a9090*/  ISETP.LT.AND P3, PT, R37, c[0x0][0x17c], !P0 ;  /* 0x00005f0025007a0c */ /* 0x000fe40004761270 */
[C---:B------:R-:W-:Y:S02]  /*a90a0*/  LEA R12, P6, R13.reuse, R3, 0x2 ;  /* 0x000000030d0c7211 */ /* 0x040fe400078c10ff */
[----:B------:R-:W-:Y:S02]  /*a90b0*/  ISETP.LT.AND P2, PT, R36, c[0x0][0x17c], !P0 ;  /* 0x00005f0024007a0c */ /* 0x000fe40004741270 */
[C---:B------:R-:W-:Y:S01]  /*a90c0*/  IADD3 R0, R13.reuse, c[0x0][0x198], RZ ;  /* 0x000066000d007a10 */ /* 0x040fe20007ffe0ff */
[----:B------:R1:W-:Y:S01]  /*a90d0*/  @P4 STG.E [R8.64], R5 ;  /* 0x0000000508004986 */ /* 0x0003e2000c101908 */
[----:B------:R-:W-:-:S02]  /*a90e0*/  LEA.HI.X.SX32 R13, R13, R216, 0x2, P6 ;  /* 0x000000d80d0d7211 */ /* 0x000fc400030f16ff */
[CC--:B------:R-:W-:Y:S02]  /*a90f0*/  LEA R4, P6, R0.reuse, R3.reuse, 0x2 ;  /* 0x0000000300047211 */ /* 0x0c0fe400078c10ff */
[C---:B-1----:R-:W-:Y:S02]  /*a9100*/  IADD3 R9, R0.reuse, c[0x0][0x198], RZ ;  /* 0x0000660000097a10 */ /* 0x042fe40007ffe0ff */
[-C--:B------:R-:W-:Y:S02]  /*a9110*/  LEA.HI.X.SX32 R5, R0, R216.reuse, 0x2, P6 ;  /* 0x000000d800057211 */ /* 0x080fe400030f16ff */
[C---:B------:R-:W-:Y:S02]  /*a9120*/  LEA R8, P6, R9.reuse, R3, 0x2 ;  /* 0x0000000309087211 */ /* 0x040fe400078c10ff */
[C---:B------:R-:W-:Y:S01]  /*a9130*/  IADD3 R0, R9.reuse, c[0x0][0x198], RZ ;  /* 0x0000660009007a10 */ /* 0x040fe20007ffe0ff */
[----:B------:R1:W-:Y:S01]  /*a9140*/  @P3 STG.E [R12.64], R202 ;  /* 0x000000ca0c003986 */ /* 0x0003e2000c101908 */
[----:B------:R-:W-:-:S03]  /*a9150*/  LEA.HI.X.SX32 R9, R9, R216, 0x2, P6 ;  /* 0x000000d809097211 */ /* 0x000fc600030f16ff */
[----:B------:R1:W-:Y:S01]  /*a9160*/  @P2 STG.E [R4.64], R203 ;  /* 0x000000cb04002986 */ /* 0x0003e2000c101908 */
[----:B------:R-:W-:-:S03]  /*a9170*/  ISETP.LT.AND P4, PT, R33, c[0x0][0x17c], !P0 ;  /* 0x00005f0021007a0c */ /* 0x000fc60004781270 */
[----:B------:R1:W-:Y:S02]  /*a9180*/  @P1 STG.E [R8.64], R182 ;  /* 0x000000b608001986 */ /* 0x0003e4000c101908 */
[C---:B-1----:R-:W-:Y:S02]  /*a9190*/  IADD3 R12, R0.reuse, c[0x0][0x198], RZ ;  /* 0x00006600000c7a10 */ /* 0x042fe40007ffe0ff */
[----:B------:R-:W-:-:S04]  /*a91a0*/  LEA R4, P6, R0, R3, 0x2 ;  /* 0x0000000300047211 */ /* 0x000fc800078c10ff */
[-C--:B------:R-:W-:Y:S02]  /*a91b0*/  LEA.HI.X.SX32 R5, R0, R216.reuse, 0x2, P6 ;  /* 0x000000d800057211 */ /* 0x080fe400030f16ff */
[C---:B------:R-:W-:Y:S02]  /*a91c0*/  LEA R8, P6, R12.reuse, R3, 0x2 ;  /* 0x000000030c087211 */ /* 0x040fe400078c10ff */
[C---:B------:R-:W-:Y:S01]  /*a91d0*/  IADD3 R0, R12.reuse, c[0x0][0x198], RZ ;  /* 0x000066000c007a10 */ /* 0x040fe20007ffe0ff */
[----:B------:R1:W-:Y:S01]  /*a91e0*/  @P5 STG.E [R4.64], R183 ;  /* 0x000000b704005986 */ /* 0x0003e2000c101908 */
[----:B------:R-:W-:Y:S02]  /*a91f0*/  LEA.HI.X.SX32 R9, R12, R216, 0x2, P6 ;  /* 0x000000d80c097211 */ /* 0x000fe400030f16ff */
[----:B------:R-:W-:-:S03]  /*a9200*/  IADD3 R12, R0, c[0x0][0x198], RZ ;  /* 0x00006600000c7a10 */ /* 0x000fc60007ffe0ff */
[----:B------:R1:W-:Y:S02]  /*a9210*/  @P4 STG.E [R8.64], R42 ;  /* 0x0000002a08004986 */ /* 0x0003e4000c101908 */
[----:B-1----:R-:W-:-:S04]  /*a9220*/  LEA R4, P6, R0, R3, 0x2 ;  /* 0x0000000300047211 */ /* 0x002fc800078c10ff */
[-C--:B------:R-:W-:Y:S02]  /*a9230*/  LEA.HI.X.SX32 R5, R0, R216.reuse, 0x2, P6 ;  /* 0x000000d800057211 */ /* 0x080fe400030f16ff */
[C---:B------:R-:W-:Y:S02]  /*a9240*/  LEA R8, P6, R12.reuse, R3, 0x2 ;  /* 0x000000030c087211 */ /* 0x040fe400078c10ff */
[C---:B------:R-:W-:Y:S02]  /*a9250*/  IADD3 R0, R12.reuse, c[0x0][0x198], RZ ;  /* 0x000066000c007a10 */ /* 0x040fe40007ffe0ff */
[----:B------:R-:W-:Y:S02]  /*a9260*/  LEA.HI.X.SX32 R9, R12, R216, 0x2, P6 ;  /* 0x000000d80c097211 */ /* 0x000fe400030f16ff */
[----:B--2---:R-:W-:Y:S02]  /*a9270*/  ISETP.LT.AND P3, PT, R32, c[0x0][0x17c], !P0 ;  /* 0x00005f0020007a0c */ /* 0x004fe40004761270 */
[----:B------:R-:W-:-:S02]  /*a9280*/  ISETP.LT.AND P2, PT, R29, c[0x0][0x17c], !P0 ;  /* 0x00005f001d007a0c */ /* 0x000fc40004741270 */
[----:B---3--:R-:W-:Y:S02]  /*a9290*/  ISETP.LT.AND P1, PT, R20, c[0x0][0x17c], !P0 ;  /* 0x00005f0014007a0c */ /* 0x008fe40004721270 */
[----:B------:R-:W2:Y:S04]  /*a92a0*/  LDL.LU R20, [R1+0x2620] ;  /* 0x0026200001147983 */ /* 0x000ea80000300800 */
[----:B------:R-:W3:Y:S04]  /*a92b0*/  LDL.LU R16, [R1+0x2624] ;  /* 0x0026240001107983 */ /* 0x000ee80000300800 */
[----:B------:R1:W-:Y:S04]  /*a92c0*/  @P3 STG.E [R4.64], R43 ;  /* 0x0000002b04003986 */ /* 0x0003e8000c101908 */
[----:B------:R-:W3:Y:S01]  /*a92d0*/  LDL.LU R13, [R1+0x260c] ;  /* 0x00260c00010d7983 */ /* 0x000ee20000300800 */
[----:B-1----:R-:W-:-:S04]  /*a92e0*/  LEA R4, P6, R0, R3, 0x2 ;  /* 0x0000000300047211 */ /* 0x002fc800078c10ff */
[----:B------:R-:W-:Y:S01]  /*a92f0*/  LEA.HI.X.SX32 R5, R0, R216, 0x2, P6 ;  /* 0x000000d800057211 */ /* 0x000fe200030f16ff */
[----:B------:R1:W-:Y:S04]  /*a9300*/  @P2 STG.E [R8.64], R38 ;  /* 0x0000002608002986 */ /* 0x0003e8000c101908 */
[----:B------:R1:W-:Y:S01]  /*a9310*/  @P1 STG.E [R4.64], R39 ;  /* 0x0000002704001986 */ /* 0x0003e2000c101908 */
[----:B----4-:R-:W-:-:S03]  /*a9320*/  ISETP.LT.AND P3, PT, R24, c[0x0][0x17c], !P0 ;  /* 0x00005f0018007a0c */ /* 0x010fc60004761270 */
[----:B------:R-:W4:Y:S01]  /*a9330*/  LDL.LU R24, [R1+0x2610] ;  /* 0x0026100001187983 */ /* 0x000f220000300800 */
[----:B------:R-:W-:-:S03]  /*a9340*/  ISETP.LT.AND P2, PT, R21, c[0x0][0x17c], !P0 ;  /* 0x00005f0015007a0c */ /* 0x000fc60004741270 */
[----:B------:R-:W4:Y:S01]  /*a9350*/  LDL.LU R21, [R1+0x2614] ;  /* 0x0026140001157983 */ /* 0x000f220000300800 */
[----:B------:R-:W-:-:S03]  /*a9360*/  ISETP.LT.AND P1, PT, R17, c[0x0][0x17c], !P0 ;  /* 0x00005f0011007a0c */ /* 0x000fc60004721270 */
[----:B------:R-:W4:Y:S01]  /*a9370*/  LDL.LU R17, [R1+0x2600] ;  /* 0x0026000001117983 */ /* 0x000f220000300800 */
[----:B------:R-:W-:Y:S02]  /*a9380*/  ISETP.LT.AND P5, PT, R28, c[0x0][0x17c], !P0 ;  /* 0x00005f001c007a0c */ /* 0x000fe400047a1270 */
[----:B------:R-:W-:Y:S02]  /*a9390*/  IADD3 R12, R0, c[0x0][0x198], RZ ;  /* 0x00006600000c7a10 */ /* 0x000fe40007ffe0ff */
        /* <DEDUP_REMOVED lines=23> */
[----:B--2---:R-:W-:-:S03]  /*a9510*/  ISETP.LT.AND P5, PT, R20, c[0x0][0x17c], !P0 ;  /* 0x00005f0014007a0c */ /* 0x004fc600047a1270 */
[----:B------:R-:W2:Y:S01]  /*a9520*/  LDL.LU R20, [R1+0x2604] ;  /* 0x0026040001147983 */ /* 0x000ea20000300800 */
[----:B---3--:R-:W-:-:S03]  /*a9530*/  ISETP.LT.AND P4, PT, R16, c[0x0][0x17c], !P0 ;  /* 0x00005f0010007a0c */ /* 0x008fc60004781270 */
[----:B------:R-:W3:Y:S01]  /*a9540*/  LDL.LU R16, [R1+0x2608] ;  /* 0x0026080001107983 */ /* 0x000ee20000300800 */
[----:B------:R-:W-:-:S03]  /*a9550*/  ISETP.LT.AND P3, PT, R13, c[0x0][0x17c], !P0 ;  /* 0x00005f000d007a0c */ /* 0x000fc60004761270 */
[----:B------:R-:W3:Y:S04]  /*a9560*/  LDL.LU R13, [R1+0x25f0] ;  /* 0x0025f000010d7983 */ /* 0x000ee80000300800 */
[----:B------:R1:W-:Y:S01]  /*a9570*/  @P5 STG.E [R4.64], R35 ;  /* 0x0000002304005986 */ /* 0x0003e2000c101908 */
[----:B----4-:R-:W-:-:S03]  /*a9580*/  ISETP.LT.AND P2, PT, R24, c[0x0][0x17c], !P0 ;  /* 0x00005f0018007a0c */ /* 0x010fc60004741270 */
[----:B------:R-:W4:Y:S01]  /*a9590*/  LDL.LU R24, [R1+0x25f8] ;  /* 0x0025f80001187983 */ /* 0x000f220000300800 */
[----:B------:R-:W-:-:S03]  /*a95a0*/  ISETP.LT.AND P1, PT, R21, c[0x0][0x17c], !P0 ;  /* 0x00005f0015007a0c */ /* 0x000fc60004721270 */
[----:B------:R-:W4:Y:S01]  /*a95b0*/  LDL.LU R21, [R1+0x25fc] ;  /* 0x0025fc0001157983 */ /* 0x000f220000300800 */
        /* <DEDUP_REMOVED lines=62> */
[----:B-1----:R-:W-:-:S04]  /*a99a0*/  LEA R8, P6, R12, R3, 0x2 ;  /* 0x000000030c087211 */ /* 0x002fc800078c10ff */
[----:B------:R-:W-:Y:S02]  /*a99b0*/  LEA.HI.X.SX32 R9, R12, R216, 0x2, P6 ;  /* 0x000000d80c097211 */ /* 0x000fe400030f16ff */
[----:B--2---:R-:W-:Y:S02]  /*a99c0*/  ISETP.LT.AND P3, PT, R20, c[0x0][0x17c], !P0 ;  /* 0x00005f0014007a0c */ /* 0x004fe40004761270 */
[----:B------:R-:W2:Y:S01]  /*a99d0*/  LDL.LU R20, [R1+0x25cc] ;  /* 0x0025cc0001147983 */ /* 0x000ea20000300800 */
[----:B---3--:R-:W-:-:S03]  /*a99e0*/  ISETP.LT.AND P2, PT, R16, c[0x0][0x17c], !P0 ;  /* 0x00005f0010007a0c */ /* 0x008fc60004741270 */
[----:B------:R-:W3:Y:S01]  /*a99f0*/  LDL.LU R16, [R1+0x25c0] ;  /* 0x0025c00001107983 */ /* 0x000ee20000300800 */
[----:B------:R-:W-:-:S03]  /*a9a00*/  ISETP.LT.AND P1, PT, R13, c[0x0][0x17c], !P0 ;  /* 0x00005f000d007a0c */ /* 0x000fc60004721270 */
[----:B------:R-:W3:Y:S04]  /*a9a10*/  LDL.LU R13, [R1+0x25b8] ;  /* 0x0025b800010d7983 */ /* 0x000ee80000300800 */
[----:B------:R-:W3:Y:S04]  /*a9a20*/  LDL.LU R19, [R1+0x25bc] ;  /* 0x0025bc0001137983 */ /* 0x000ee80000300800 */
[----:B------:R-:W-:Y:S04]  /*a9a30*/  @P3 STG.E [R4.64], R191 ;  /* 0x000000bf04003986 */ /* 0x000fe8000c101908 */
[----:B------:R-:W3:Y:S04]  /*a9a40*/  LDL.LU R18, [R1+0x25a4] ;  /* 0x0025a40001127983 */ /* 0x000ee80000300800 */
[----:B------:R1:W-:Y:S01]  /*a9a50*/  @P2 STG.E [R8.64], R14 ;  /* 0x0000000e08002986 */ /* 0x0003e2000c101908 */
[----:B----4-:R-:W-:-:S03]  /*a9a60*/  ISETP.LT.AND P3, PT, R17, c[0x0][0x17c], !P0 ;  /* 0x00005f0011007a0c */ /* 0x010fc60004761270 */
[----:B------:R-:W4:Y:S04]  /*a9a70*/  LDL.LU R17, [R1+0x25b0] ;  /* 0x0025b00001117983 */ /* 0x000f280000300800 */
[----:B-1----:R-:W4:Y:S01]  /*a9a80*/  LDL.LU R14, [R1+0x25b4] ;  /* 0x0025b400010e7983 */ /* 0x002f220000300800 */
[----:B------:R-:W-:Y:S02]  /*a9a90*/  IADD3 R0, R12, c[0x0][0x198], RZ ;  /* 0x000066000c007a10 */ /* 0x000fe40007ffe0ff */
[----:B------:R-:W-:Y:S02]  /*a9aa0*/  ISETP.LT.AND P5, PT, R24, c[0x0][0x17c], !P0 ;  /* 0x00005f0018007a0c */ /* 0x000fe400047a1270 */
[C---:B------:R-:W-:Y:S02]  /*a9ab0*/  LEA R4, P6, R0.reuse, R3, 0x2 ;  /* 0x0000000300047211 */ /* 0x040fe400078c10ff */
[----:B------:R-:W-:-:S02]  /*a9ac0*/  IADD3 R12, R0, c[0x0][0x198], RZ ;  /* 0x00006600000c7a10 */ /* 0x000fc40007ffe0ff */
[-C--:B------:R-:W-:Y:S02]  /*a9ad0*/  LEA.HI.X.SX32 R5, R0, R216.reuse, 0x2, P6 ;  /* 0x000000d800057211 */ /* 0x080fe400030f16ff */
[C---:B------:R-:W-:Y:S02]  /*a9ae0*/  LEA R8, P6, R12.reuse, R3, 0x2 ;  /* 0x000000030c087211 */ /* 0x040fe400078c10ff */
[----:B------:R-:W-:Y:S02]  /*a9af0*/  ISETP.LT.AND P4, PT, R21, c[0x0][0x17c], !P0 ;  /* 0x00005f0015007a0c */ /* 0x000fe40004781270 */
        /* <DEDUP_REMOVED lines=16> */
[C---:B------:R-:W-:Y:S02]  /*a9c00*/  LEA.HI.X.SX32 R9, R10.reuse, R216, 0x2, P6 ;  /* 0x000000d80a097211 */ /* 0x040fe400030f16ff */
[----:B------:R-:W-:Y:S02]  /*a9c10*/  IADD3 R0, R10, c[0x0][0x198], RZ ;  /* 0x000066000a007a10 */ /* 0x000fe40007ffe0ff */
[----:B--2---:R-:W-:Y:S02]  /*a9c20*/  ISETP.LT.AND P2, PT, R20, c[0x0][0x17c], !P0 ;  /* 0x00005f0014007a0c */ /* 0x004fe40004741270 */
[----:B---3--:R-:W-:Y:S02]  /*a9c30*/  ISETP.LT.AND P1, PT, R16, c[0x0][0x17c], !P0 ;  /* 0x00005f0010007a0c */ /* 0x008fe40004721270 */
[----:B------:R-:W2:Y:S01]  /*a9c40*/  LDL.LU R16, [R1+0x258c] ;  /* 0x00258c0001107983 */ /* 0x000ea20000300800 */
[----:B------:R-:W-:-:S03]  /*a9c50*/  ISETP.LT.AND P5, PT, R13, c[0x0][0x17c], !P0 ;  /* 0x00005f000d007a0c */ /* 0x000fc600047a1270 */
[----:B------:R-:W3:Y:S04]  /*a9c60*/  LDL.LU R13, [R1+0x2598] ;  /* 0x00259800010d7983 */ /* 0x000ee80000300800 */
[----:B------:R-:W3:Y:S04]  /*a9c70*/  LDL.LU R11, [R1+0x25a0] ;  /* 0x0025a000010b7983 */ /* 0x000ee80000300800 */
[----:B------:R1:W-:Y:S04]  /*a9c80*/  @P2 STG.E [R4.64], R7 ;  /* 0x0000000704002986 */ /* 0x0003e8000c101908 */
[----:B------:R-:W3:Y:S04]  /*a9c90*/  LDL.LU R15, [R1+0x25a8] ;  /* 0x0025a800010f7983 */ /* 0x000ee80000300800 */
[----:B------:R1:W-:Y:S04]  /*a9ca0*/  @P1 STG.E [R8.64], R104 ;  /* 0x0000006808001986 */ /* 0x0003e8000c101908 */
[----:B------:R-:W3:Y:S01]  /*a9cb0*/  LDL.LU R10, [R1+0x257c] ;  /* 0x00257c00010a7983 */ /* 0x000ee20000300800 */
[----:B----4-:R-:W-:-:S03]  /*a9cc0*/  ISETP.LT.AND P1, PT, R14, c[0x0][0x17c], !P0 ;  /* 0x00005f000e007a0c */ /* 0x010fc60004721270 */
[----:B------:R-:W4:Y:S04]  /*a9cd0*/  LDL.LU R14, [R1+0x2580] ;  /* 0x00258000010e7983 */ /* 0x000f280000300800 */
[----:B------:R-:W4:Y:S01]  /*a9ce0*/  LDL.LU R12, [R1+0x2584] ;  /* 0x00258400010c7983 */ /* 0x000f220000300800 */
[C---:B-1----:R-:W-:Y:S02]  /*a9cf0*/  LEA R4, P6, R0.reuse, R3, 0x2 ;  /* 0x0000000300047211 */ /* 0x042fe400078c10ff */
[----:B------:R-:W-:Y:S02]  /*a9d00*/  ISETP.LT.AND P4, PT, R19, c[0x0][0x17c], !P0 ;  /* 0x00005f0013007a0c */ /* 0x000fe40004781270 */
[C---:B------:R-:W-:Y:S02]  /*a9d10*/  IADD3 R7, R0.reuse, c[0x0][0x198], RZ ;  /* 0x0000660000077a10 */ /* 0x040fe40007ffe0ff */
[----:B------:R-:W-:-:S02]  /*a9d20*/  LEA.HI.X.SX32 R5, R0, R216, 0x2, P6 ;  /* 0x000000d800057211 */ /* 0x000fc400030f16ff */
[CC--:B------:R-:W-:Y:S02]  /*a9d30*/  LEA R6, P6, R7.reuse, R3.reuse, 0x2 ;  /* 0x0000000307067211 */ /* 0x0c0fe400078c10ff */
[----:B------:R-:W-:Y:S02]  /*a9d40*/  ISETP.LT.AND P3, PT, R18, c[0x0][0x17c], !P0 ;  /* 0x00005f0012007a0c */ /* 0x000fe40004761270 */
[C---:B------:R-:W-:Y:S01]  /*a9d50*/  IADD3 R0, R7.reuse, c[0x0][0x198], RZ ;  /* 0x0000660007007a10 */ /* 0x040fe20007ffe0ff */
[----:B------:R1:W-:Y:S01]  /*a9d60*/  @P5 STG.E [R4.64], R105 ;  /* 0x0000006904005986 */ /* 0x0003e2000c101908 */
[----:B------:R-:W-:Y:S02]  /*a9d70*/  LEA.HI.X.SX32 R7, R7, R216, 0x2, P6 ;  /* 0x000000d807077211 */ /* 0x000fe400030f16ff */
[----:B------:R-:W-:Y:S02]  /*a9d80*/  ISETP.LT.AND P2, PT, R17, c[0x0][0x17c], !P0 ;  /* 0x00005f0011007a0c */ /* 0x000fe40004741270 */
[C---:B------:R-:W-:Y:S01]  /*a9d90*/  IADD3 R8, R0.reuse, c[0x0][0x198], RZ ;  /* 0x0000660000087a10 */ /* 0x040fe20007ffe0ff */
        /* <DEDUP_REMOVED lines=12> */
[C---:B------:R-:W-:Y:S02]  /*a9e60*/  IADD3 R0, R8.reuse, c[0x0][0x198], RZ ;  /* 0x0000660008007a10 */ /* 0x040fe40007ffe0ff */
[----:B------:R-:W-:Y:S01]  /*a9e70*/  LEA.HI.X.SX32 R7, R8, R216, 0x2, P6 ;  /* 0x000000d808077211 */ /* 0x000fe200030f16ff */
[----:B------:R1:W-:Y:S02]  /*a9e80*/  @P1 STG.E [R4.64], R97 ;  /* 0x0000006104001986 */ /* 0x0003e4000c101908 */
[----:B-1----:R-:W-:-:S04]  /*a9e90*/  LEA R4, P6, R0, R3, 0x2 ;  /* 0x0000000300047211 */ /* 0x002fc800078c10ff */
[----:B------:R-:W-:Y:S02]  /*a9ea0*/  LEA.HI.X.SX32 R5, R0, R216, 0x2, P6 ;  /* 0x000000d800057211 */ /* 0x000fe400030f16ff */
[----:B--2---:R-:W-:Y:S02]  /*a9eb0*/  ISETP.LT.AND P5, PT, R16, c[0x0][0x17c], !P0 ;  /* 0x00005f0010007a0c */ /* 0x004fe400047a1270 */
[----:B---3--:R-:W-:Y:S02]  /*a9ec0*/  ISETP.LT.AND P4, PT, R13, c[0x0][0x17c], !P0 ;  /* 0x00005f000d007a0c */ /* 0x008fe40004781270 */
[----:B------:R-:W2:Y:S01]  /*a9ed0*/  LDL.LU R13, [R1+0x2590] ;  /* 0x00259000010d7983 */ /* 0x000ea20000300800 */
[----:B------:R-:W-:-:S03]  /*a9ee0*/  ISETP.LT.AND P3, PT, R11, c[0x0][0x17c], !P0 ;  /* 0x00005f000b007a0c */ /* 0x000fc60004761270 */
[----:B------:R-:W3:Y:S04]  /*a9ef0*/  LDL.LU R11, [R1+0x2594] ;  /* 0x00259400010b7983 */ /* 0x000ee80000300800 */
[----:B------:R-:W3:Y:S04]  /*a9f00*/  LDL.LU R9, [R1+0x256c] ;  /* 0x00256c0001097983 */ /* 0x000ee80000300800 */
[----:B------:R1:W-:Y:S01]  /*a9f10*/  @P5 STG.E [R6.64], R92 ;  /* 0x0000005c06005986 */ /* 0x0003e2000c101908 */
[----:B------:R-:W-:-:S03]  /*a9f20*/  ISETP.LT.AND P1, PT, R10, c[0x0][0x17c], !P0 ;  /* 0x00005f000a007a0c */ /* 0x000fc60004721270 */
[----:B------:R-:W3:Y:S04]  /*a9f30*/  LDL.LU R10, [R1+0x2574] ;  /* 0x00257400010a7983 */ /* 0x000ee80000300800 */
[----:B------:R1:W-:Y:S01]  /*a9f40*/  @P4 STG.E [R4.64], R93 ;  /* 0x0000005d04004986 */ /* 0x0003e2000c101908 */
[----:B----4-:R-:W-:-:S03]  /*a9f50*/  ISETP.LT.AND P5, PT, R14, c[0x0][0x17c], !P0 ;  /* 0x00005f000e007a0c */ /* 0x010fc600047a1270 */
[----:B------:R-:W4:Y:S01]  /*a9f60*/  LDL.LU R14, [R1+0x2578] ;  /* 0x00257800010e7983 */ /* 0x000f220000300800 */
[----:B------:R-:W-:-:S03]  /*a9f70*/  ISETP.LT.AND P4, PT, R12, c[0x0][0x17c], !P0 ;  /* 0x00005f000c007a0c */ /* 0x000fc60004781270 */
[----:B------:R-:W4:Y:S01]  /*a9f80*/  LDL.LU R12, [R1+0x255c] ;  /* 0x00255c00010c7983 */ /* 0x000f220000300800 */
[----:B------:R-:W-:Y:S02]  /*a9f90*/  IADD3 R8, R0, c[0x0][0x198], RZ ;  /* 0x0000660000087a10 */ /* 0x000fe40007ffe0ff */
[----:B------:R-:W-:Y:S02]  /*a9fa0*/  ISETP.LT.AND P2, PT, R15, c[0x0][0x17c], !P0 ;  /* 0x00005f000f007a0c */ /* 0x000fe40004741270 */
[CC--:B-1----:R-:W-:Y:S02]  /*a9fb0*/  LEA R6, P6, R8.reuse, R3.reuse, 0x2 ;  /* 0x0000000308067211 */ /* 0x0c2fe400078c10ff */
[C---:B------:R-:W-:Y:S02]  /*a9fc0*/  IADD3 R0, R8.reuse, c[0x0][0x198], RZ ;  /* 0x0000660008007a10 */ /* 0x040fe40007ffe0ff */
[----:B------:R-:W-:Y:S02]  /*a9fd0*/  LEA.HI.X.SX32 R7, R8, R216, 0x2, P6 ;  /* 0x000000d808077211 */ /* 0x000fe400030f16ff */
[----:B------:R-:W-:-:S02]  /*a9fe0*/  LEA R4, P6, R0, R3, 0x2 ;  /* 0x0000000300047211 */ /* 0x000fc400078c10ff */
        /* <DEDUP_REMOVED lines=11> */
[C---:B------:R-:W-:Y:S02]  /*aa0a0*/  IADD3 R0, R8.reuse, c[0x0][0x198], RZ ;  /* 0x0000660008007a10 */ /* 0x040fe40007ffe0ff */
[----:B-1----:R-:W-:-:S04]  /*aa0b0*/  LEA R6, P6, R8, R3, 0x2 ;  /* 0x0000000308067211 */ /* 0x002fc800078c10ff */
[----:B------:R-:W-:Y:S01]  /*aa0c0*/  LEA.HI.X.SX32 R7, R8, R216, 0x2, P6 ;  /* 0x000000d808077211 */ /* 0x000fe200030f16ff */
[----:B------:R1:W-:Y:S04]  /*aa0d0*/  @P5 STG.E [R4.64], R85 ;  /* 0x0000005504005986 */ /* 0x0003e8000c101908 */
[----:B------:R2:W-:Y:S01]  /*aa0e0*/  @P4 STG.E [R6.64], R80 ;  /* 0x0000005006004986 */ /* 0x0005e2000c101908 */
[----:B-1----:R-:W-:-:S04]  /*aa0f0*/  LEA R4, P6, R0, R3, 0x2 ;  /* 0x0000000300047211 */ /* 0x002fc800078c10ff */
[----:B------:R-:W-:Y:S02]  /*aa100*/  LEA.HI.X.SX32 R5, R0, R216, 0x2, P6 ;  /* 0x000000d800057211 */ /* 0x000fe400030f16ff */
[----:B--2---:R-:W-:Y:S02]  /*aa110*/  ISETP.LT.AND P3, PT, R13, c[0x0][0x17c], !P0 ;  /* 0x00005f000d007a0c */ /* 0x004fe40004761270 */
[----:B------:R-:W2:Y:S01]  /*aa120*/  LDL.LU R13, [R1+0x2564] ;  /* 0x00256400010d7983 */ /* 0x000ea20000300800 */
[----:B---3--:R-:W-:-:S03]  /*aa130*/  ISETP.LT.AND P2, PT, R11, c[0x0][0x17c], !P0 ;  /* 0x00005f000b007a0c */ /* 0x008fc60004741270 */
[----:B------:R-:W3:Y:S01]  /*aa140*/  LDL.LU R11, [R1+0x2568] ;  /* 0x00256800010b7983 */ /* 0x000ee20000300800 */
[----:B------:R-:W-:-:S03]  /*aa150*/  ISETP.LT.AND P1, PT, R9, c[0x0][0x17c], !P0 ;  /* 0x00005f0009007a0c */ /* 0x000fc60004721270 */
        /* <DEDUP_REMOVED lines=8> */
[----:B------:R-:W-:-:S04]  /*aa1e0*/  IADD3 R8, R0, c[0x0][0x198], RZ ;  /* 0x0000660000087a10 */ /* 0x000fc80007ffe0ff */
[CC--:B------:R-:W-:Y:S02]  /*aa1f0*/  LEA R6, P6, R8.reuse, R3.reuse, 0x2 ;  /* 0x0000000308067211 */ /* 0x0c0fe400078c10ff */
[C---:B------:R-:W-:Y:S02]  /*aa200*/  IADD3 R0, R8.reuse, c[0x0][0x198], RZ ;  /* 0x0000660008007a10 */ /* 0x040fe40007ffe0ff */
[-C--:B------:R-:W-:Y:S02]  /*aa210*/  LEA.HI.X.SX32 R7, R8, R216.reuse, 0x2, P6 ;  /* 0x000000d808077211 */ /* 0x080fe400030f16ff */
[C---:B-1----:R-:W-:Y:S02]  /*aa220*/  LEA R4, P6, R0.reuse, R3, 0x2 ;  /* 0x0000000300047211 */ /* 0x042fe400078c10ff */
        /* <DEDUP_REMOVED lines=232> */
[----:B--2---:R-:W-:-:S03]  /*ab0b0*/  ISETP.LT.AND P1, PT, R13, c[0x0][0x17c], !P0 ;  /* 0x00005f000d007a0c */ /* 0x004fc60004721270 */
[----:B------:R-:W-:Y:S01]  /*ab0c0*/  LDS.128 R64, [R252+0x1800] ;  /* 0x00180000fc407984 */ /* 0x000fe20000000c00 */
[----:B---3--:R-:W-:-:S03]  /*ab0d0*/  ISETP.LT.AND P5, PT, R11, c[0x0][0x17c], !P0 ;  /* 0x00005f000b007a0c */ /* 0x008fc600047a1270 */
[----:B------:R-:W2:Y:S01]  /*ab0e0*/  LDL.LU R13, [R1+0x2480] ;  /* 0x00248000010d7983 */ /* 0x000ea20000300800 */
[C---:B-1----:R-:W-:Y:S02]  /*ab0f0*/  LEA R4, P6, R0.reuse, R3, 0x2 ;  /* 0x0000000300047211 */ /* 0x042fe400078c10ff */
[----:B------:R-:W-:Y:S01]  /*ab100*/  ISETP.LT.AND P4, PT, R9, c[0x0][0x17c], !P0 ;  /* 0x00005f0009007a0c */ /* 0x000fe20004781270 */
[----:B------:R-:W3:Y:S04]  /*ab110*/  LDL.LU R11, [R1+0x2470] ;  /* 0x00247000010b7983 */ /* 0x000ee80000300800 */
[----:B------:R-:W3:Y:S01]  /*ab120*/  LDL.LU R9, [R1+0x2474] ;  /* 0x0024740001097983 */ /* 0x000ee20000300800 */
[----:B------:R-:W-:Y:S02]  /*ab130*/  LEA.HI.X.SX32 R5, R0, R216, 0x2, P6 ;  /* 0x000000d800057211 */ /* 0x000fe400030f16ff */
[----:B------:R-:W-:-:S02]  /*ab140*/  ISETP.LT.AND P3, PT, R10, c[0x0][0x17c], !P0 ;  /* 0x00005f000a007a0c */ /* 0x000fc40004761270 */
[----:B------:R-:W3:Y:S04]  /*ab150*/  LDL.LU R10, [R1+0x245c] ;  /* 0x00245c00010a7983 */ /* 0x000ee80000300800 */
[----:B------:R1:W-:Y:S01]  /*ab160*/  @P1 STG.E [R4.64], R63 ;  /* 0x0000003f04001986 */ /* 0x0003e2000c101908 */
[----:B------:R-:W-:-:S03]  /*ab170*/  IADD3 R8, R0, c[0x0][0x198], RZ ;  /* 0x0000660000087a10 */ /* 0x000fc60007ffe0ff */
[----:B------:R-:W-:Y:S01]  /*ab180*/  LDS.128 R60, [R231+0x1800] ;  /* 0x00180000e73c7984 */ /* 0x000fe20000000c00 */
[----:B----4-:R-:W-:-:S03]  /*ab190*/  ISETP.LT.AND P2, PT, R14, c[0x0][0x17c], !P0 ;  /* 0x00005f000e007a0c */ /* 0x010fc60004741270 */
[----:B------:R-:W4:Y:S01]  /*ab1a0*/  LDL.LU R14, [R1+0x2460] ;  /* 0x00246000010e7983 */ /* 0x000f220000300800 */
[----:B------:R-:W-:-:S03]  /*ab1b0*/  ISETP.LT.AND P1, PT, R12, c[0x0][0x17c], !P0 ;  /* 0x00005f000c007a0c */ /* 0x000fc60004721270 */
[----:B------:R-:W4:Y:S01]  /*ab1c0*/  LDL.LU R12, [R1+0x2468] ;  /* 0x00246800010c7983 */ /* 0x000f220000300800 */
        /* <DEDUP_REMOVED lines=8> */
[----:B------:R1:W-:Y:S04]  /*ab250*/  @P4 STG.E [R4.64], R59 ;  /* 0x0000003b04004986 */ /* 0x0003e8000c101908 */
[----:B------:R-:W-:Y:S01]  /*ab260*/  LDS.128 R56, [R230+0x1800] ;  /* 0x00180000e6387984 */ /* 0x000fe20000000c00 */
        /* <DEDUP_REMOVED lines=15> */
[----:B-1----:R-:W-:Y:S02]  /*ab360*/  LEA R4, P6, R0, R3, 0x2 ;  /* 0x0000000300047211 */ /* 0x002fe400078c10ff */
[----:B------:R-:W-:Y:S01]  /*ab370*/  ISETP.LT.AND P3, PT, R9, c[0x0][0x17c], !P0 ;  /* 0x00005f0009007a0c */ /* 0x000fe20004761270 */
[----:B------:R-:W3:Y:S04]  /*ab380*/  LDL.LU R11, [R1+0x244c] ;  /* 0x00244c00010b7983 */ /* 0x000ee80000300800 */
[----:B------:R-:W3:Y:S01]  /*ab390*/  LDL.LU R9, [R1+0x2454] ;  /* 0x0024540001097983 */ /* 0x000ee20000300800 */
[----:B------:R-:W-:-:S03]  /*ab3a0*/  ISETP.LT.AND P2, PT, R10, c[0x0][0x17c], !P0 ;  /* 0x00005f000a007a0c */ /* 0x000fc60004741270 */
[----:B------:R-:W3:Y:S01]  /*ab3b0*/  LDL.LU R10, [R1+0x2458] ;  /* 0x00245800010a7983 */ /* 0x000ee20000300800 */
[----:B------:R-:W-:-:S05]  /*ab3c0*/  LEA.HI.X.SX32 R5, R0, R216, 0x2, P6 ;  /* 0x000000d800057211 */ /* 0x000fca00030f16ff */
        /* <DEDUP_REMOVED lines=148> */
[----:B------:R-:W4:Y:S04]  /*abd10*/  LDL.LU R12, [R1+0x239c] ;  /* 0x00239c00010c7983 */ /* 0x000f280000300800 */
[----:B------:R-:W4:Y:S01]  /*abd20*/  LDL.LU R18, [R1+0x2398] ;  /* 0x0023980001127983 */ /* 0x000f220000300800 */
[----:B------:R-:W-:-:S03]  /*abd30*/  IADD3 R8, R0, c[0x0][0x198], RZ ;  /* 0x0000660000087a10 */ /* 0x000fc60007ffe0ff */
        /* <DEDUP_REMOVED lines=18> */
[----:B------:R-:W-:Y:S02]  /*abe60*/  LEA.HI.X.SX32 R7, R8, R216, 0x2, P6 ;  /* 0x000000d808077211 */ /* 0x000fe400030f16ff */
[----:B------:R-:W-:Y:S01]  /*abe70*/  LEA R8, P6, R0, R3, 0x2 ;  /* 0x0000000300087211 */ /* 0x000fe200078c10ff */
[----:B------:R1:W-:Y:S04]  /*abe80*/  @P2 STG.E [R4.64], R125 ;  /* 0x0000007d04002986 */ /* 0x0003e8000c101908 */
[----:B------:R1:W-:Y:S01]  /*abe90*/  @P1 STG.E [R6.64], R140 ;  /* 0x0000008c06001986 */ /* 0x0003e2000c101908 */
[----:B--2---:R-:W-:-:S03]  /*abea0*/  ISETP.LT.AND P5, PT, R13, c[0x0][0x17c], !P0 ;  /* 0x00005f000d007a0c */ /* 0x004fc600047a1270 */
[----:B------:R-:W2:Y:S01]  /*abeb0*/  LDL.LU R13, [R1+0x2384] ;  /* 0x00238400010d7983 */ /* 0x000ea20000300800 */
[----:B---3--:R-:W-:Y:S02]  /*abec0*/  ISETP.LT.AND P4, PT, R11, c[0x0][0x17c], !P0 ;  /* 0x00005f000b007a0c */ /* 0x008fe40004781270 */
[C---:B------:R-:W-:Y:S01]  /*abed0*/  IADD3 R11, R0.reuse, c[0x0][0x198], RZ ;  /* 0x00006600000b7a10 */ /* 0x040fe20007ffe0ff */
[----:B------:R-:W3:Y:S01]  /*abee0*/  LDL.LU R15, [R1+0x237c] ;  /* 0x00237c00010f7983 */ /* 0x000ee20000300800 */
[----:B------:R-:W-:Y:S02]  /*abef0*/  ISETP.LT.AND P3, PT, R9, c[0x0][0x17c], !P0 ;  /* 0x00005f0009007a0c */ /* 0x000fe40004761270 */
[----:B------:R-:W-:Y:S02]  /*abf00*/  LEA.HI.X.SX32 R9, R0, R216, 0x2, P6 ;  /* 0x000000d800097211 */ /* 0x000fe400030f16ff */
[----:B------:R-:W-:Y:S02]  /*abf10*/  ISETP.LT.AND P2, PT, R10, c[0x0][0x17c], !P0 ;  /* 0x00005f000a007a0c */ /* 0x000fe40004741270 */
[----:B------:R-:W-:-:S02]  /*abf20*/  LEA R10, P6, R11, R3, 0x2 ;  /* 0x000000030b0a7211 */ /* 0x000fc400078c10ff */
[C---:B------:R-:W-:Y:S02]  /*abf30*/  IADD3 R0, R11.reuse, c[0x0][0x198], RZ ;  /* 0x000066000b007a10 */ /* 0x040fe40007ffe0ff */
[----:B------:R-:W-:Y:S01]  /*abf40*/  LEA.HI.X.SX32 R11, R11, R216, 0x2, P6 ;  /* 0x000000d80b0b7211 */ /* 0x000fe200030f16ff */
[----:B------:R1:W-:Y:S04]  /*abf50*/  @P5 STG.E [R8.64], R141 ;  /* 0x0000008d08005986 */ /* 0x0003e8000c101908 */
[----:B------:R1:W-:Y:S01]  /*abf60*/  @P4 STG.E [R10.64], R156 ;  /* 0x0000009c0a004986 */ /* 0x0003e2000c101908 */
[----:B----4-:R-:W-:-:S03]  /*abf70*/  ISETP.LT.AND P1, PT, R14, c[0x0][0x17c], !P0 ;  /* 0x00005f000e007a0c */ /* 0x010fc60004721270 */
[----:B------:R-:W4:Y:S04]  /*abf80*/  LDL.LU R14, [R1+0x2374] ;  /* 0x00237400010e7983 */ /* 0x000f280000300800 */
[----:B------:R-:W4:Y:S01]  /*abf90*/  LDL.LU R16, [R1+0x2368] ;  /* 0x0023680001107983 */ /* 0x000f220000300800 */
[----:B------:R-:W-:-:S03]  /*abfa0*/  ISETP.LT.AND P4, PT, R18, c[0x0][0x17c], !P0 ;  /* 0x00005f0012007a0c */ /* 0x000fc60004781270 */
[----:B------:R-:W4:Y:S01]  /*abfb0*/  LDL.LU R18, [R1+0x235c] ;  /* 0x00235c0001127983 */ /* 0x000f220000300800 */
[-C--:B-1----:R-:W-:Y:S02]  /*abfc0*/  LEA R4, P6, R0, R3.reuse, 0x2 ;  /* 0x0000000300047211 */ /* 0x082fe400078c10ff */
[----:B------:R-:W-:Y:S02]  /*abfd0*/  ISETP.LT.AND P5, PT, R12, c[0x0][0x17c], !P0 ;  /* 0x00005f000c007a0c */ /* 0x000fe400047a1270 */
[C---:B------:R-:W-:Y:S02]  /*abfe0*/  IADD3 R12, R0.reuse, c[0x0][0x198], RZ ;  /* 0x00006600000c7a10 */ /* 0x040fe40007ffe0ff */
[----:B------:R-:W-:Y:S02]  /*abff0*/  LEA.HI.X.SX32 R5, R0, R216, 0x2, P6 ;  /* 0x000000d800057211 */ /* 0x000fe400030f16ff */
[C---:B------:R-:W-:Y:S02]  /*ac000*/  LEA R6, P6, R12.reuse, R3, 0x2 ;  /* 0x000000030c067211 */ /* 0x040fe400078c10ff */
[----:B------:R-:W-:-:S02]  /*ac010*/  IADD3 R0, R12, c[0x0][0x198], RZ ;  /* 0x000066000c007a10 */ /* 0x000fc40007ffe0ff */
[-C--:B------:R-:W-:Y:S02]  /*ac020*/  LEA.HI.X.SX32 R7, R12, R216.reuse, 0x2, P6 ;  /* 0x000000d80c077211 */ /* 0x080fe400030f16ff */
[CC--:B------:R-:W-:Y:S02]  /*ac030*/  LEA R8, P6, R0.reuse, R3.reuse, 0x2 ;  /* 0x0000000300087211 */ /* 0x0c0fe400078c10ff */
[C---:B------:R-:W-:Y:S02]  /*ac040*/  IADD3 R12, R0.reuse, c[0x0][0x198], RZ ;  /* 0x00006600000c7a10 */ /* 0x040fe40007ffe0ff */
[-C--:B------:R-:W-:Y:S02]  /*ac050*/  LEA.HI.X.SX32 R9, R0, R216.reuse, 0x2, P6 ;  /* 0x000000d800097211 */ /* 0x080fe400030f16ff */
[C---:B------:R-:W-:Y:S02]  /*ac060*/  LEA R10, P6, R12.reuse, R3, 0x2 ;  /* 0x000000030c0a7211 */ /* 0x040fe400078c10ff */
[C---:B------:R-:W-:Y:S01]  /*ac070*/  IADD3 R0, R12.reuse, c[0x0][0x198], RZ ;  /* 0x000066000c007a10 */ /* 0x040fe20007ffe0ff */
[----:B------:R1:W-:Y:S01]  /*ac080*/  @P3 STG.E [R4.64], R157 ;  /* 0x0000009d04003986 */ /* 0x0003e2000c101908 */
[----:B------:R-:W-:-:S02]  /*ac090*/  LEA.HI.X.SX32 R11, R12, R216, 0x2, P6 ;  /* 0x000000d80c0b7211 */ /* 0x000fc400030f16ff */
[----:B------:R-:W-:Y:S01]  /*ac0a0*/  ISETP.LT.AND P3, PT, R17, c[0x0][0x17c], !P0 ;  /* 0x00005f0011007a0c */ /* 0x000fe20004761270 */
[----:B------:R1:W-:Y:S01]  /*ac0b0*/  @P2 STG.E [R6.64], R172 ;  /* 0x000000ac06002986 */ /* 0x0003e2000c101908 */
[----:B------:R-:W-:-:S03]  /*ac0c0*/  IADD3 R12, R0, c[0x0][0x198], RZ ;  /* 0x00006600000c7a10 */ /* 0x000fc60007ffe0ff */
[----:B------:R-:W4:Y:S01]  /*ac0d0*/  LDL.LU R17, [R1+0x2354] ;  /* 0x0023540001117983 */ /* 0x000f220000300800 */
[----:B-1----:R-:W-:-:S03]  /*ac0e0*/  LEA R4, P6, R0, R3, 0x2 ;  /* 0x0000000300047211 */ /* 0x002fc600078c10ff */
[----:B------:R1:W-:Y:S01]  /*ac0f0*/  @P1 STG.E [R8.64], R173 ;  /* 0x000000ad08001986 */ /* 0x0003e2000c101908 */
[----:B------:R-:W-:-:S03]  /*ac100*/  LEA.HI.X.SX32 R5, R0, R216, 0x2, P6 ;  /* 0x000000d800057211 */ /* 0x000fc600030f16ff */
[----:B------:R1:W-:Y:S01]  /*ac110*/  @P5 STG.E [R10.64], R114 ;  /* 0x000000720a005986 */ /* 0x0003e2000c101908 */
[----:B------:R-:W-:-:S03]  /*ac120*/  LEA R6, P6, R12, R3, 0x2 ;  /* 0x000000030c067211 */ /* 0x000fc600078c10ff */
[----:B------:R1:W-:Y:S01]  /*ac130*/  @P4 STG.E [R4.64], R115 ;  /* 0x0000007304004986 */ /* 0x0003e2000c101908 */
[----:B------:R-:W-:-:S05]  /*ac140*/  LEA.HI.X.SX32 R7, R12, R216, 0x2, P6 ;  /* 0x000000d80c077211 */ /* 0x000fca00030f16ff */
[----:B------:R1:W-:Y:S01]  /*ac150*/  @P3 STG.E [R6.64], R130 ;  /* 0x0000008206003986 */ /* 0x0003e2000c101908 */
[----:B--2---:R-:W-:-:S03]  /*ac160*/  ISETP.LT.AND P2, PT, R13, c[0x0][0x17c], !P0 ;  /* 0x00005f000d007a0c */ /* 0x004fc60004741270 */
[----:B------:R-:W2:Y:S01]  /*ac170*/  LDL.LU R13, [R1+0x234c] ;  /* 0x00234c00010d7983 */ /* 0x000ea20000300800 */
[----:B---3--:R-:W-:-:S03]  /*ac180*/  ISETP.LT.AND P1, PT, R15, c[0x0][0x17c], !P0 ;  /* 0x00005f000f007a0c */ /* 0x008fc60004721270 */
[----:B------:R-:W3:Y:S01]  /*ac190*/  LDL.LU R15, [R1+0x2344] ;  /* 0x00234400010f7983 */ /* 0x000ee20000300800 */
        /* <DEDUP_REMOVED lines=11> */
[C---:B------:R-:W-:Y:S02]  /*ac250*/  IADD3 R0, R12.reuse, c[0x0][0x198], RZ ;  /* 0x000066000c007a10 */ /* 0x040fe40007ffe0ff */
[----:B------:R-:W-:-:S02]  /*ac260*/  LEA.HI.X.SX32 R11, R12, R216, 0x2, P6 ;  /* 0x000000d80c0b7211 */ /* 0x000fc400030f16ff */
[CC--:B------:R-:W-:Y:S02]  /*ac270*/  LEA R4, P6, R0.reuse, R3.reuse, 0x2 ;  /* 0x0000000300047211 */ /* 0x0c0fe400078c10ff */
[C---:B------:R-:W-:Y:S02]  /*ac280*/  IADD3 R12, R0.reuse, c[0x0][0x198], RZ ;  /* 0x00006600000c7a10 */ /* 0x040fe40007ffe0ff */
[-C--:B------:R-:W-:Y:S02]  /*ac290*/  LEA.HI.X.SX32 R5, R0, R216.reuse, 0x2, P6 ;  /* 0x000000d800057211 */ /* 0x080fe400030f16ff */
[C---:B------:R-:W-:Y:S02]  /*ac2a0*/  LEA R6, P6, R12.reuse, R3, 0x2 ;  /* 0x000000030c067211 */ /* 0x040fe400078c10ff */
[C---:B------:R-:W-:Y:S01]  /*ac2b0*/  IADD3 R0, R12.reuse, c[0x0][0x198], RZ ;  /* 0x000066000c007a10 */ /* 0x040fe20007ffe0ff */
[----:B------:R1:W-:Y:S01]  /*ac2c0*/  @P2 STG.E [R8.64], R131 ;  /* 0x0000008308002986 */ /* 0x0003e2000c101908 */
[----:B------:R-:W-:-:S02]  /*ac2d0*/  LEA.HI.X.SX32 R7, R12, R216, 0x2, P6 ;  /* 0x000000d80c077211 */ /* 0x000fc400030f16ff */
[----:B------:R-:W-:Y:S01]  /*ac2e0*/  IADD3 R12, R0, c[0x0][0x198], RZ ;  /* 0x00006600000c7a10 */ /* 0x000fe20007ffe0ff */
[----:B------:R1:W-:Y:S01]  /*ac2f0*/  @P1 STG.E [R10.64], R146 ;  /* 0x000000920a001986 */ /* 0x0003e2000c101908 */
[----:B------:R-:W-:-:S03]  /*ac300*/  ISETP.LT.AND P2, PT, R17, c[0x0][0x17c], !P0 ;  /* 0x00005f0011007a0c */ /* 0x000fc60004741270 */
        /* <DEDUP_REMOVED lines=104> */
[----:B------:R-:W-:-:S03]  /*ac990*/  IADD3 R0, R12, c[0x0][0x198], RZ ;  /* 0x000066000c007a10 */ /* 0x000fc60007ffe0ff */
[----:B------:R-:W4:Y:S01]  /*ac9a0*/  LDL.LU R39, [R1+0x2280] ;  /* 0x0022800001277983 */ /* 0x000f220000300800 */
[CC--:B-1----:R-:W-:Y:S02]  /*ac9b0*/  LEA R4, P6, R0.reuse, R3.reuse, 0x2 ;  /* 0x0000000300047211 */ /* 0x0c2fe400078c10ff */
[C---:B------:R-:W-:Y:S01]  /*ac9c0*/  IADD3 R12, R0.reuse, c[0x0][0x198], RZ ;  /* 0x00006600000c7a10 */ /* 0x040fe20007ffe0ff */
[----:B------:R-:W4:Y:S01]  /*ac9d0*/  LDL.LU R38, [R1+0x2270] ;  /* 0x0022700001267983 */ /* 0x000f220000300800 */
[-C--:B------:R-:W-:Y:S02]  /*ac9e0*/  LEA.HI.X.SX32 R5, R0, R216.reuse, 0x2, P6 ;  /* 0x000000d800057211 */ /* 0x080fe400030f16ff */
[CC--:B------:R-:W-:Y:S01]  /*ac9f0*/  LEA R6, P6, R12.reuse, R3.reuse, 0x2 ;  /* 0x000000030c067211 */ /* 0x0c0fe200078c10ff */
[----:B------:R-:W4:Y:S01]  /*aca00*/  LDL.LU R43, [R1+0x2278] ;  /* 0x00227800012b7983 */ /* 0x000f220000300800 */
[C---:B------:R-:W-:Y:S02]  /*aca10*/  IADD3 R0, R12.reuse, c[0x0][0x198], RZ ;  /* 0x000066000c007a10 */ /* 0x040fe40007ffe0ff */
[----:B------:R-:W-:Y:S01]  /*aca20*/  LEA.HI.X.SX32 R7, R12, R216, 0x2, P6 ;  /* 0x000000d80c077211 */ /* 0x000fe200030f16ff */
[----:B------:R1:W-:Y:S01]  /*aca30*/  @P4 STG.E [R4.64], R155 ;  /* 0x0000009b04004986 */ /* 0x0003e2000c101908 */
[----:B------:R-:W-:-:S02]  /*aca40*/  LEA R8, P6, R0, R3, 0x2 ;  /* 0x0000000300087211 */ /* 0x000fc400078c10ff */
[C---:B------:R-:W-:Y:S01]  /*aca50*/  IADD3 R12, R0.reuse, c[0x0][0x198], RZ ;  /* 0x00006600000c7a10 */ /* 0x040fe20007ffe0ff */
[----:B------:R-:W4:Y:S01]  /*aca60*/  LDL.LU R42, [R1+0x2274] ;  /* 0x00227400012a7983 */ /* 0x000f220000300800 */
[-C--:B------:R-:W-:Y:S02]  /*aca70*/  LEA.HI.X.SX32 R9, R0, R216.reuse, 0x2, P6 ;  /* 0x000000d800097211 */ /* 0x080fe400030f16ff */
[CC--:B------:R-:W-:Y:S01]  /*aca80*/  LEA R10, P6, R12.reuse, R3.reuse, 0x2 ;  /* 0x000000030c0a7211 */ /* 0x0c0fe200078c10ff */
[----:B------:R-:W-:Y:S01]  /*aca90*/  @P3 STG.E [R6.64], R170 ;  /* 0x000000aa06003986 */ /* 0x000fe2000c101908 */
[C---:B------:R-:W-:Y:S02]  /*acaa0*/  IADD3 R0, R12.reuse, c[0x0][0x198], RZ ;  /* 0x000066000c007a10 */ /* 0x040fe40007ffe0ff */
[----:B------:R-:W-:Y:S01]  /*acab0*/  LEA.HI.X.SX32 R11, R12, R216, 0x2, P6 ;  /* 0x000000d80c0b7211 */ /* 0x000fe200030f16ff */
[----:B------:R-:W4:Y:S01]  /*acac0*/  LDL.LU R45, [R1+0x226c] ;  /* 0x00226c00012d7983 */ /* 0x000f220000300800 */
[----:B------:R-:W-:-:S02]  /*acad0*/  LEA R12, P6, R0, R3, 0x2 ;  /* 0x00000003000c7211 */ /* 0x000fc400078c10ff */
[----:B------:R-:W-:Y:S01]  /*acae0*/  ISETP.LT.AND P4, PT, R17, c[0x0][0x17c], !P0 ;  /* 0x00005f0011007a0c */ /* 0x000fe20004781270 */
[----:B------:R2:W-:Y:S01]  /*acaf0*/  @P2 STG.E [R8.64], R171 ;  /* 0x000000ab08002986 */ /* 0x0005e2000c101908 */
[----:B-1----:R-:W-:-:S03]  /*acb00*/  IADD3 R4, R0, c[0x0][0x198], RZ ;  /* 0x0000660000047a10 */ /* 0x002fc60007ffe0ff */
[----:B------:R-:W-:Y:S01]  /*acb10*/  @P1 STG.E [R10.64], R126 ;  /* 0x0000007e0a001986 */ /* 0x000fe2000c101908 */
[----:B--2---:R-:W-:Y:S02]  /*acb20*/  ISETP.LT.AND P3, PT, R13, c[0x0][0x17c], !P0 ;  /* 0x00005f000d007a0c */ /* 0x004fe40004761270 */
[----:B------:R-:W-:Y:S02]  /*acb30*/  LEA.HI.X.SX32 R13, R0, R216, 0x2, P6 ;  /* 0x000000d8000d7211 */ /* 0x000fe400030f16ff */
[----:B------:R-:W-:Y:S02]  /*acb40*/  IADD3 R0, R4, c[0x0][0x198], RZ ;  /* 0x0000660004007a10 */ /* 0x000fe40007ffe0ff */
[----:B---3--:R-:W-:Y:S01]  /*acb50*/  ISETP.LT.AND P2, PT, R15, c[0x0][0x17c], !P0 ;  /* 0x00005f000f007a0c */ /* 0x008fe20004741270 */
[----:B------:R1:W-:Y:S01]  /*acb60*/  @P5 STG.E [R12.64], R127 ;  /* 0x0000007f0c005986 */ /* 0x0003e2000c101908 */
[----:B------:R-:W-:Y:S02]  /*acb70*/  IADD3 R8, R0, c[0x0][0x198], RZ ;  /* 0x0000660000087a10 */ /* 0x000fe40007ffe0ff */
[----:B----4-:R-:W-:-:S02]  /*acb80*/  ISETP.LT.AND P1, PT, R14, c[0x0][0x17c], !P0 ;  /* 0x00005f000e007a0c */ /* 0x010fc40004721270 */
[-C--:B------:R-:W-:Y:S02]  /*acb90*/  LEA R14, P6, R4, R3.reuse, 0x2 ;  /* 0x00000003040e7211 */ /* 0x080fe400078c10ff */
[----:B------:R-:W-:Y:S02]  /*acba0*/  ISETP.LT.AND P5, PT, R16, c[0x0][0x17c], !P0 ;  /* 0x00005f0010007a0c */ /* 0x000fe400047a1270 */
[----:B------:R-:W-:Y:S02]  /*acbb0*/  LEA.HI.X.SX32 R15, R4, R216, 0x2, P6 ;  /* 0x000000d8040f7211 */ /* 0x000fe400030f16ff */
[----:B------:R-:W2:Y:S01]  /*acbc0*/  LDS.128 R4, [R2] ;  /* 0x0000000002047984 */ /* 0x000ea20000000c00 */
[----:B------:R-:W-:-:S03]  /*acbd0*/  LEA R16, P6, R0, R3, 0x2 ;  /* 0x0000000300107211 */ /* 0x000fc600078c10ff */
[----:B------:R-:W-:Y:S01]  /*acbe0*/  @P4 STG.E [R14.64], R142 ;  /* 0x0000008e0e004986 */ /* 0x000fe2000c101908 */
[-C--:B------:R-:W-:Y:S02]  /*acbf0*/  LEA.HI.X.SX32 R17, R0, R216.reuse, 0x2, P6 ;  /* 0x000000d800117211 */ /* 0x080fe400030f16ff */
[----:B------:R-:W-:Y:S02]  /*acc00*/  ISETP.LT.AND P4, PT, R18, c[0x0][0x17c], !P0 ;  /* 0x00005f0012007a0c */ /* 0x000fe40004781270 */
[CC--:B------:R-:W-:Y:S02]  /*acc10*/  LEA R18, P6, R8.reuse, R3.reuse, 0x2 ;  /* 0x0000000308127211 */ /* 0x0c0fe400078c10ff */
[C---:B------:R-:W-:Y:S01]  /*acc20*/  IADD3 R0, R8.reuse, c[0x0][0x198], RZ ;  /* 0x0000660008007a10 */ /* 0x040fe20007ffe0ff */
[----:B------:R3:W-:Y:S01]  /*acc30*/  @P3 STG.E [R16.64], R143 ;  /* 0x0000008f10003986 */ /* 0x0007e2000c101908 */
[----:B------:R-:W-:Y:S02]  /*acc40*/  LEA.HI.X.SX32 R19, R8, R216, 0x2, P6 ;  /* 0x000000d808137211 */ /* 0x000fe400030f16ff */
[----:B------:R-:W-:Y:S01]  /*acc50*/  ISETP.LT.AND P3, PT, R20, c[0x0][0x17c], !P0 ;  /* 0x00005f0014007a0c */ /* 0x000fe20004761270 */
[----:B------:R-:W4:Y:S01]  /*acc60*/  LDS.128 R8, [R230] ;  /* 0x00000000e6087984 */ /* 0x000f220000000c00 */
[----:B------:R-:W-:-:S02]  /*acc70*/  LEA R20, P6, R0, R3, 0x2 ;  /* 0x0000000300147211 */ /* 0x000fc400078c10ff */
[C---:B-1----:R-:W-:Y:S01]  /*acc80*/  IADD3 R12, R0.reuse, c[0x0][0x198], RZ ;  /* 0x00006600000c7a10 */ /* 0x042fe20007ffe0ff */
[----:B------:R-:W-:Y:S01]  /*acc90*/  @P2 STG.E [R18.64], R158 ;  /* 0x0000009e12002986 */ /* 0x000fe2000c101908 */
[-C--:B------:R-:W-:Y:S02]  /*acca0*/  LEA.HI.X.SX32 R21, R0, R216.reuse, 0x2, P6 ;  /* 0x000000d800157211 */ /* 0x080fe400030f16ff */
[----:B------:R-:W-:Y:S02]  /*accb0*/  ISETP.LT.AND P2, PT, R22, c[0x0][0x17c], !P0 ;  /* 0x00005f0016007a0c */ /* 0x000fe40004741270 */
[C---:B------:R-:W-:Y:S02]  /*accc0*/  LEA R22, P6, R12.reuse, R3, 0x2 ;  /* 0x000000030c167211 */ /* 0x040fe400078c10ff */
[C---:B------:R-:W-:Y:S01]  /*accd0*/  IADD3 R0, R12.reuse, c[0x0][0x198], RZ ;  /* 0x000066000c007a10 */ /* 0x040fe20007ffe0ff */
[----:B------:R1:W-:Y:S01]  /*acce0*/  @P1 STG.E [R20.64], R159 ;  /* 0x0000009f14001986 */ /* 0x0003e2000c101908 */
[----:B------:R-:W-:-:S02]  /*accf0*/  LEA.HI.X.SX32 R23, R12, R216, 0x2, P6 ;  /* 0x000000d80c177211 */ /* 0x000fc400030f16ff */
[----:B------:R-:W-:Y:S01]  /*acd00*/  ISETP.LT.AND P1, PT, R24, c[0x0][0x17c], !P0 ;  /* 0x00005f0018007a0c */ /* 0x000fe20004721270 */
[----:B------:R-:W4:Y:S01]  /*acd10*/  LDS.128 R12, [R231] ;  /* 0x00000000e70c7984 */ /* 0x000f220000000c00 */
[CC--:B------:R-:W-:Y:S02]  /*acd20*/  LEA R24, P6, R0.reuse, R3.reuse, 0x2 ;  /* 0x0000000300187211 */ /* 0x0c0fe400078c10ff */
[C---:B---3--:R-:W-:Y:S01]  /*acd30*/  IADD3 R16, R0.reuse, c[0x0][0x198], RZ ;  /* 0x0000660000107a10 */ /* 0x048fe20007ffe0ff */
[----:B------:R-:W-:Y:S01]  /*acd40*/  @P5 STG.E [R22.64], R174 ;  /* 0x000000ae16005986 */ /* 0x000fe2000c101908 */
[----:B------:R-:W-:Y:S02]  /*acd50*/  LEA.HI.X.SX32 R25, R0, R216, 0x2, P6 ;  /* 0x000000d800197211 */ /* 0x000fe400030f16ff */
[----:B------:R-:W-:Y:S02]  /*acd60*/  ISETP.LT.AND P5, PT, R26, c[0x0][0x17c], !P0 ;  /* 0x00005f001a007a0c */ /* 0x000fe400047a1270 */
[----:B------:R-:W-:-:S02]  /*acd70*/  LEA R26, P6, R16, R3, 0x2 ;  /* 0x00000003101a7211 */ /* 0x000fc400078c10ff */
[C---:B------:R-:W-:Y:S02]  /*acd80*/  IADD3 R0, R16.reuse, c[0x0][0x198], RZ ;  /* 0x0000660010007a10 */ /* 0x040fe40007ffe0ff */
[----:B------:R-:W-:Y:S02]  /*acd90*/  LEA.HI.X.SX32 R27, R16, R216, 0x2, P6 ;  /* 0x000000d8101b7211 */ /* 0x000fe400030f16ff */
[----:B------:R-:W3:Y:S01]  /*acda0*/  LDS.128 R16, [R252] ;  /* 0x00000000fc107984 */ /* 0x000ee20000000c00 */
[----:B-1----:R-:W-:-:S03]  /*acdb0*/  IADD3 R20, R0, c[0x0][0x198], RZ ;  /* 0x0000660000147a10 */ /* 0x002fc60007ffe0ff */
[----:B------:R1:W-:Y:S01]  /*acdc0*/  @P4 STG.E [R24.64], R175 ;  /* 0x000000af18004986 */ /* 0x0003e2000c101908 */
[----:B------:R-:W-:Y:S02]  /*acdd0*/  ISETP.LT.AND P4, PT, R28, c[0x0][0x17c], !P0 ;  /* 0x00005f001c007a0c */ /* 0x000fe40004781270 */
[-C--:B------:R-:W-:Y:S01]  /*acde0*/  LEA R28, P6, R0, R3.reuse, 0x2 ;  /* 0x00000003001c7211 */ /* 0x080fe200078c10ff */
[----:B--2---:R2:W-:Y:S01]  /*acdf0*/  @P3 STG.E [R26.64], R4 ;  /* 0x000000041a003986 */ /* 0x0045e2000c101908 */
[----:B------:R-:W-:Y:S02]  /*ace00*/  ISETP.LT.AND P3, PT, R30, c[0x0][0x17c], !P0 ;  /* 0x00005f001e007a0c */ /* 0x000fe40004761270 */
[-C--:B------:R-:W-:Y:S02]  /*ace10*/  LEA.HI.X.SX32 R29, R0, R216.reuse, 0x2, P6 ;  /* 0x000000d8001d7211 */ /* 0x080fe400030f16ff */
[C---:B------:R-:W-:Y:S02]  /*ace20*/  LEA R30, P6, R20.reuse, R3, 0x2 ;  /* 0x00000003141e7211 */ /* 0x040fe400078c10ff */
[C---:B------:R-:W-:Y:S01]  /*ace30*/  IADD3 R0, R20.reuse, c[0x0][0x198], RZ ;  /* 0x0000660014007a10 */ /* 0x040fe20007ffe0ff */
[----:B------:R2:W-:Y:S01]  /*ace40*/  @P2 STG.E [R28.64], R5 ;  /* 0x000000051c002986 */ /* 0x0005e2000c101908 */
[----:B------:R-:W-:-:S02]  /*ace50*/  LEA.HI.X.SX32 R31, R20, R216, 0x2, P6 ;  /* 0x000000d8141f7211 */ /* 0x000fc400030f16ff */
[----:B------:R-:W-:Y:S01]  /*ace60*/  ISETP.LT.AND P2, PT, R32, c[0x0][0x17c], !P0 ;  /* 0x00005f0020007a0c */ /* 0x000fe20004741270 */
[----:B------:R-:W3:Y:S01]  /*ace70*/  LDS.128 R20, [R2+0x800] ;  /* 0x0008000002147984 */ /* 0x000ee20000000c00 */
[CC--:B------:R-:W-:Y:S02]  /*ace80*/  LEA R32, P6, R0.reuse, R3.reuse, 0x2 ;  /* 0x0000000300207211 */ /* 0x0c0fe400078c10ff */
[C---:B-1----:R-:W-:Y:S01]  /*ace90*/  IADD3 R24, R0.reuse, c[0x0][0x198], RZ ;  /* 0x0000660000187a10 */ /* 0x042fe20007ffe0ff */
[----:B----4-:R1:W-:Y:S01]  /*acea0*/  @P1 STG.E [R30.64], R8 ;  /* 0x000000081e001986 */ /* 0x0103e2000c101908 */
[----:B------:R-:W-:Y:S02]  /*aceb0*/  LEA.HI.X.SX32 R33, R0, R216, 0x2, P6 ;  /* 0x000000d800217211 */ /* 0x000fe400030f16ff */
[----:B------:R-:W-:Y:S02]  /*acec0*/  ISETP.LT.AND P1, PT, R34, c[0x0][0x17c], !P0 ;  /* 0x00005f0022007a0c */ /* 0x000fe40004721270 */
[----:B------:R-:W-:-:S02]  /*aced0*/  LEA R34, P6, R24, R3, 0x2 ;  /* 0x0000000318227211 */ /* 0x000fc400078c10ff */
[C---:B------:R-:W-:Y:S02]  /*acee0*/  IADD3 R0, R24.reuse, c[0x0][0x198], RZ ;  /* 0x0000660018007a10 */ /* 0x040fe40007ffe0ff */
[-C--:B------:R-:W-:Y:S02]  /*acef0*/  LEA.HI.X.SX32 R35, R24, R216.reuse, 0x2, P6 ;  /* 0x000000d818237211 */ /* 0x080fe400030f16ff */
[----:B------:R-:W4:Y:S01]  /*acf00*/  LDS.128 R24, [R230+0x800] ;  /* 0x00080000e6187984 */ /* 0x000f220000000c00 */
[C---:B--2---:R-:W-:Y:S02]  /*acf10*/  LEA R4, P6, R0.reuse, R3, 0x2 ;  /* 0x0000000300047211 */ /* 0x044fe400078c10ff */
[C---:B------:R-:W-:Y:S01]  /*acf20*/  IADD3 R28, R0.reuse, c[0x0][0x198], RZ ;  /* 0x00006600001c7a10 */ /* 0x040fe20007ffe0ff */
[----:B------:R2:W-:Y:S01]  /*acf30*/  @P5 STG.E [R32.64], R9 ;  /* 0x0000000920005986 */ /* 0x0005e2000c101908 */
[----:B------:R-:W-:-:S03]  /*acf40*/  LEA.HI.X.SX32 R5, R0, R216, 0x2, P6 ;  /* 0x000000d800057211 */ /* 0x000fc600030f16ff */
[----:B------:R-:W-:Y:S01]  /*acf50*/  @P4 STG.E [R34.64], R12 ;  /* 0x0000000c22004986 */ /* 0x000fe2000c101908 */
[----:B------:R-:W-:Y:S02]  /*acf60*/  ISETP.LT.AND P4, PT, R36, c[0x0][0x17c], !P0 ;  /* 0x00005f0024007a0c */ /* 0x000fe40004781270 */
[CC--:B------:R-:W-:Y:S02]  /*acf70*/  LEA R36, P6, R28.reuse, R3.reuse, 0x2 ;  /* 0x000000031c247211 */ /* 0x0c0fe400078c10ff */
[C---:B------:R-:W-:Y:S02]  /*acf80*/  IADD3 R0, R28.reuse, c[0x0][0x198], RZ ;  /* 0x000066001c007a10 */ /* 0x040fe40007ffe0ff */
[----:B------:R-:W-:Y:S02]  /*acf90*/  ISETP.LT.AND P5, PT, R37, c[0x0][0x17c], !P0 ;  /* 0x00005f0025007a0c */ /* 0x000fe400047a1270 */
[----:B------:R-:W-:Y:S02]  /*acfa0*/  LEA.HI.X.SX32 R37, R28, R216, 0x2, P6 ;  /* 0x000000d81c257211 */ /* 0x000fe400030f16ff */
[C---:B-1----:R-:W-:Y:S01]  /*acfb0*/  LEA R8, P6, R0.reuse, R3, 0x2 ;  /* 0x0000000300087211 */ /* 0x042fe200078c10ff */
[----:B------:R1:W-:Y:S01]  /*acfc0*/  @P3 STG.E [R4.64], R13 ;  /* 0x0000000d04003986 */ /* 0x0003e2000c101908 */
[----:B--2---:R-:W-:-:S02]  /*acfd0*/  IADD3 R32, R0, c[0x0][0x198], RZ ;  /* 0x0000660000207a10 */ /* 0x004fc40007ffe0ff */
[-C--:B------:R-:W-:Y:S01]  /*acfe0*/  LEA.HI.X.SX32 R9, R0, R216.reuse, 0x2, P6 ;  /* 0x000000d800097211 */ /* 0x080fe200030f16ff */
[----:B---3--:R-:W-:Y:S01]  /*acff0*/  @P2 STG.E [R36.64], R16 ;  /* 0x0000001024002986 */ /* 0x008fe2000c101908 */
[----:B------:R-:W-:Y:S02]  /*ad000*/  ISETP.LT.AND P2, PT, R40, c[0x0][0x17c], !P0 ;  /* 0x00005f0028007a0c */ /* 0x000fe40004741270 */
[C---:B------:R-:W-:Y:S01]  /*ad010*/  LEA R40, P6, R32.reuse, R3, 0x2 ;  /* 0x0000000320287211 */ /* 0x040fe200078c10ff */
[----:B------:R-:W2:Y:S01]  /*ad020*/  LDS.128 R28, [R231+0x800] ;  /* 0x00080000e71c7984 */ /* 0x000ea20000000c00 */
[C---:B------:R-:W-:Y:S02]  /*ad030*/  IADD3 R0, R32.reuse, c[0x0][0x198], RZ ;  /* 0x0000660020007a10 */ /* 0x040fe40007ffe0ff */
[----:B------:R-:W-:Y:S02]  /*ad040*/  ISETP.LT.AND P3, PT, R41, c[0x0][0x17c], !P0 ;  /* 0x00005f0029007a0c */ /* 0x000fe40004761270 */
[----:B------:R-:W-:-:S02]  /*ad050*/  LEA.HI.X.SX32 R41, R32, R216, 0x2, P6 ;  /* 0x000000d820297211 */ /* 0x000fc400030f16ff */
[CC--:B-1----:R-:W-:Y:S01]  /*ad060*/  LEA R4, P6, R0.reuse, R3.reuse, 0x2 ;  /* 0x0000000300047211 */ /* 0x0c2fe200078c10ff */
[----:B------:R1:W-:Y:S01]  /*ad070*/  @P1 STG.E [R8.64], R17 ;  /* 0x0000001108001986 */ /* 0x0003e2000c101908 */
[C---:B------:R-:W-:Y:S02]  /*ad080*/  IADD3 R13, R0.reuse, c[0x0][0x198], RZ ;  /* 0x00006600000d7a10 */ /* 0x040fe40007ffe0ff */
[-C--:B------:R-:W-:Y:S01]  /*ad090*/  LEA.HI.X.SX32 R5, R0, R216.reuse, 0x2, P6 ;  /* 0x000000d800057211 */ /* 0x080fe200030f16ff */
[----:B------:R-:W2:Y:S01]  /*ad0a0*/  LDS.128 R32, [R252+0x800] ;  /* 0x00080000fc207984 */ /* 0x000ea20000000c00 */
[C---:B------:R-:W-:Y:S02]  /*ad0b0*/  LEA R12, P6, R13.reuse, R3, 0x2 ;  /* 0x000000030d0c7211 */ /* 0x040fe400078c10ff */
[C---:B------:R-:W-:Y:S02]  /*ad0c0*/  IADD3 R0, R13.reuse, c[0x0][0x198], RZ ;  /* 0x000066000d007a10 */ /* 0x040fe40007ffe0ff */
[----:B------:R-:W-:-:S02]  /*ad0d0*/  LEA.HI.X.SX32 R13, R13, R216, 0x2, P6 ;  /* 0x000000d80d0d7211 */ /* 0x000fc400030f16ff */
[----:B-1----:R-:W-:Y:S01]  /*ad0e0*/  LEA R8, P6, R0, R3, 0x2 ;  /* 0x0000000300087211 */ /* 0x002fe200078c10ff */
[----:B------:R-:W-:Y:S01]  /*ad0f0*/  @P5 STG.E [R40.64], R20 ;  /* 0x0000001428005986 */ /* 0x000fe2000c101908 */
[----:B------:R-:W-:Y:S02]  /*ad100*/  ISETP.LT.AND P1, PT, R44, c[0x0][0x17c], !P0 ;  /* 0x00005f002c007a0c */ /* 0x000fe40004721270 */
[----:B------:R-:W-:Y:S01]  /*ad110*/  LEA.HI.X.SX32 R9, R0, R216, 0x2, P6 ;  /* 0x000000d800097211 */ /* 0x000fe200030f16ff */
[----:B------:R-:W3:Y:S04]  /*ad120*/  LDL.LU R44, [R1+0x2268] ;  /* 0x00226800012c7983 */ /* 0x000ee80000300800 */
[----:B------:R-:W-:Y:S04]  /*ad130*/  @P4 STG.E [R4.64], R21 ;  /* 0x0000001504004986 */ /* 0x000fe8000c101908 */
[----:B------:R-:W3:Y:S04]  /*ad140*/  LDL.LU R49, [R1+0x2264] ;  /* 0x0022640001317983 */ /* 0x000ee80000300800 */
[----:B----4-:R-:W-:Y:S04]  /*ad150*/  @P3 STG.E [R12.64], R24 ;  /* 0x000000180c003986 */ /* 0x010fe8000c101908 */
[----:B------:R-:W4:Y:S04]  /*ad160*/  LDL.LU R48, [R1+0x2260] ;  /* 0x0022600001307983 */ /* 0x000f280000300800 */
[----:B------:R1:W-:Y:S04]  /*ad170*/  @P2 STG.E [R8.64], R25 ;  /* 0x0000001908002986 */ /* 0x0003e8000c101908 */
[----:B-1----:R-:W4:Y:S04]  /*ad180*/  LDL.LU R25, [R1+0x225c] ;  /* 0x00225c0001197983 */ /* 0x002f280000300800 */
[----:B------:R-:W4:Y:S04]  /*ad190*/  LDL.LU R24, [R1+0x2258] ;  /* 0x0022580001187983 */ /* 0x000f280000300800 */
[----:B------:R-:W4:Y:S01]  /*ad1a0*/  LDL.LU R21, [R1+0x2254] ;  /* 0x0022540001157983 */ /* 0x000f220000300800 */
[----:B------:R-:W-:-:S02]  /*ad1b0*/  ISETP.LT.AND P5, PT, R39, c[0x0][0x17c], !P0 ;  /* 0x00005f0027007a0c */ /* 0x000fc400047a1270 */
[----:B------:R-:W-:Y:S02]  /*ad1c0*/  ISETP.LT.AND P4, PT, R38, c[0x0][0x17c], !P0 ;  /* 0x00005f0026007a0c */ /* 0x000fe40004781270 */
[----:B------:R-:W1:Y:S01]  /*ad1d0*/  LDS.128 R36, [R2+0x1000] ;  /* 0x0010000002247984 */ /* 0x000e620000000c00 */
[----:B------:R-:W-:Y:S02]  /*ad1e0*/  IADD3 R17, R0, c[0x0][0x198], RZ ;  /* 0x0000660000117a10 */ /* 0x000fe40007ffe0ff */
[----:B------:R-:W-:Y:S02]  /*ad1f0*/  ISETP.LT.AND P3, PT, R43, c[0x0][0x17c], !P0 ;  /* 0x00005f002b007a0c */ /* 0x000fe40004761270 */
[----:B------:R-:W-:Y:S02]  /*ad200*/  ISETP.LT.AND P2, PT, R42, c[0x0][0x17c], !P0 ;  /* 0x00005f002a007a0c */ /* 0x000fe40004741270 */
[C---:B------:R-:W-:Y:S01]  /*ad210*/  LEA R16, P6, R17.reuse, R3, 0x2 ;  /* 0x0000000311107211 */ /* 0x040fe200078c10ff */
[----:B------:R-:W1:Y:S01]  /*ad220*/  LDS.128 R40, [R230+0x1000] ;  /* 0x00100000e6287984 */ /* 0x000e620000000c00 */
[----:B------:R-:W-:-:S02]  /*ad230*/  IADD3 R0, R17, c[0x0][0x198], RZ ;  /* 0x0000660011007a10 */ /* 0x000fc40007ffe0ff */
[-C--:B------:R-:W-:Y:S02]  /*ad240*/  LEA.HI.X.SX32 R17, R17, R216.reuse, 0x2, P6 ;  /* 0x000000d811117211 */ /* 0x080fe400030f16ff */
[CC--:B------:R-:W-:Y:S02]  /*ad250*/  LEA R4, P6, R0.reuse, R3.reuse, 0x2 ;  /* 0x0000000300047211 */ /* 0x0c0fe400078c10ff */
[C---:B------:R-:W-:Y:S02]  /*ad260*/  IADD3 R20, R0.reuse, c[0x0][0x198], RZ ;  /* 0x0000660000147a10 */ /* 0x040fe40007ffe0ff */
[----:B------:R-:W-:Y:S02]  /*ad270*/  LEA.HI.X.SX32 R5, R0, R216, 0x2, P6 ;  /* 0x000000d800057211 */ /* 0x000fe400030f16ff */
[C---:B------:R-:W-:Y:S02]  /*ad280*/  LEA R12, P6, R20.reuse, R3, 0x2 ;  /* 0x00000003140c7211 */ /* 0x040fe400078c10ff */
[----:B------:R-:W-:-:S02]  /*ad290*/  IADD3 R0, R20, c[0x0][0x198], RZ ;  /* 0x0000660014007a10 */ /* 0x000fc40007ffe0ff */
[-C--:B------:R-:W-:Y:S02]  /*ad2a0*/  LEA.HI.X.SX32 R13, R20, R216.reuse, 0x2, P6 ;  /* 0x000000d8140d7211 */ /* 0x080fe400030f16ff */
[C---:B------:R-:W-:Y:S02]  /*ad2b0*/  LEA R8, P6, R0.reuse, R3, 0x2 ;  /* 0x0000000300087211 */ /* 0x040fe400078c10ff */
[C---:B------:R-:W-:Y:S01]  /*ad2c0*/  IADD3 R20, R0.reuse, c[0x0][0x198], RZ ;  /* 0x0000660000147a10 */ /* 0x040fe20007ffe0ff */
[----:B--2---:R2:W-:Y:S01]  /*ad2d0*/  @P1 STG.E [R16.64], R28 ;  /* 0x0000001c10001986 */ /* 0x0045e2000c101908 */
[----:B------:R-:W-:Y:S02]  /*ad2e0*/  LEA.HI.X.SX32 R9, R0, R216, 0x2, P6 ;  /* 0x000000d800097211 */ /* 0x000fe400030f16ff */
[----:B------:R-:W-:Y:S01]  /*ad2f0*/  IADD3 R0, R20, c[0x0][0x198], RZ ;  /* 0x0000660014007a10 */ /* 0x000fe20007ffe0ff */
[----:B------:R1:W-:Y:S01]  /*ad300*/  @P5 STG.E [R4.64], R29 ;  /* 0x0000001d04005986 */ /* 0x0003e2000c101908 */
[----:B------:R-:W-:-:S02]  /*ad310*/  ISETP.LT.AND P1, PT, R45, c[0x0][0x17c], !P0 ;  /* 0x00005f002d007a0c */ /* 0x000fc40004721270 */
[CC--:B--2---:R-:W-:Y:S01]  /*ad320*/  LEA R16, P6, R20.reuse, R3.reuse, 0x2 ;  /* 0x0000000314107211 */ /* 0x0c4fe200078c10ff */
[----:B------:R2:W-:Y:S03]  /*ad330*/  @P4 STG.E [R12.64], R32 ;  /* 0x000000200c004986 */ /* 0x0005e6000c101908 */
[-C--:B------:R-:W-:Y:S01]  /*ad340*/  LEA.HI.X.SX32 R17, R20, R216.reuse, 0x2, P6 ;  /* 0x000000d814117211 */ /* 0x080fe200030f16ff */
[----:B-1----:R-:W4:Y:S01]  /*ad350*/  LDL.LU R29, [R1+0x2250] ;  /* 0x00225000011d7983 */ /* 0x002f220000300800 */
[C---:B------:R-:W-:Y:S02]  /*ad360*/  LEA R4, P6, R0.reuse, R3, 0x2 ;  /* 0x0000000300047211 */ /* 0x040fe400078c10ff */
[C---:B------:R-:W-:Y:S01]  /*ad370*/  IADD3 R20, R0.reuse, c[0x0][0x198], RZ ;  /* 0x0000660000147a10 */ /* 0x040fe20007ffe0ff */
[----:B------:R1:W-:Y:S01]  /*ad380*/  @P3 STG.E [R8.64], R33 ;  /* 0x0000002108003986 */ /* 0x0003e2000c101908 */
[----:B------:R-:W-:-:S03]  /*ad390*/  LEA.HI.X.SX32 R5, R0, R216, 0x2, P6 ;  /* 0x000000d800057211 */ /* 0x000fc600030f16ff */
[----:B------:R1:W-:Y:S01]  /*ad3a0*/  @P2 STG.E [R16.64], R36 ;  /* 0x0000002410002986 */ /* 0x0003e2000c101908 */
[----:B--2---:R-:W-:-:S03]  /*ad3b0*/  LEA R12, P6, R20, R3, 0x2 ;  /* 0x00000003140c7211 */ /* 0x004fc600078c10ff */
[----:B------:R-:W2:Y:S01]  /*ad3c0*/  LDL.LU R28, [R1+0x224c] ;  /* 0x00224c00011c7983 */ /* 0x000ea20000300800 */
[----:B------:R-:W-:-:S03]  /*ad3d0*/  LEA.HI.X.SX32 R13, R20, R216, 0x2, P6 ;  /* 0x000000d8140d7211 */ /* 0x000fc600030f16ff */
[----:B------:R1:W-:Y:S01]  /*ad3e0*/  @P1 STG.E [R4.64], R37 ;  /* 0x0000002504001986 */ /* 0x0003e2000c101908 */
[----:B---3--:R-:W-:-:S03]  /*ad3f0*/  ISETP.LT.AND P5, PT, R44, c[0x0][0x17c], !P0 ;  /* 0x00005f002c007a0c */ /* 0x008fc600047a1270 */
[----:B------:R-:W3:Y:S10]  /*ad400*/  LDS.128 R44, [R231+0x1000] ;  /* 0x00100000e72c7984 */ /* 0x000ef40000000c00 */
        /* <DEDUP_REMOVED lines=8> */
[----:B------:R-:W-:Y:S02]  /*ad490*/  ISETP.LT.AND P3, PT, R48, c[0x0][0x17c], !P0 ;  /* 0x00005f0030007a0c */ /* 0x000fe40004761270 */
[----:B------:R-:W2:Y:S01]  /*ad4a0*/  LDS.128 R48, [R252+0x1000] ;  /* 0x00100000fc307984 */ /* 0x000ea20000000c00 */
        /* <DEDUP_REMOVED lines=9> */
[-C--:B------:R-:W-:Y:S01]  /*ad540*/  LEA.HI.X.SX32 R5, R0, R216.reuse, 0x2, P6 ;  /* 0x000000d800057211 */ /* 0x080fe200030f16ff */
[----:B------:R1:W-:Y:S01]  /*ad550*/  @P4 STG.E [R8.64], R41 ;  /* 0x0000002908004986 */ /* 0x0003e2000c101908 */
[C---:B------:R-:W-:Y:S02]  /*ad560*/  LEA R12, P6, R2.reuse, R3, 0x2 ;  /* 0x00000003020c7211 */ /* 0x040fe400078c10ff */
[C---:B------:R-:W-:Y:S01]  /*ad570*/  IADD3 R0, R2.reuse, c[0x0][0x198], RZ ;  /* 0x0000660002007a10 */ /* 0x040fe20007ffe0ff */
[----:B---3--:R3:W-:Y:S01]  /*ad580*/  @P3 STG.E [R16.64], R44 ;  /* 0x0000002c10003986 */ /* 0x0087e2000c101908 */
[----:B------:R-:W-:-:S03]  /*ad590*/  LEA.HI.X.SX32 R13, R2, R216, 0x2, P6 ;  /* 0x000000d8020d7211 */ /* 0x000fc600030f16ff */
[----:B------:R2:W-:Y:S01]  /*ad5a0*/  @P2 STG.E [R4.64], R45 ;  /* 0x0000002d04002986 */ /* 0x0005e2000c101908 */
[C---:B-1----:R-:W-:Y:S02]  /*ad5b0*/  LEA R8, P6, R0.reuse, R3, 0x2 ;  /* 0x0000000300087211 */ /* 0x042fe400078c10ff */
[----:B------:R-:W-:Y:S02]  /*ad5c0*/  ISETP.LT.AND P4, PT, R29, c[0x0][0x17c], !P0 ;  /* 0x00005f001d007a0c */ /* 0x000fe40004781270 */
[----:B------:R-:W3:Y:S01]  /*ad5d0*/  LDL.LU R29, [R1+0x223c] ;  /* 0x00223c00011d7983 */ /* 0x000ee20000300800 */
[----:B------:R-:W-:Y:S02]  /*ad5e0*/  LEA.HI.X.SX32 R9, R0, R216, 0x2, P6 ;  /* 0x000000d800097211 */ /* 0x000fe400030f16ff */
[----:B--2---:R-:W-:Y:S02]  /*ad5f0*/  ISETP.LT.AND P3, PT, R28, c[0x0][0x17c], !P0 ;  /* 0x00005f001c007a0c */ /* 0x004fe40004761270 */
[----:B------:R-:W2:Y:S04]  /*ad600*/  LDL.LU R28, [R1+0x2238] ;  /* 0x00223800011c7983 */ /* 0x000ea80000300800 */
[----:B------:R1:W-:Y:S04]  /*ad610*/  @P1 STG.E [R12.64], R48 ;  /* 0x000000300c001986 */ /* 0x0003e8000c101908 */
[----:B------:R1:W-:Y:S01]  /*ad620*/  @P5 STG.E [R8.64], R49 ;  /* 0x0000003108005986 */ /* 0x0003e2000c101908 */
[----:B----4-:R-:W-:-:S03]  /*ad630*/  ISETP.LT.AND P2, PT, R25, c[0x0][0x17c], !P0 ;  /* 0x00005f0019007a0c */ /* 0x010fc60004741270 */
[----:B------:R-:W4:Y:S01]  /*ad640*/  LDL.LU R25, [R1+0x2234] ;  /* 0x0022340001197983 */ /* 0x000f220000300800 */
[----:B------:R-:W-:-:S03]  /*ad650*/  ISETP.LT.AND P1, PT, R24, c[0x0][0x17c], !P0 ;  /* 0x00005f0018007a0c */ /* 0x000fc60004721270 */
[----:B------:R-:W4:Y:S01]  /*ad660*/  LDL.LU R24, [R1+0x2230] ;  /* 0x0022300001187983 */ /* 0x000f220000300800 */
[----:B------:R-:W-:-:S03]  /*ad670*/  ISETP.LT.AND P5, PT, R21, c[0x0][0x17c], !P0 ;  /* 0x00005f0015007a0c */ /* 0x000fc600047a1270 */
[----:B------:R-:W4:Y:S04]  /*ad680*/  LDL.LU R21, [R1+0x222c] ;  /* 0x00222c0001157983 */ /* 0x000f280000300800 */
[----:B------:R-:W4:Y:S01]  /*ad690*/  LDL.LU R20, [R1+0x2228] ;  /* 0x0022280001147983 */ /* 0x000f220000300800 */
[----:B------:R-:W-:-:S04]  /*ad6a0*/  IADD3 R2, R0, c[0x0][0x198], RZ ;  /* 0x0000660000027a10 */ /* 0x000fc80007ffe0ff */
[CC--:B---3--:R-:W-:Y:S02]  /*ad6b0*/  LEA R16, P6, R2.reuse, R3.reuse, 0x2 ;  /* 0x0000000302107211 */ /* 0x0c8fe400078c10ff */
[C---:B------:R-:W-:Y:S02]  /*ad6c0*/  IADD3 R0, R2.reuse, c[0x0][0x198], RZ ;  /* 0x0000660002007a10 */ /* 0x040fe40007ffe0ff */
[-C--:B------:R-:W-:Y:S02]  /*ad6d0*/  LEA.HI.X.SX32 R17, R2, R216.reuse, 0x2, P6 ;  /* 0x000000d802117211 */ /* 0x080fe400030f16ff */
[C---:B------:R-:W-:Y:S02]  /*ad6e0*/  LEA R4, P6, R0.reuse, R3, 0x2 ;  /* 0x0000000300047211 */ /* 0x040fe400078c10ff */
[C---:B------:R-:W-:Y:S02]  /*ad6f0*/  IADD3 R2, R0.reuse, c[0x0][0x198], RZ ;  /* 0x0000660000027a10 */ /* 0x040fe40007ffe0ff */
[----:B------:R-:W-:-:S02]  /*ad700*/  LEA.HI.X.SX32 R5, R0, R216, 0x2, P6 ;  /* 0x000000d800057211 */ /* 0x000fc400030f16ff */
[CC--:B-1----:R-:W-:Y:S02]  /*ad710*/  LEA R12, P6, R2.reuse, R3.reuse, 0x2 ;  /* 0x00000003020c7211 */ /* 0x0c2fe400078c10ff */
[C---:B------:R-:W-:Y:S02]  /*ad720*/  IADD3 R0, R2.reuse, c[0x0][0x198], RZ ;  /* 0x0000660002007a10 */ /* 0x040fe40007ffe0ff */
[-C--:B------:R-:W-:Y:S02]  /*ad730*/  LEA.HI.X.SX32 R13, R2, R216.reuse, 0x2, P6 ;  /* 0x000000d8020d7211 */ /* 0x080fe400030f16ff */
[C---:B------:R-:W-:Y:S02]  /*ad740*/  LEA R8, P6, R0.reuse, R3, 0x2 ;  /* 0x0000000300087211 */ /* 0x040fe400078c10ff */
[C---:B------:R-:W-:Y:S01]  /*ad750*/  IADD3 R2, R0.reuse, c[0x0][0x198], RZ ;  /* 0x0000660000027a10 */ /* 0x040fe20007ffe0ff */
[----:B------:R1:W-:Y:S01]  /*ad760*/  @P4 STG.E [R16.64], R52 ;  /* 0x0000003410004986 */ /* 0x0003e2000c101908 */
[----:B------:R-:W-:-:S02]  /*ad770*/  LEA.HI.X.SX32 R9, R0, R216, 0x2, P6 ;  /* 0x000000d800097211 */ /* 0x000fc400030f16ff */
[C---:B------:R-:W-:Y:S01]  /*ad780*/  IADD3 R0, R2.reuse, c[0x0][0x198], RZ ;  /* 0x0000660002007a10 */ /* 0x040fe20007ffe0ff */
[----:B------:R3:W-:Y:S04]  /*ad790*/  @P3 STG.E [R4.64], R53 ;  /* 0x0000003504003986 */ /* 0x0007e8000c101908 */
[----:B------:R2:W-:Y:S01]  /*ad7a0*/  @P2 STG.E [R12.64], R56 ;  /* 0x000000380c002986 */ /* 0x0005e2000c101908 */
[C---:B-1----:R-:W-:Y:S02]  /*ad7b0*/  LEA R16, P6, R2.reuse, R3, 0x2 ;  /* 0x0000000302107211 */ /* 0x042fe400078c10ff */
[----:B------:R-:W-:Y:S02]  /*ad7c0*/  ISETP.LT.AND P4, PT, R29, c[0x0][0x17c], !P0 ;  /* 0x00005f001d007a0c */ /* 0x000fe40004781270 */
[----:B------:R-:W4:Y:S01]  /*ad7d0*/  LDL.LU R29, [R1+0x2224] ;  /* 0x00222400011d7983 */ /* 0x000f220000300800 */
[----:B------:R-:W-:-:S02]  /*ad7e0*/  LEA.HI.X.SX32 R17, R2, R216, 0x2, P6 ;  /* 0x000000d802117211 */ /* 0x000fc400030f16ff */
[----:B---3--:R-:W-:Y:S02]  /*ad7f0*/  LEA R4, P6, R0, R3, 0x2 ;  /* 0x0000000300047211 */ /* 0x008fe400078c10ff */
[----:B--2---:R-:W-:Y:S02]  /*ad800*/  ISETP.LT.AND P3, PT, R28, c[0x0][0x17c], !P0 ;  /* 0x00005f001c007a0c */ /* 0x004fe40004761270 */
[----:B------:R-:W2:Y:S01]  /*ad810*/  LDL.LU R28, [R1+0x2220] ;  /* 0x00222000011c7983 */ /* 0x000ea20000300800 */
[----:B------:R-:W-:-:S03]  /*ad820*/  LEA.HI.X.SX32 R5, R0, R216, 0x2, P6 ;  /* 0x000000d800057211 */ /* 0x000fc600030f16ff */
[----:B------:R1:W-:Y:S04]  /*ad830*/  @P1 STG.E [R8.64], R57 ;  /* 0x0000003908001986 */ /* 0x0003e8000c101908 */
        /* <DEDUP_REMOVED lines=15> */
[C---:B------:R-:W-:Y:S02]  /*ad930*/  IADD3 R2, R0.reuse, c[0x0][0x198], RZ ;  /* 0x0000660000027a10 */ /* 0x040fe40007ffe0ff */
[----:B------:R-:W-:-:S02]  /*ad940*/  LEA.HI.X.SX32 R9, R0, R216, 0x2, P6 ;  /* 0x000000d800097211 */ /* 0x000fc400030f16ff */
[CC--:B---3--:R-:W-:Y:S02]  /*ad950*/  LEA R16, P6, R2.reuse, R3.reuse, 0x2 ;  /* 0x0000000302107211 */ /* 0x0c8fe400078c10ff */
[C---:B------:R-:W-:Y:S02]  /*ad960*/  IADD3 R0, R2.reuse, c[0x0][0x198], RZ ;  /* 0x0000660002007a10 */ /* 0x040fe40007ffe0ff */
[-C--:B------:R-:W-:Y:S02]  /*ad970*/  LEA.HI.X.SX32 R17, R2, R216.reuse, 0x2, P6 ;  /* 0x000000d802117211 */ /* 0x080fe400030f16ff */
[C---:B------:R-:W-:Y:S02]  /*ad980*/  LEA R4, P6, R0.reuse, R3, 0x2 ;  /* 0x0000000300047211 */ /* 0x040fe400078c10ff */
[C---:B------:R-:W-:Y:S01]  /*ad990*/  IADD3 R2, R0.reuse, c[0x0][0x198], RZ ;  /* 0x0000660000027a10 */ /* 0x040fe20007ffe0ff */
[----:B------:R1:W-:Y:S01]  /*ad9a0*/  @P3 STG.E [R12.64], R64 ;  /* 0x000000400c003986 */ /* 0x0003e2000c101908 */
[----:B------:R-:W-:-:S02]  /*ad9b0*/  LEA.HI.X.SX32 R5, R0, R216, 0x2, P6 ;  /* 0x000000d800057211 */ /* 0x000fc400030f16ff */
[C---:B------:R-:W-:Y:S01]  /*ad9c0*/  IADD3 R0, R2.reuse, c[0x0][0x198], RZ ;  /* 0x0000660002007a10 */ /* 0x040fe20007ffe0ff */
[----:B------:R3:W-:Y:S01]  /*ad9d0*/  @P2 STG.E [R8.64], R65 ;  /* 0x0000004108002986 */ /* 0x0007e2000c101908 */
[----:B-1----:R-:W-:-:S03]  /*ad9e0*/  LEA R12, P6, R2, R3, 0x2 ;  /* 0x00000003020c7211 */ /* 0x002fc600078c10ff */
[----:B------:R1:W-:Y:S01]  /*ad9f0*/  @P1 STG.E [R16.64], R6 ;  /* 0x0000000610001986 */ /* 0x0003e2000c101908 */
[-C--:B------:R-:W-:Y:S02]  /*ada00*/  LEA.HI.X.SX32 R13, R2, R216.reuse, 0x2, P6 ;  /* 0x000000d8020d7211 */ /* 0x080fe400030f16ff */
[----:B------:R-:W-:Y:S02]  /*ada10*/  ISETP.LT.AND P3, PT, R29, c[0x0][0x17c], !P0 ;  /* 0x00005f001d007a0c */ /* 0x000fe40004761270 */
[----:B------:R-:W4:Y:S01]  /*ada20*/  LDL.LU R29, [R1+0x220c] ;  /* 0x00220c00011d7983 */ /* 0x000f220000300800 */
[C---:B---3--:R-:W-:Y:S02]  /*ada30*/  LEA R8, P6, R0.reuse, R3, 0x2 ;  /* 0x0000000300087211 */ /* 0x048fe400078c10ff */
[C---:B------:R-:W-:Y:S02]  /*ada40*/  IADD3 R2, R0.reuse, c[0x0][0x198], RZ ;  /* 0x0000660000027a10 */ /* 0x040fe40007ffe0ff */
[----:B------:R-:W-:-:S02]  /*ada50*/  LEA.HI.X.SX32 R9, R0, R216, 0x2, P6 ;  /* 0x000000d800097211 */ /* 0x000fc400030f16ff */
[----:B--2---:R-:W-:Y:S02]  /*ada60*/  ISETP.LT.AND P2, PT, R28, c[0x0][0x17c], !P0 ;  /* 0x00005f001c007a0c */ /* 0x004fe40004741270 */
[----:B------:R-:W2:Y:S01]  /*ada70*/  LDL.LU R28, [R1+0x2208] ;  /* 0x00220800011c7983 */ /* 0x000ea20000300800 */
[----:B-1----:R-:W-:-:S03]  /*ada80*/  LEA R16, P6, R2, R3, 0x2 ;  /* 0x0000000302107211 */ /* 0x002fc600078c10ff */
[----:B------:R-:W-:Y:S01]  /*ada90*/  @P5 STG.E [R4.64], R7 ;  /* 0x0000000704005986 */ /* 0x000fe2000c101908 */
[----:B------:R-:W-:-:S03]  /*adaa0*/  LEA.HI.X.SX32 R17, R2, R216, 0x2, P6 ;  /* 0x000000d802117211 */ /* 0x000fc600030f16ff */
[----:B------:R-:W-:Y:S04]  /*adab0*/  @P4 STG.E [R12.64], R10 ;  /* 0x0000000a0c004986 */ /* 0x000fe8000c101908 */
[----:B------:R-:W-:Y:S04]  /*adac0*/  @P3 STG.E [R8.64], R11 ;  /* 0x0000000b08003986 */ /* 0x000fe8000c101908 */
[----:B------:R1:W-:Y:S01]  /*adad0*/  @P2 STG.E [R16.64], R14 ;  /* 0x0000000e10002986 */ /* 0x0003e2000c101908 */
[----:B----4-:R-:W-:-:S03]  /*adae0*/  ISETP.LT.AND P1, PT, R25, c[0x0][0x17c], !P0 ;  /* 0x00005f0019007a0c */ /* 0x010fc60004721270 */
[----:B------:R-:W3:Y:S01]  /*adaf0*/  LDL.LU R25, [R1+0x2204] ;  /* 0x0022040001197983 */ /* 0x000ee20000300800 */
[----:B------:R-:W-:-:S03]  /*adb00*/  ISETP.LT.AND P5, PT, R24, c[0x0][0x17c], !P0 ;  /* 0x00005f0018007a0c */ /* 0x000fc600047a1270 */
[----:B------:R-:W4:Y:S01]  /*adb10*/  LDL.LU R24, [R1+0x2200] ;  /* 0x0022000001187983 */ /* 0x000f220000300800 */
[----:B------:R-:W-:-:S03]  /*adb20*/  ISETP.LT.AND P4, PT, R21, c[0x0][0x17c], !P0 ;  /* 0x00005f0015007a0c */ /* 0x000fc60004781270 */
[----:B------:R-:W4:Y:S01]  /*adb30*/  LDL.LU R21, [R1+0x21fc] ;  /* 0x0021fc0001157983 */ /* 0x000f220000300800 */
[----:B------:R-:W-:-:S03]  /*adb40*/  ISETP.LT.AND P3, PT, R20, c[0x0][0x17c], !P0 ;  /* 0x00005f0014007a0c */ /* 0x000fc60004761270 */
[----:B------:R-:W4:Y:S04]  /*adb50*/  LDL.LU R20, [R1+0x21f8] ;  /* 0x0021f80001147983 */ /* 0x000f280000300800 */
[----:B-1----:R-:W4:Y:S04]  /*adb60*/  LDL.LU R14, [R1+0x21f4] ;  /* 0x0021f400010e7983 */ /* 0x002f280000300800 */
[----:B------:R-:W4:Y:S04]  /*adb70*/  LDL.LU R13, [R1+0x21f0] ;  /* 0x0021f000010d7983 */ /* 0x000f280000300800 */
        /* <DEDUP_REMOVED lines=19> */
[----:B------:R-:W-:Y:S02]  /*adcb0*/  ISETP.LT.AND P2, PT, R29, c[0x0][0x17c], !P0 ;  /* 0x00005f001d007a0c */ /* 0x000fe40004741270 */
[-C--:B-1----:R-:W-:Y:S01]  /*adcc0*/  LEA R4, P6, R0, R3.reuse, 0x2 ;  /* 0x0000000300047211 */ /* 0x082fe200078c10ff */
[----:B------:R-:W4:Y:S01]  /*adcd0*/  LDL.LU R15, [R1+0x21e0] ;  /* 0x0021e000010f7983 */ /* 0x000f220000300800 */
[----:B--2---:R-:W-:Y:S02]  /*adce0*/  ISETP.LT.AND P1, PT, R28, c[0x0][0x17c], !P0 ;  /* 0x00005f001c007a0c */ /* 0x004fe40004721270 */
[----:B------:R-:W-:Y:S02]  /*adcf0*/  LEA.HI.X.SX32 R5, R0, R216, 0x2, P6 ;  /* 0x000000d800057211 */ /* 0x000fe400030f16ff */
[----:B------:R-:W-:-:S02]  /*add00*/  LEA R6, P6, R2, R3, 0x2 ;  /* 0x0000000302067211 */ /* 0x000fc400078c10ff */
[C---:B------:R-:W-:Y:S01]  /*add10*/  IADD3 R0, R2.reuse, c[0x0][0x198], RZ ;  /* 0x0000660002007a10 */ /* 0x040fe20007ffe0ff */
[----:B------:R1:W-:Y:S01]  /*add20*/  @P4 STG.E [R8.64], R19 ;  /* 0x0000001308004986 */ /* 0x0003e2000c101908 */
[----:B------:R-:W-:Y:S02]  /*add30*/  LEA.HI.X.SX32 R7, R2, R216, 0x2, P6 ;  /* 0x000000d802077211 */ /* 0x000fe400030f16ff */
[C---:B------:R-:W-:Y:S01]  /*add40*/  IADD3 R2, R0.reuse, c[0x0][0x198], RZ ;  /* 0x0000660000027a10 */ /* 0x040fe20007ffe0ff */
[----:B------:R2:W-:Y:S01]  /*add50*/  @P3 STG.E [R10.64], R22 ;  /* 0x000000160a003986 */ /* 0x0005e2000c101908 */
[----:B-1----:R-:W-:-:S03]  /*add60*/  LEA R8, P6, R0, R3, 0x2 ;  /* 0x0000000300087211 */ /* 0x002fc600078c10ff */
[----:B------:R1:W-:Y:S01]  /*add70*/  @P2 STG.E [R4.64], R23 ;  /* 0x0000001704002986 */ /* 0x0003e2000c101908 */
[----:B------:R-:W-:-:S03]  /*add80*/  LEA.HI.X.SX32 R9, R0, R216, 0x2, P6 ;  /* 0x000000d800097211 */ /* 0x000fc600030f16ff */
[----:B------:R1:W-:Y:S01]  /*add90*/  @P1 STG.E [R6.64], R26 ;  /* 0x0000001a06001986 */ /* 0x0003e2000c101908 */
[CC--:B--2---:R-:W-:Y:S02]  /*adda0*/  LEA R10, P6, R2.reuse, R3.reuse, 0x2 ;  /* 0x00000003020a7211 */ /* 0x0c4fe400078c10ff */
[C---:B------:R-:W-:Y:S02]  /*addb0*/  IADD3 R0, R2.reuse, c[0x0][0x198], RZ ;  /* 0x0000660002007a10 */ /* 0x040fe40007ffe0ff */
[----:B------:R-:W-:Y:S02]  /*addc0*/  LEA.HI.X.SX32 R11, R2, R216, 0x2, P6 ;  /* 0x000000d8020b7211 */ /* 0x000fe400030f16ff */
[C---:B------:R-:W-:Y:S02]  /*addd0*/  IADD3 R2, R0.reuse, c[0x0][0x198], RZ ;  /* 0x0000660000027a10 */ /* 0x040fe40007ffe0ff */
[----:B-1----:R-:W-:-:S04]  /*adde0*/  LEA R4, P6, R0, R3, 0x2 ;  /* 0x0000000300047211 */ /* 0x002fc800078c10ff */
[----:B------:R-:W-:Y:S02]  /*addf0*/  LEA.HI.X.SX32 R5, R0, R216, 0x2, P6 ;  /* 0x000000d800057211 */ /* 0x000fe400030f16ff */
[----:B------:R-:W-:-:S04]  /*ade00*/  LEA R6, P6, R2, R3, 0x2 ;  /* 0x0000000302067211 */ /* 0x000fc800078c10ff */
[----:B------:R-:W-:Y:S02]  /*ade10*/  LEA.HI.X.SX32 R7, R2, R216, 0x2, P6 ;  /* 0x000000d802077211 */ /* 0x000fe400030f16ff */
[----:B---3--:R-:W-:Y:S02]  /*ade20*/  ISETP.LT.AND P5, PT, R25, c[0x0][0x17c], !P0 ;  /* 0x00005f0019007a0c */ /* 0x008fe400047a1270 */
[----:B----4-:R-:W-:Y:S02]  /*ade30*/  ISETP.LT.AND P4, PT, R24, c[0x0][0x17c], !P0 ;  /* 0x00005f0018007a0c */ /* 0x010fe40004781270 */
[----:B------:R-:W-:-:S09]  /*ade40*/  ISETP.LT.AND P3, PT, R21, c[0x0][0x17c], !P0 ;  /* 0x00005f0015007a0c */ /* 0x000fd20004761270 */
[----:B------:R1:W-:Y:S01]  /*ade50*/  @P5 STG.E [R8.64], R27 ;  /* 0x0000001b08005986 */ /* 0x0003e2000c101908 */
[----:B------:R-:W-:-:S03]  /*ade60*/  ISETP.LT.AND P1, PT, R14, c[0x0][0x17c], !P0 ;  /* 0x00005f000e007a0c */ /* 0x000fc60004721270 */
[----:B------:R-:W2:Y:S01]  /*ade70*/  LDL.LU R14, [R1+0x21dc] ;  /* 0x0021dc00010e7983 */ /* 0x000ea20000300800 */
[----:B------:R-:W-:-:S03]  /*ade80*/  ISETP.LT.AND P5, PT, R13, c[0x0][0x17c], !P0 ;  /* 0x00005f000d007a0c */ /* 0x000fc600047a1270 */
[----:B------:R-:W3:Y:S01]  /*ade90*/  LDL.LU R13, [R1+0x21d8] ;  /* 0x0021d800010d7983 */ /* 0x000ee20000300800 */
[----:B------:R-:W-:-:S03]  /*adea0*/  ISETP.LT.AND P2, PT, R20, c[0x0][0x17c], !P0 ;  /* 0x00005f0014007a0c */ /* 0x000fc60004741270 */
[----:B------:R4:W-:Y:S01]  /*adeb0*/  @P4 STG.E [R10.64], R30 ;  /* 0x0000001e0a004986 */ /* 0x0009e2000c101908 */
[----:B------:R-:W-:-:S03]  /*adec0*/  ISETP.LT.AND P4, PT, R12, c[0x0][0x17c], !P0 ;  /* 0x00005f000c007a0c */ /* 0x000fc60004781270 */
[----:B------:R-:W3:Y:S04]  /*aded0*/  LDL.LU R12, [R1+0x21d4] ;  /* 0x0021d400010c7983 */ /* 0x000ee80000300800 */
[----:B------:R1:W-:Y:S01]  /*adee0*/  @P3 STG.E [R4.64], R31 ;  /* 0x0000001f04003986 */ /* 0x0003e2000c101908 */
[----:B------:R-:W-:-:S03]  /*adef0*/  ISETP.LT.AND P3, PT, R17, c[0x0][0x17c], !P0 ;  /* 0x00005f0011007a0c */ /* 0x000fc60004761270 */
[----:B------:R1:W-:Y:S01]  /*adf00*/  @P2 STG.E [R6.64], R34 ;  /* 0x0000002206002986 */ /* 0x0003e2000c101908 */
[----:B------:R-:W-:-:S03]  /*adf10*/  ISETP.LT.AND P2, PT, R16, c[0x0][0x17c], !P0 ;  /* 0x00005f0010007a0c */ /* 0x000fc60004741270 */
[----:B------:R-:W3:Y:S04]  /*adf20*/  LDL.LU R17, [R1+0x21d0] ;  /* 0x0021d00001117983 */ /* 0x000ee80000300800 */
[----:B------:R-:W3:Y:S01]  /*adf30*/  LDL.LU R16, [R1+0x21cc] ;  /* 0x0021cc0001107983 */ /* 0x000ee20000300800 */
[----:B------:R-:W-:-:S04]  /*adf40*/  IADD3 R0, R2, c[0x0][0x198], RZ ;  /* 0x0000660002007a10 */ /* 0x000fc80007ffe0ff */
[CC--:B-1----:R-:W-:Y:S02]  /*adf50*/  LEA R8, P6, R0.reuse, R3.reuse, 0x2 ;  /* 0x0000000300087211 */ /* 0x0c2fe400078c10ff */
[C---:B------:R-:W-:Y:S02]  /*adf60*/  IADD3 R2, R0.reuse, c[0x0][0x198], RZ ;  /* 0x0000660000027a10 */ /* 0x040fe40007ffe0ff */
[-C--:B------:R-:W-:Y:S02]  /*adf70*/  LEA.HI.X.SX32 R9, R0, R216.reuse, 0x2, P6 ;  /* 0x000000d800097211 */ /* 0x080fe400030f16ff */
[C---:B----4-:R-:W-:Y:S02]  /*adf80*/  LEA R10, P6, R2.reuse, R3, 0x2 ;  /* 0x00000003020a7211 */ /* 0x050fe400078c10ff */
[C---:B------:R-:W-:Y:S02]  /*adf90*/  IADD3 R0, R2.reuse, c[0x0][0x198], RZ ;  /* 0x0000660002007a10 */ /* 0x040fe40007ffe0ff */
[----:B------:R-:W-:-:S02]  /*adfa0*/  LEA.HI.X.SX32 R11, R2, R216, 0x2, P6 ;  /* 0x000000d8020b7211 */ /* 0x000fc400030f16ff */
[CC--:B------:R-:W-:Y:S02]  /*adfb0*/  LEA R4, P6, R0.reuse, R3.reuse, 0x2 ;  /* 0x0000000300047211 */ /* 0x0c0fe400078c10ff */
[C---:B------:R-:W-:Y:S02]  /*adfc0*/  IADD3 R2, R0.reuse, c[0x0][0x198], RZ ;  /* 0x0000660000027a10 */ /* 0x040fe40007ffe0ff */
[----:B------:R-:W-:Y:S01]  /*adfd0*/  LEA.HI.X.SX32 R5, R0, R216, 0x2, P6 ;  /* 0x000000d800057211 */ /* 0x000fe200030f16ff */
[----:B------:R1:W-:Y:S01]  /*adfe0*/  @P1 STG.E [R8.64], R35 ;  /* 0x0000002308001986 */ /* 0x0003e2000c101908 */
[C---:B------:R-:W-:Y:S02]  /*adff0*/  LEA R6, P6, R2.reuse, R3, 0x2 ;  /* 0x0000000302067211 */ /* 0x040fe400078c10ff */
[----:B------:R-:W-:Y:S01]  /*ae000*/  ISETP.LT.AND P1, PT, R15, c[0x0][0x17c], !P0 ;  /* 0x00005f000f007a0c */ /* 0x000fe20004721270 */
[----:B------:R4:W-:Y:S01]  /*ae010*/  @P5 STG.E [R10.64], R38 ;  /* 0x000000260a005986 */ /* 0x0009e2000c101908 */
[----:B------:R-:W-:-:S03]  /*ae020*/  IADD3 R0, R2, c[0x0][0x198], RZ ;  /* 0x0000660002007a10 */ /* 0x000fc60007ffe0ff */
[----:B------:R-:W3:Y:S04]  /*ae030*/  LDL.LU R15, [R1+0x21c8] ;  /* 0x0021c800010f7983 */ /* 0x000ee80000300800 */
[----:B------:R2:W-:Y:S01]  /*ae040*/  @P4 STG.E [R4.64], R39 ;  /* 0x0000002704004986 */ /* 0x0005e2000c101908 */
[-C--:B------:R-:W-:Y:S02]  /*ae050*/  LEA.HI.X.SX32 R7, R2, R216.reuse, 0x2, P6 ;  /* 0x000000d802077211 */ /* 0x080fe400030f16ff */
[C---:B-1----:R-:W-:Y:S02]  /*ae060*/  LEA R8, P6, R0.reuse, R3, 0x2 ;  /* 0x0000000300087211 */ /* 0x042fe400078c10ff */
[C---:B------:R-:W-:Y:S02]  /*ae070*/  IADD3 R2, R0.reuse, c[0x0][0x198], RZ ;  /* 0x0000660000027a10 */ /* 0x040fe40007ffe0ff */
[----:B------:R-:W-:-:S02]  /*ae080*/  LEA.HI.X.SX32 R9, R0, R216, 0x2, P6 ;  /* 0x000000d800097211 */ /* 0x000fc400030f16ff */
[C---:B----4-:R-:W-:Y:S01]  /*ae090*/  LEA R10, P6, R2.reuse, R3, 0x2 ;  /* 0x00000003020a7211 */ /* 0x050fe200078c10ff */
[----:B------:R1:W-:Y:S03]  /*ae0a0*/  @P3 STG.E [R6.64], R42 ;  /* 0x0000002a06003986 */ /* 0x0003e6000c101908 */
[----:B------:R-:W-:Y:S01]  /*ae0b0*/  LEA.HI.X.SX32 R11, R2, R216, 0x2, P6 ;  /* 0x000000d8020b7211 */ /* 0x000fe200030f16ff */
[----:B------:R4:W-:Y:S04]  /*ae0c0*/  @P2 STG.E [R8.64], R43 ;  /* 0x0000002b08002986 */ /* 0x0009e8000c101908 */
[----:B------:R1:W-:Y:S01]  /*ae0d0*/  @P1 STG.E [R10.64], R46 ;  /* 0x0000002e0a001986 */ /* 0x0003e2000c101908 */
[----:B--2---:R-:W-:-:S03]  /*ae0e0*/  ISETP.LT.AND P5, PT, R14, c[0x0][0x17c], !P0 ;  /* 0x00005f000e007a0c */ /* 0x004fc600047a1270 */
[----:B------:R-:W2:Y:S01]  /*ae0f0*/  LDL.LU R14, [R1+0x21c4] ;  /* 0x0021c400010e7983 */ /* 0x000ea20000300800 */
[----:B---3--:R-:W-:-:S03]  /*ae100*/  ISETP.LT.AND P4, PT, R13, c[0x0][0x17c], !P0 ;  /* 0x00005f000d007a0c */ /* 0x008fc60004781270 */
[----:B------:R-:W3:Y:S01]  /*ae110*/  LDL.LU R13, [R1+0x21c0] ;  /* 0x0021c000010d7983 */ /* 0x000ee20000300800 */
[----:B------:R-:W-:-:S03]  /*ae120*/  ISETP.LT.AND P3, PT, R12, c[0x0][0x17c], !P0 ;  /* 0x00005f000c007a0c */ /* 0x000fc60004761270 */
[----:B------:R-:W2:Y:S01]  /*ae130*/  LDL.LU R12, [R1+0x21bc] ;  /* 0x0021bc00010c7983 */ /* 0x000ea20000300800 */
[----:B------:R-:W-:-:S03]  /*ae140*/  ISETP.LT.AND P2, PT, R17, c[0x0][0x17c], !P0 ;  /* 0x00005f0011007a0c */ /* 0x000fc60004741270 */
[----:B------:R-:W2:Y:S01]  /*ae150*/  LDL.LU R17, [R1+0x21b8] ;  /* 0x0021b80001117983 */ /* 0x000ea20000300800 */
[----:B------:R-:W-:-:S03]  /*ae160*/  ISETP.LT.AND P1, PT, R16, c[0x0][0x17c], !P0 ;  /* 0x00005f0010007a0c */ /* 0x000fc60004721270 */
[----:B------:R-:W2:Y:S01]  /*ae170*/  LDL.LU R16, [R1+0x21b4] ;  /* 0x0021b40001107983 */ /* 0x000ea20000300800 */
[----:B------:R-:W-:-:S04]  /*ae180*/  IADD3 R0, R2, c[0x0][0x198], RZ ;  /* 0x0000660002007a10 */ /* 0x000fc80007ffe0ff */
[CC--:B------:R-:W-:Y:S02]  /*ae190*/  LEA R4, P6, R0.reuse, R3.reuse, 0x2 ;  /* 0x0000000300047211 */ /* 0x0c0fe400078c10ff */
[C---:B------:R-:W-:Y:S02]  /*ae1a0*/  IADD3 R2, R0.reuse, c[0x0][0x198], RZ ;  /* 0x0000660000027a10 */ /* 0x040fe40007ffe0ff */
[-C--:B------:R-:W-:Y:S02]  /*ae1b0*/  LEA.HI.X.SX32 R5, R0, R216.reuse, 0x2, P6 ;  /* 0x000000d800057211 */ /* 0x080fe400030f16ff */
[C---:B-1----:R-:W-:Y:S02]  /*ae1c0*/  LEA R6, P6, R2.reuse, R3, 0x2 ;  /* 0x0000000302067211 */ /* 0x042fe400078c10ff */
[C---:B------:R-:W-:Y:S02]  /*ae1d0*/  IADD3 R0, R2.reuse, c[0x0][0x198], RZ ;  /* 0x0000660002007a10 */ /* 0x040fe40007ffe0ff */
[----:B------:R-:W-:-:S02]  /*ae1e0*/  LEA.HI.X.SX32 R7, R2, R216, 0x2, P6 ;  /* 0x000000d802077211 */ /* 0x000fc400030f16ff */
[CC--:B----4-:R-:W-:Y:S02]  /*ae1f0*/  LEA R8, P6, R0.reuse, R3.reuse, 0x2 ;  /* 0x0000000300087211 */ /* 0x0d0fe400078c10ff */
        /* <DEDUP_REMOVED lines=9> */
[----:B-1----:R-:W-:-:S04]  /*ae290*/  LEA R4, P6, R0, R3, 0x2 ;  /* 0x0000000300047211 */ /* 0x002fc800078c10ff */
[----:B------:R-:W-:Y:S01]  /*ae2a0*/  LEA.HI.X.SX32 R5, R0, R216, 0x2, P6 ;  /* 0x000000d800057211 */ /* 0x000fe200030f16ff */
[----:B------:R1:W-:Y:S01]  /*ae2b0*/  @P2 STG.E [R10.64], R54 ;  /* 0x000000360a002986 */ /* 0x0003e2000c101908 */
[----:B------:R-:W-:-:S03]  /*ae2c0*/  ISETP.LT.AND P5, PT, R15, c[0x0][0x17c], !P0 ;  /* 0x00005f000f007a0c */ /* 0x000fc600047a1270 */
[----:B------:R1:W-:Y:S01]  /*ae2d0*/  @P1 STG.E [R4.64], R55 ;  /* 0x0000003704001986 */ /* 0x0003e2000c101908 */
[----:B----4-:R-:W-:-:S04]  /*ae2e0*/  LEA R6, P6, R2, R3, 0x2 ;  /* 0x0000000302067211 */ /* 0x010fc800078c10ff */
[----:B------:R-:W-:-:S05]  /*ae2f0*/  LEA.HI.X.SX32 R7, R2, R216, 0x2, P6 ;  /* 0x000000d802077211 */ /* 0x000fca00030f16ff */
[----:B------:R4:W-:Y:S01]  /*ae300*/  @P5 STG.E [R6.64], R58 ;  /* 0x0000003a06005986 */ /* 0x0009e2000c101908 */
[----:B---3--:R-:W-:Y:S02]  /*ae310*/  ISETP.LT.AND P3, PT, R13, c[0x0][0x17c], !P0 ;  /* 0x00005f000d007a0c */ /* 0x008fe40004761270 */
[----:B------:R-:W-:-:S04]  /*ae320*/  IADD3 R13, R2, c[0x0][0x198], RZ ;  /* 0x00006600020d7a10 */ /* 0x000fc80007ffe0ff */
[C---:B------:R-:W-:Y:S02]  /*ae330*/  IADD3 R0, R13.reuse, c[0x0][0x198], RZ ;  /* 0x000066000d007a10 */ /* 0x040fe40007ffe0ff */
[CC--:B------:R-:W-:Y:S02]  /*ae340*/  LEA R8, P1, R13.reuse, R3.reuse, 0x2 ;  /* 0x000000030d087211 */ /* 0x0c0fe400078210ff */
[----:B------:R-:W-:Y:S02]  /*ae350*/  IADD3 R15, R0, c[0x0][0x198], RZ ;  /* 0x00006600000f7a10 */ /* 0x000fe40007ffe0ff */
[----:B------:R-:W-:Y:S02]  /*ae360*/  LEA.HI.X.SX32 R9, R13, R216, 0x2, P1 ;  /* 0x000000d80d097211 */ /* 0x000fe400008f16ff */
[----:B-1----:R-:W-:Y:S02]  /*ae370*/  LEA R10, P1, R15, R3, 0x2 ;  /* 0x000000030f0a7211 */ /* 0x002fe400078210ff */
[----:B--2---:R-:W-:-:S02]  /*ae380*/  ISETP.LT.AND P4, PT, R14, c[0x0][0x17c], !P0 ;  /* 0x00005f000e007a0c */ /* 0x004fc40004781270 */
[----:B------:R-:W-:Y:S02]  /*ae390*/  ISETP.LT.AND P2, PT, R12, c[0x0][0x17c], !P0 ;  /* 0x00005f000c007a0c */ /* 0x000fe40004741270 */
[----:B------:R-:W-:Y:S02]  /*ae3a0*/  LEA R12, P6, R0, R3, 0x2 ;  /* 0x00000003000c7211 */ /* 0x000fe400078c10ff */
[C---:B------:R-:W-:Y:S02]  /*ae3b0*/  LEA.HI.X.SX32 R11, R15.reuse, R216, 0x2, P1 ;  /* 0x000000d80f0b7211 */ /* 0x040fe400008f16ff */
[----:B------:R-:W-:Y:S02]  /*ae3c0*/  IADD3 R2, R15, c[0x0][0x198], RZ ;  /* 0x000066000f027a10 */ /* 0x000fe40007ffe0ff */
[----:B------:R-:W-:Y:S02]  /*ae3d0*/  ISETP.LT.AND P1, PT, R17, c[0x0][0x17c], !P0 ;  /* 0x00005f0011007a0c */ /* 0x000fe40004721270 */
[----:B------:R-:W-:-:S02]  /*ae3e0*/  ISETP.LT.AND P0, PT, R16, c[0x0][0x17c], !P0 ;  /* 0x00005f0010007a0c */ /* 0x000fc40004701270 */
[-C--:B------:R-:W-:Y:S02]  /*ae3f0*/  LEA.HI.X.SX32 R13, R0, R216.reuse, 0x2, P6 ;  /* 0x000000d8000d7211 */ /* 0x080fe400030f16ff */
[CC--:B------:R-:W-:Y:S02]  /*ae400*/  LEA R14, P6, R2.reuse, R3.reuse, 0x2 ;  /* 0x00000003020e7211 */ /* 0x0c0fe400078c10ff */
[C---:B------:R-:W-:Y:S02]  /*ae410*/  IADD3 R0, R2.reuse, c[0x0][0x198], RZ ;  /* 0x0000660002007a10 */ /* 0x040fe40007ffe0ff */
[----:B------:R-:W-:Y:S01]  /*ae420*/  LEA.HI.X.SX32 R15, R2, R216, 0x2, P6 ;  /* 0x000000d8020f7211 */ /* 0x000fe200030f16ff */
[----:B------:R4:W-:Y:S01]  /*ae430*/  @P4 STG.E [R8.64], R59 ;  /* 0x0000003b08004986 */ /* 0x0009e2000c101908 */
[----:B------:R-:W-:-:S03]  /*ae440*/  LEA R2, P6, R0, R3, 0x2 ;  /* 0x0000000300027211 */ /* 0x000fc600078c10ff */
[----:B------:R4:W-:Y:S04]  /*ae450*/  @P3 STG.E [R12.64], R62 ;  /* 0x0000003e0c003986 */ /* 0x0009e8000c101908 */
[----:B------:R4:W-:Y:S01]  /*ae460*/  @P2 STG.E [R10.64], R63 ;  /* 0x0000003f0a002986 */ /* 0x0009e2000c101908 */
[----:B------:R-:W-:-:S03]  /*ae470*/  LEA.HI.X.SX32 R3, R0, R216, 0x2, P6 ;  /* 0x000000d800037211 */ /* 0x000fc600030f16ff */
[----:B------:R4:W-:Y:S01]  /*ae480*/  @P1 STG.E [R14.64], R66 ;  /* 0x000000420e001986 */ /* 0x0009e2000c101908 */
[----:B------:R-:W-:Y:S05]  /*ae490*/  @!P0 EXIT ;  /* 0x000000000000894d */ /* 0x000fea0003800000 */
[----:B------:R-:W-:Y:S01]  /*ae4a0*/  STG.E [R2.64], R67 ;  /* 0x0000004302007986 */ /* 0x000fe2000c101908 */
[----:B------:R-:W-:Y:S05]  /*ae4b0*/  EXIT ;  /* 0x000000000000794d */ /* 0x000fea0003800000 */
.L_x_2:
[----:B------:R-:W-:-:S00]  /*ae4c0*/  BRA `(.L_x_2) ;  /* 0xfffffff000007947 */ /* 0x000fc0000383ffff */
[----:B------:R-:W-:-:S00]  /*ae4d0*/  NOP ;  /* 0x0000000000007918 */ /* 0x000fc00000000000 */
        /* <DEDUP_REMOVED lines=10> */
.L_x_3:


//--------------------- .nv.shared.matmul_kernel  --------------------------
	.section	.nv.shared.matmul_kernel,"aw",@nobits
	.sectionflags	@""
	.align	16
